	.target	sm_90a

	.elftype	@"ET_EXEC"


//--------------------- .note.nv.tkinfo           --------------------------
	.section	.note.nv.tkinfo,"",@"SHT_NOTE"
	.sectionflags	@"SHF_NOTE_NV_TKINFO"
	.tkinfo
        /*0018*/ 	.word	0x00000002
        /*0030*/ 	.string	""
        /*0030*/ 	.string	"ptxas"
        /*0030*/ 	.string	"Cuda compilation tools, release 13.0, V13.0.88"
        /*0030*/ 	.string	"Build cuda_13.0.r13.0/compiler.36424714_0"
        /*0030*/ 	.string	"-arch sm_90a -m 64 "



//--------------------- .note.nv.cuinfo           --------------------------
	.section	.note.nv.cuinfo,"",@"SHT_NOTE"
	.sectionflags	@"SHF_NOTE_NV_CUINFO"
        /*0018*/ 	.short	0x0002
        /*001a*/ 	.short	0x005a
        /*001c*/ 	.short	0x0082
	.zero		2


//--------------------- .nv.info                  --------------------------
	.section	.nv.info,"",@"SHT_CUDA_INFO"
	.align	4


	//----- nvinfo : EIATTR_REGCOUNT
	.align		4
        /*0000*/ 	.byte	0x04, 0x2f
        /*0002*/ 	.short	(.L_12 - .L_11)
	.align		4
.L_11:
        /*0004*/ 	.word	index@(_ZN7cutlass13device_kernelINS_4gemm6kernel13GemmUniversalIN4cute5tupleIJiiiiEEENS1_10collective13CollectiveMmaINS1_40MainloopSm90TmaGmmaWarpSpecializedSparseILi4ENS5_IJNS4_1CILi2EEENSA_ILi1EEESC_EEENS1_35KernelTmaWarpSpecializedCooperativeEEENS5_IJNSA_ILi256EEESG_NSA_ILi64EEEEEENS_6half_tENS5_IJNS4_6LayoutINS5_IJiNS5_IJSB_iEEEiEEENS5_IJlNS5_IJSC_SB_EEElEEEEENSK_INS5_IJNS5_IJNS5_IJNSA_ILi8EEESB_NSA_ILi4EEEEEEiEEENS5_IJNS5_IJNSA_ILi16EEESB_SB_EEEiEEEiEEENS5_IJNS5_IJNS5_IJSH_SU_NSA_ILi1024EEEEEENSA_ILi4096EEEEEENS5_IJNS5_IJSC_NSA_ILi512EEENSA_ILi32EEEEEElEEElEEEEEEEESJ_NS5_IJlSC_lEEENS4_8TiledMMAINS4_8MMA_AtomIJNS4_4SM904GMMA6SPARSE27GMMA_64x256x32_F32F16F16_SSILNS1D_5MajorE0ELS1G_0ELNS1D_7ScaleInE1ELS1H_1ELNS1D_9SparseSelE0EEEEEENSK_ISD_NS5_IJSC_NSA_ILi0EEES1L_EEEEENS5_IJNS4_10UnderscoreES1O_S1O_EEEEENS4_13SM90_TMA_LOADENS4_14ComposedLayoutINS4_7SwizzleILi2ELi4ELi3EEENS4_25smem_sparse_ptr_flag_bitsILi2ELi16EEENSK_INS5_IJNS5_IJSC_SQ_EEENS5_IJSB_S13_EEEEEENS5_IJNS5_IJS1L_SH_EEESN_EEEEEEEvNS4_8identityENS4_23SM90_TMA_LOAD_MULTICASTENS1S_INS1T_ILi3ELi4ELi3EEENS4_18smem_ptr_flag_bitsILi16EEENSK_INS5_IJSQ_SH_EEENS5_IJSH_SC_EEEEEEEvS24_EENS_8epilogue10collective6detail29Sm90TmaWarpSpecializedAdapterINS2F_15DefaultEpilogueIfNS5_IJSC_llEEES2J_NS2E_6thread17LinearCombinationIfLi1EffLNS2K_9ScaleType4KindE0ELNS_15FloatRoundStyleE2EfEENS1_15EpilogueDefaultEEEEEvvEEEEvNT_6ParamsE)
        /*0008*/ 	.word	0x000000a8


	//----- nvinfo : EIATTR_FRAME_SIZE
	.align		4
.L_12:
        /*000c*/ 	.byte	0x04, 0x11
        /*000e*/ 	.short	(.L_14 - .L_13)
	.align		4
.L_13:
        /*0010*/ 	.word	index@(_ZN7cutlass13device_kernelINS_4gemm6kernel13GemmUniversalIN4cute5tupleIJiiiiEEENS1_10collective13CollectiveMmaINS1_40MainloopSm90TmaGmmaWarpSpecializedSparseILi4ENS5_IJNS4_1CILi2EEENSA_ILi1EEESC_EEENS1_35KernelTmaWarpSpecializedCooperativeEEENS5_IJNSA_ILi256EEESG_NSA_ILi64EEEEEENS_6half_tENS5_IJNS4_6LayoutINS5_IJiNS5_IJSB_iEEEiEEENS5_IJlNS5_IJSC_SB_EEElEEEEENSK_INS5_IJNS5_IJNS5_IJNSA_ILi8EEESB_NSA_ILi4EEEEEEiEEENS5_IJNS5_IJNSA_ILi16EEESB_SB_EEEiEEEiEEENS5_IJNS5_IJNS5_IJSH_SU_NSA_ILi1024EEEEEENSA_ILi4096EEEEEENS5_IJNS5_IJSC_NSA_ILi512EEENSA_ILi32EEEEEElEEElEEEEEEEESJ_NS5_IJlSC_lEEENS4_8TiledMMAINS4_8MMA_AtomIJNS4_4SM904GMMA6SPARSE27GMMA_64x256x32_F32F16F16_SSILNS1D_5MajorE0ELS1G_0ELNS1D_7ScaleInE1ELS1H_1ELNS1D_9SparseSelE0EEEEEENSK_ISD_NS5_IJSC_NSA_ILi0EEES1L_EEEEENS5_IJNS4_10UnderscoreES1O_S1O_EEEEENS4_13SM90_TMA_LOADENS4_14ComposedLayoutINS4_7SwizzleILi2ELi4ELi3EEENS4_25smem_sparse_ptr_flag_bitsILi2ELi16EEENSK_INS5_IJNS5_IJSC_SQ_EEENS5_IJSB_S13_EEEEEENS5_IJNS5_IJS1L_SH_EEESN_EEEEEEEvNS4_8identityENS4_23SM90_TMA_LOAD_MULTICASTENS1S_INS1T_ILi3ELi4ELi3EEENS4_18smem_ptr_flag_bitsILi16EEENSK_INS5_IJSQ_SH_EEENS5_IJSH_SC_EEEEEEEvS24_EENS_8epilogue10collective6detail29Sm90TmaWarpSpecializedAdapterINS2F_15DefaultEpilogueIfNS5_IJSC_llEEES2J_NS2E_6thread17LinearCombinationIfLi1EffLNS2K_9ScaleType4KindE0ELNS_15FloatRoundStyleE2EfEENS1_15EpilogueDefaultEEEEEvvEEEEvNT_6ParamsE)
        /*0014*/ 	.word	0x00000670


	//----- nvinfo : EIATTR_MIN_STACK_SIZE
	.align		4
.L_14:
        /*0018*/ 	.byte	0x04, 0x12
        /*001a*/ 	.short	(.L_16 - .L_15)
	.align		4
.L_15:
        /*001c*/ 	.word	index@(_ZN7cutlass13device_kernelINS_4gemm6kernel13GemmUniversalIN4cute5tupleIJiiiiEEENS1_10collective13CollectiveMmaINS1_40MainloopSm90TmaGmmaWarpSpecializedSparseILi4ENS5_IJNS4_1CILi2EEENSA_ILi1EEESC_EEENS1_35KernelTmaWarpSpecializedCooperativeEEENS5_IJNSA_ILi256EEESG_NSA_ILi64EEEEEENS_6half_tENS5_IJNS4_6LayoutINS5_IJiNS5_IJSB_iEEEiEEENS5_IJlNS5_IJSC_SB_EEElEEEEENSK_INS5_IJNS5_IJNS5_IJNSA_ILi8EEESB_NSA_ILi4EEEEEEiEEENS5_IJNS5_IJNSA_ILi16EEESB_SB_EEEiEEEiEEENS5_IJNS5_IJNS5_IJSH_SU_NSA_ILi1024EEEEEENSA_ILi4096EEEEEENS5_IJNS5_IJSC_NSA_ILi512EEENSA_ILi32EEEEEElEEElEEEEEEEESJ_NS5_IJlSC_lEEENS4_8TiledMMAINS4_8MMA_AtomIJNS4_4SM904GMMA6SPARSE27GMMA_64x256x32_F32F16F16_SSILNS1D_5MajorE0ELS1G_0ELNS1D_7ScaleInE1ELS1H_1ELNS1D_9SparseSelE0EEEEEENSK_ISD_NS5_IJSC_NSA_ILi0EEES1L_EEEEENS5_IJNS4_10UnderscoreES1O_S1O_EEEEENS4_13SM90_TMA_LOADENS4_14ComposedLayoutINS4_7SwizzleILi2ELi4ELi3EEENS4_25smem_sparse_ptr_flag_bitsILi2ELi16EEENSK_INS5_IJNS5_IJSC_SQ_EEENS5_IJSB_S13_EEEEEENS5_IJNS5_IJS1L_SH_EEESN_EEEEEEEvNS4_8identityENS4_23SM90_TMA_LOAD_MULTICASTENS1S_INS1T_ILi3ELi4ELi3EEENS4_18smem_ptr_flag_bitsILi16EEENSK_INS5_IJSQ_SH_EEENS5_IJSH_SC_EEEEEEEvS24_EENS_8epilogue10collective6detail29Sm90TmaWarpSpecializedAdapterINS2F_15DefaultEpilogueIfNS5_IJSC_llEEES2J_NS2E_6thread17LinearCombinationIfLi1EffLNS2K_9ScaleType4KindE0ELNS_15FloatRoundStyleE2EfEENS1_15EpilogueDefaultEEEEEvvEEEEvNT_6ParamsE)
        /*0020*/ 	.word	0x00000670
.L_16:


//--------------------- .nv.compat                --------------------------
	.section	.nv.compat,"",@"SHT_CUDA_COMPAT_INFO"
	.align	4
        /*0000*/ 	.byte	0x02, 0x09, 0x01, 0x00, 0x02, 0x02, 0x04, 0x00, 0x02, 0x05, 0x05, 0x00, 0x03, 0x07, 0x01, 0x01
        /*0010*/ 	.byte	0x02, 0x03, 0x01, 0x00, 0x02, 0x06, 0x01, 0x00, 0x04, 0x0b, 0x08, 0x00, 0x00, 0x00, 0x00, 0x00
        /*0020*/ 	.byte	0x00, 0x00, 0x00, 0x00


//--------------------- .nv.info._ZN7cutlass13device_kernelINS_4gemm6kernel13GemmUniversalIN4cute5tupleIJiiiiEEENS1_10collective13CollectiveMmaINS1_40MainloopSm90TmaGmmaWarpSpecializedSparseILi4ENS5_IJNS4_1CILi2EEENSA_ILi1EEESC_EEENS1_35KernelTmaWarpSpecializedCooperativeEEENS5_IJNSA_ILi256EEESG_NSA_ILi64EEEEEENS_6half_tENS5_IJNS4_6LayoutINS5_IJiNS5_IJSB_iEEEiEEENS5_IJlNS5_IJSC_SB_EEElEEEEENSK_INS5_IJNS5_IJNS5_IJNSA_ILi8EEESB_NSA_ILi4EEEEEEiEEENS5_IJNS5_IJNSA_ILi16EEESB_SB_EEEiEEEiEEENS5_IJNS5_IJNS5_IJSH_SU_NSA_ILi1024EEEEEENSA_ILi4096EEEEEENS5_IJNS5_IJSC_NSA_ILi512EEENSA_ILi32EEEEEElEEElEEEEEEEESJ_NS5_IJlSC_lEEENS4_8TiledMMAINS4_8MMA_AtomIJNS4_4SM904GMMA6SPARSE27GMMA_64x256x32_F32F16F16_SSILNS1D_5MajorE0ELS1G_0ELNS1D_7ScaleInE1ELS1H_1ELNS1D_9SparseSelE0EEEEEENSK_ISD_NS5_IJSC_NSA_ILi0EEES1L_EEEEENS5_IJNS4_10UnderscoreES1O_S1O_EEEEENS4_13SM90_TMA_LOADENS4_14ComposedLayoutINS4_7SwizzleILi2ELi4ELi3EEENS4_25smem_sparse_ptr_flag_bitsILi2ELi16EEENSK_INS5_IJNS5_IJSC_SQ_EEENS5_IJSB_S13_EEEEEENS5_IJNS5_IJS1L_SH_EEESN_EEEEEEEvNS4_8identityENS4_23SM90_TMA_LOAD_MULTICASTENS1S_INS1T_ILi3ELi4ELi3EEENS4_18smem_ptr_flag_bitsILi16EEENSK_INS5_IJSQ_SH_EEENS5_IJSH_SC_EEEEEEEvS24_EENS_8epilogue10collective6detail29Sm90TmaWarpSpecializedAdapterINS2F_15DefaultEpilogueIfNS5_IJSC_llEEES2J_NS2E_6thread17LinearCombinationIfLi1EffLNS2K_9ScaleType4KindE0ELNS_15FloatRoundStyleE2EfEENS1_15EpilogueDefaultEEEEEvvEEEEvNT_6ParamsE --------------------------
	.section	.nv.info._ZN7cutlass13device_kernelINS_4gemm6kernel13GemmUniversalIN4cute5tupleIJiiiiEEENS1_10collective13CollectiveMmaINS1_40MainloopSm90TmaGmmaWarpSpecializedSparseILi4ENS5_IJNS4_1CILi2EEENSA_ILi1EEESC_EEENS1_35KernelTmaWarpSpecializedCooperativeEEENS5_IJNSA_ILi256EEESG_NSA_ILi64EEEEEENS_6half_tENS5_IJNS4_6LayoutINS5_IJiNS5_IJSB_iEEEiEEENS5_IJlNS5_IJSC_SB_EEElEEEEENSK_INS5_IJNS5_IJNS5_IJNSA_ILi8EEESB_NSA_ILi4EEEEEEiEEENS5_IJNS5_IJNSA_ILi16EEESB_SB_EEEiEEEiEEENS5_IJNS5_IJNS5_IJSH_SU_NSA_ILi1024EEEEEENSA_ILi4096EEEEEENS5_IJNS5_IJSC_NSA_ILi512EEENSA_ILi32EEEEEElEEElEEEEEEEESJ_NS5_IJlSC_lEEENS4_8TiledMMAINS4_8MMA_AtomIJNS4_4SM904GMMA6SPARSE27GMMA_64x256x32_F32F16F16_SSILNS1D_5MajorE0ELS1G_0ELNS1D_7ScaleInE1ELS1H_1ELNS1D_9SparseSelE0EEEEEENSK_ISD_NS5_IJSC_NSA_ILi0EEES1L_EEEEENS5_IJNS4_10UnderscoreES1O_S1O_EEEEENS4_13SM90_TMA_LOADENS4_14ComposedLayoutINS4_7SwizzleILi2ELi4ELi3EEENS4_25smem_sparse_ptr_flag_bitsILi2ELi16EEENSK_INS5_IJNS5_IJSC_SQ_EEENS5_IJSB_S13_EEEEEENS5_IJNS5_IJS1L_SH_EEESN_EEEEEEEvNS4_8identityENS4_23SM90_TMA_LOAD_MULTICASTENS1S_INS1T_ILi3ELi4ELi3EEENS4_18smem_ptr_flag_bitsILi16EEENSK_INS5_IJSQ_SH_EEENS5_IJSH_SC_EEEEEEEvS24_EENS_8epilogue10collective6detail29Sm90TmaWarpSpecializedAdapterINS2F_15DefaultEpilogueIfNS5_IJSC_llEEES2J_NS2E_6thread17LinearCombinationIfLi1EffLNS2K_9ScaleType4KindE0ELNS_15FloatRoundStyleE2EfEENS1_15EpilogueDefaultEEEEEvvEEEEvNT_6ParamsE,"",@"SHT_CUDA_INFO"
	.sectionflags	@""
	.align	4


	//----- nvinfo : EIATTR_CUDA_API_VERSION
	.align		4
        /*0000*/ 	.byte	0x04, 0x37
        /*0002*/ 	.short	(.L_18 - .L_17)
.L_17:
        /*0004*/ 	.word	0x00000082


	//----- nvinfo : EIATTR_KPARAM_INFO
	.align		4
.L_18:
        /*0008*/ 	.byte	0x04, 0x17
        /*000a*/ 	.short	(.L_20 - .L_19)
.L_19:
        /*000c*/ 	.word	0x00000000
        /*0010*/ 	.short	0x0000
        /*0012*/ 	.short	0x0070
        /*0014*/ 	.byte	0x00, 0xf0, 0x01, 0x14


	//----- nvinfo : EIATTR_SPARSE_MMA_MASK
	.align		4
.L_20:
        /*0018*/ 	.byte	0x03, 0x50
        /*001a*/ 	.short	0x0002


	//----- nvinfo : EIATTR_MAXREG_COUNT
	.align		4
        /*001c*/ 	.byte	0x03, 0x1b
        /*001e*/ 	.short	0x00a8


	//----- nvinfo : EIATTR_NUM_BARRIERS
	.align		4
        /*0020*/ 	.byte	0x02, 0x4c
        /*0022*/ 	.byte	0x01
	.zero		1


	//----- nvinfo : EIATTR_ANNOTATIONS
	.align		4
        /*0024*/ 	.byte	0x04, 0x55
        /*0026*/ 	.short	(.L_22 - .L_21)


	//   ....[0]....
.L_21:
        /*0028*/ 	.word	0x00000001
        /*002c*/ 	.byte	0x30, 0x08, 0x00, 0x00, 0x01, 0x00, 0x00, 0x00, 0xf0, 0x09, 0x00, 0x00, 0x01, 0x00, 0x00, 0x00
        /* <DEDUP_REMOVED lines=436> */
        /*1b7c*/ 	.byte	0x10, 0x91, 0x01, 0x00


	//----- nvinfo : EIATTR_MERCURY_ISA_VERSION
	.align		4
.L_22:
        /*1b80*/ 	.byte	0x03, 0x5f
        /*1b82*/ 	.short	0x0101


	//----- nvinfo : EIATTR_INT_WARP_WIDE_INSTR_OFFSETS
	.align		4
        /*1b84*/ 	.byte	0x04, 0x31
        /*1b86*/ 	.short	(.L_24 - .L_23)


	//   ....[0]....
.L_23:
        /*1b88*/ 	.word	0x000005c0


	//   ....[1]....
        /*1b8c*/ 	.word	0x000005d0


	//   ....[2]....
        /*1b90*/ 	.word	0x00000730


	//   ....[3]....
        /*1b94*/ 	.word	0x00004cb0


	//----- nvinfo : EIATTR_COOP_GROUP_MASK_REGIDS
	.align		4
.L_24:
        /*1b98*/ 	.byte	0x04, 0x29
        /*1b9a*/ 	.short	(.L_26 - .L_25)


	//   ....[0]....
.L_25:
        /*1b9c*/ 	.word	0xffffffff


	//   ....[1]....
        /*1ba0*/ 	.word	0xffffffff


	//   ....[2]....
        /*1ba4*/ 	.word	0xffffffff


	//   ....[3]....
        /*1ba8*/ 	.word	0xffffffff


	//   ....[4]....
        /*1bac*/ 	.word	0xffffffff


	//   ....[5]....
        /*1bb0*/ 	.word	0xffffffff


	//----- nvinfo : EIATTR_COOP_GROUP_INSTR_OFFSETS
	.align		4
.L_26:
        /*1bb4*/ 	.byte	0x04, 0x28
        /*1bb6*/ 	.short	(.L_28 - .L_27)


	//   ....[0]....
.L_27:
        /*1bb8*/ 	.word	0x00000070


	//   ....[1]....
        /*1bbc*/ 	.word	0x00000080


	//   ....[2]....
        /*1bc0*/ 	.word	0x000001d0


	//   ....[3]....
        /*1bc4*/ 	.word	0x000003f0


	//   ....[4]....
        /*1bc8*/ 	.word	0x00000870


	//   ....[5]....
        /*1bcc*/ 	.word	0x00001fb0


	//----- nvinfo : EIATTR_REG_RECONFIG
	.align		4
.L_28:
        /*1bd0*/ 	.byte	0x01, 0x54
	.zero		2


	//----- nvinfo : EIATTR_MBARRIER_INSTR_OFFSETS
	.align		4
        /*1bd4*/ 	.byte	0x04, 0x39
        /*1bd6*/ 	.short	(.L_30 - .L_29)


	//   ....[0]....
.L_29:
        /*1bd8*/ 	.word	0x00000350
        /*1bdc*/ 	.word	0x000000ff
        /*1be0*/ 	.word	0x00000000
        /*1be4*/ 	.short	0x0100
        /*1be6*/ 	.byte	0x07
	.zero		1


	//   ....[1]....
        /*1be8*/ 	.word	0x00000360
        /*1bec*/ 	.word	0x000000ff
        /*1bf0*/ 	.word	0x00000020
        /*1bf4*/ 	.short	0x0100
        /*1bf6*/ 	.byte	0x07
	.zero		1


	//   ....[2]....
        /*1bf8*/ 	.word	0x00000370
        /*1bfc*/ 	.word	0x000000ff
        /*1c00*/ 	.word	0x00000008
        /*1c04*/ 	.short	0x0100
        /*1c06*/ 	.byte	0x07
	.zero		1


	//   ....[3]....
        /*1c08*/ 	.word	0x00000380
        /*1c0c*/ 	.word	0x000000ff
        /*1c10*/ 	.word	0x00000028
        /*1c14*/ 	.short	0x0100
        /*1c16*/ 	.byte	0x07
	.zero		1


	//   ....[4]....
        /*1c18*/ 	.word	0x00000390
        /*1c1c*/ 	.word	0x000000ff
        /*1c20*/ 	.word	0x00000010
        /*1c24*/ 	.short	0x0100
        /*1c26*/ 	.byte	0x07
	.zero		1


	//   ....[5]....
        /*1c28*/ 	.word	0x000003a0
        /*1c2c*/ 	.word	0x000000ff
        /*1c30*/ 	.word	0x00000030
        /*1c34*/ 	.short	0x0100
        /*1c36*/ 	.byte	0x07
	.zero		1


	//   ....[6]....
        /*1c38*/ 	.word	0x000003b0
        /*1c3c*/ 	.word	0x000000ff
        /*1c40*/ 	.word	0x00000018
        /*1c44*/ 	.short	0x0100
        /*1c46*/ 	.byte	0x07
	.zero		1


	//   ....[7]....
        /*1c48*/ 	.word	0x000003c0
        /*1c4c*/ 	.word	0x000000ff
        /*1c50*/ 	.word	0x00000038
        /*1c54*/ 	.short	0x0100
        /*1c56*/ 	.byte	0x07
	.zero		1


	//   ....[8]....
        /*1c58*/ 	.word	0x00000790
        /*1c5c*/ 	.word	0x000000ff
        /*1c60*/ 	.word	0x00000050
        /*1c64*/ 	.short	0x0100
        /*1c66*/ 	.byte	0x0a
	.zero		1


	//   ....[9]....
        /*1c68*/ 	.word	0x000007d0
        /*1c6c*/ 	.word	0x000000ff
        /*1c70*/ 	.word	0x00000058
        /*1c74*/ 	.short	0x0100
        /*1c76*/ 	.byte	0x0a
	.zero		1


	//   ....[10]....
        /*1c78*/ 	.word	0x000021d0
        /*1c7c*/ 	.word	0x000000ff
        /*1c80*/ 	.word	0x00000000
        /*1c84*/ 	.short	0x010a
        /*1c86*/ 	.byte	0x0c
	.zero		1


	//   ....[11]....
        /*1c88*/ 	.word	0x00002210
        /*1c8c*/ 	.word	0x000000ff
        /*1c90*/ 	.word	0x00000000
        /*1c94*/ 	.short	0x010a
        /*1c96*/ 	.byte	0x0c
	.zero		1


	//   ....[12]....
        /*1c98*/ 	.word	0x00004d10
        /*1c9c*/ 	.word	0x00000002
        /*1ca0*/ 	.word	0x00000000
        /*1ca4*/ 	.short	0x0101
        /*1ca6*/ 	.byte	0x3f
	.zero		1


	//   ....[13]....
        /*1ca8*/ 	.word	0x00018ba0
        /*1cac*/ 	.word	0x00000012
        /*1cb0*/ 	.word	0x00000020
        /*1cb4*/ 	.short	0x010a
        /*1cb6*/ 	.byte	0x3f
	.zero		1


	//   ....[14]....
        /*1cb8*/ 	.word	0x00019050
        /*1cbc*/ 	.word	0x00000002
        /*1cc0*/ 	.word	0x00000058
        /*1cc4*/ 	.short	0x0101
        /*1cc6*/ 	.byte	0x3f
	.zero		1


	//   ....[15]....
        /*1cc8*/ 	.word	0x000197c0
        /*1ccc*/ 	.word	0x00000005
        /*1cd0*/ 	.word	0x00000000
        /*1cd4*/ 	.short	0x010a
        /*1cd6*/ 	.byte	0x3f
	.zero		1


	//   ....[16]....
        /*1cd8*/ 	.word	0x00019850
        /*1cdc*/ 	.word	0x00000007
        /*1ce0*/ 	.word	0x00000000
        /*1ce4*/ 	.short	0x010a
        /*1ce6*/ 	.byte	0x3f
	.zero		1


	//   ....[17]....
        /*1ce8*/ 	.word	0x000198e0
        /*1cec*/ 	.word	0x00000007
        /*1cf0*/ 	.word	0x00000000
        /*1cf4*/ 	.short	0x010a
        /*1cf6*/ 	.byte	0x3f
	.zero		1


	//   ....[18]....
        /*1cf8*/ 	.word	0x00019970
        /*1cfc*/ 	.word	0x00000003
        /*1d00*/ 	.word	0x00000000
        /*1d04*/ 	.short	0x010a
        /*1d06*/ 	.byte	0x3f
	.zero		1


	//   ....[19]....
        /*1d08*/ 	.word	0x000199e0
        /*1d0c*/ 	.word	0x00000003
        /*1d10*/ 	.word	0x00000000
        /*1d14*/ 	.short	0x010a
        /*1d16*/ 	.byte	0x3f
	.zero		1


	//   ....[20]....
        /*1d18*/ 	.word	0x00019ab0
        /*1d1c*/ 	.word	0x00000012
        /*1d20*/ 	.word	0x00000020
        /*1d24*/ 	.short	0x010a
        /*1d26*/ 	.byte	0x3f
	.zero		1


	//   ....[21]....
        /*1d28*/ 	.word	0x00019b80
        /*1d2c*/ 	.word	0x00000005
        /*1d30*/ 	.word	0x00000000
        /*1d34*/ 	.short	0x010a
        /*1d36*/ 	.byte	0x3f
	.zero		1


	//   ....[22]....
        /*1d38*/ 	.word	0x00019bd0
        /*1d3c*/ 	.word	0x00000007
        /*1d40*/ 	.word	0x00000000
        /*1d44*/ 	.short	0x010a
        /*1d46*/ 	.byte	0x3f
	.zero		1


	//   ....[23]....
        /*1d48*/ 	.word	0x00019c20
        /*1d4c*/ 	.word	0x00000007
        /*1d50*/ 	.word	0x00000000
        /*1d54*/ 	.short	0x010a
        /*1d56*/ 	.byte	0x3f
	.zero		1


	//----- nvinfo : EIATTR_NUM_MBARRIERS
	.align		4
.L_30:
        /*1d58*/ 	.byte	0x03, 0x38
        /*1d5a*/ 	.short	0x000a


	//----- nvinfo : EIATTR_EXIT_INSTR_OFFSETS
	.align		4
        /*1d5c*/ 	.byte	0x04, 0x1c
        /*1d5e*/ 	.short	(.L_32 - .L_31)


	//   ....[0]....
.L_31:
        /*1d60*/ 	.word	0x00000a90


	//   ....[1]....
        /*1d64*/ 	.word	0x00001320


	//   ....[2]....
        /*1d68*/ 	.word	0x00018220


	//   ....[3]....
        /*1d6c*/ 	.word	0x00018820


	//   ....[4]....
        /*1d70*/ 	.word	0x000199c0


	//----- nvinfo : EIATTR_MAX_THREADS
	.align		4
.L_32:
        /*1d74*/ 	.byte	0x04, 0x05
        /*1d76*/ 	.short	(.L_34 - .L_33)
.L_33:
        /*1d78*/ 	.word	0x00000180
        /*1d7c*/ 	.word	0x00000001
        /*1d80*/ 	.word	0x00000001


	//----- nvinfo : EIATTR_CRS_STACK_SIZE
	.align		4
.L_34:
        /*1d84*/ 	.byte	0x04, 0x1e
        /*1d86*/ 	.short	(.L_36 - .L_35)
.L_35:
        /*1d88*/ 	.word	0x00000000


	//----- nvinfo : EIATTR_CBANK_PARAM_SIZE
	.align		4
.L_36:
        /*1d8c*/ 	.byte	0x03, 0x19
        /*1d8e*/ 	.short	0x0570


	//----- nvinfo : EIATTR_PARAM_CBANK
	.align		4
        /*1d90*/ 	.byte	0x04, 0x0a
        /*1d92*/ 	.short	(.L_38 - .L_37)
	.align		4
.L_37:
        /*1d94*/ 	.word	index@(.nv.constant0._ZN7cutlass13device_kernelINS_4gemm6kernel13GemmUniversalIN4cute5tupleIJiiiiEEENS1_10collective13CollectiveMmaINS1_40MainloopSm90TmaGmmaWarpSpecializedSparseILi4ENS5_IJNS4_1CILi2EEENSA_ILi1EEESC_EEENS1_35KernelTmaWarpSpecializedCooperativeEEENS5_IJNSA_ILi256EEESG_NSA_ILi64EEEEEENS_6half_tENS5_IJNS4_6LayoutINS5_IJiNS5_IJSB_iEEEiEEENS5_IJlNS5_IJSC_SB_EEElEEEEENSK_INS5_IJNS5_IJNS5_IJNSA_ILi8EEESB_NSA_ILi4EEEEEEiEEENS5_IJNS5_IJNSA_ILi16EEESB_SB_EEEiEEEiEEENS5_IJNS5_IJNS5_IJSH_SU_NSA_ILi1024EEEEEENSA_ILi4096EEEEEENS5_IJNS5_IJSC_NSA_ILi512EEENSA_ILi32EEEEEElEEElEEEEEEEESJ_NS5_IJlSC_lEEENS4_8TiledMMAINS4_8MMA_AtomIJNS4_4SM904GMMA6SPARSE27GMMA_64x256x32_F32F16F16_SSILNS1D_5MajorE0ELS1G_0ELNS1D_7ScaleInE1ELS1H_1ELNS1D_9SparseSelE0EEEEEENSK_ISD_NS5_IJSC_NSA_ILi0EEES1L_EEEEENS5_IJNS4_10UnderscoreES1O_S1O_EEEEENS4_13SM90_TMA_LOADENS4_14ComposedLayoutINS4_7SwizzleILi2ELi4ELi3EEENS4_25smem_sparse_ptr_flag_bitsILi2ELi16EEENSK_INS5_IJNS5_IJSC_SQ_EEENS5_IJSB_S13_EEEEEENS5_IJNS5_IJS1L_SH_EEESN_EEEEEEEvNS4_8identityENS4_23SM90_TMA_LOAD_MULTICASTENS1S_INS1T_ILi3ELi4ELi3EEENS4_18smem_ptr_flag_bitsILi16EEENSK_INS5_IJSQ_SH_EEENS5_IJSH_SC_EEEEEEEvS24_EENS_8epilogue10collective6detail29Sm90TmaWarpSpecializedAdapterINS2F_15DefaultEpilogueIfNS5_IJSC_llEEES2J_NS2E_6thread17LinearCombinationIfLi1EffLNS2K_9ScaleType4KindE0ELNS_15FloatRoundStyleE2EfEENS1_15EpilogueDefaultEEEEEvvEEEEvNT_6ParamsE)
        /*1d98*/ 	.short	0x0210
        /*1d9a*/ 	.short	0x0570


	//----- nvinfo : EIATTR_SW_WAR
	.align		4
.L_38:
        /*1d9c*/ 	.byte	0x04, 0x36
        /*1d9e*/ 	.short	(.L_40 - .L_39)
.L_39:
        /*1da0*/ 	.word	0x00000008
.L_40:


//--------------------- .nv.callgraph             --------------------------
	.section	.nv.callgraph,"",@"SHT_CUDA_CALLGRAPH"
	.align	4
	.sectionentsize	8
	.align		4
        /*0000*/ 	.word	0x00000000
	.align		4
        /*0004*/ 	.word	0xffffffff
	.align		4
        /*0008*/ 	.word	0x00000000
	.align		4
        /*000c*/ 	.word	0xfffffffe
	.align		4
        /*0010*/ 	.word	0x00000000
	.align		4
        /*0014*/ 	.word	0xfffffffd
	.align		4
        /*0018*/ 	.word	0x00000000
	.align		4
        /*001c*/ 	.word	0xfffffffc


//--------------------- .nv.constant4             --------------------------
	.section	.nv.constant4,"a",@progbits
	.align	8
	.align		8
.nv.constant4:
        /*0000*/ 	.dword	_ZN39_INTERNAL_18fbc148_4_k_cu_57a026b6_28334cuda3std3__45__cpo5beginE
	.align		8
        /*0008*/ 	.dword	_ZN39_INTERNAL_18fbc148_4_k_cu_57a026b6_28334cuda3std3__45__cpo3endE
	.align		8
        /*0010*/ 	.dword	_ZN39_INTERNAL_18fbc148_4_k_cu_57a026b6_28334cuda3std3__45__cpo6cbeginE
	.align		8
        /*0018*/ 	.dword	_ZN39_INTERNAL_18fbc148_4_k_cu_57a026b6_28334cuda3std3__45__cpo4cendE
	.align		8
        /*0020*/ 	.dword	_ZN39_INTERNAL_18fbc148_4_k_cu_57a026b6_28334cuda3std3__441_GLOBAL__N__18fbc148_4_k_cu_57a026b6_28336ignoreE
	.align		8
        /*0028*/ 	.dword	_ZN39_INTERNAL_18fbc148_4_k_cu_57a026b6_28334cuda3std3__419piecewise_constructE
	.align		8
        /*0030*/ 	.dword	_ZN39_INTERNAL_18fbc148_4_k_cu_57a026b6_28334cuda3std3__48in_placeE
	.align		8
        /*0038*/ 	.dword	_ZN39_INTERNAL_18fbc148_4_k_cu_57a026b6_28334cuda3std6ranges3__45__cpo4swapE
	.align		8
        /*0040*/ 	.dword	_ZN39_INTERNAL_18fbc148_4_k_cu_57a026b6_28334cuda3std6ranges3__45__cpo9iter_moveE
	.align		8
        /*0048*/ 	.dword	_ZN39_INTERNAL_18fbc148_4_k_cu_57a026b6_28334cute7productE
	.align		8
        /*0050*/ 	.dword	_ZN39_INTERNAL_18fbc148_4_k_cu_57a026b6_28334cute1_E


//--------------------- .text._ZN7cutlass13device_kernelINS_4gemm6kernel13GemmUniversalIN4cute5tupleIJiiiiEEENS1_10collective13CollectiveMmaINS1_40MainloopSm90TmaGmmaWarpSpecializedSparseILi4ENS5_IJNS4_1CILi2EEENSA_ILi1EEESC_EEENS1_35KernelTmaWarpSpecializedCooperativeEEENS5_IJNSA_ILi256EEESG_NSA_ILi64EEEEEENS_6half_tENS5_IJNS4_6LayoutINS5_IJiNS5_IJSB_iEEEiEEENS5_IJlNS5_IJSC_SB_EEElEEEEENSK_INS5_IJNS5_IJNS5_IJNSA_ILi8EEESB_NSA_ILi4EEEEEEiEEENS5_IJNS5_IJNSA_ILi16EEESB_SB_EEEiEEEiEEENS5_IJNS5_IJNS5_IJSH_SU_NSA_ILi1024EEEEEENSA_ILi4096EEEEEENS5_IJNS5_IJSC_NSA_ILi512EEENSA_ILi32EEEEEElEEElEEEEEEEESJ_NS5_IJlSC_lEEENS4_8TiledMMAINS4_8MMA_AtomIJNS4_4SM904GMMA6SPARSE27GMMA_64x256x32_F32F16F16_SSILNS1D_5MajorE0ELS1G_0ELNS1D_7ScaleInE1ELS1H_1ELNS1D_9SparseSelE0EEEEEENSK_ISD_NS5_IJSC_NSA_ILi0EEES1L_EEEEENS5_IJNS4_10UnderscoreES1O_S1O_EEEEENS4_13SM90_TMA_LOADENS4_14ComposedLayoutINS4_7SwizzleILi2ELi4ELi3EEENS4_25smem_sparse_ptr_flag_bitsILi2ELi16EEENSK_INS5_IJNS5_IJSC_SQ_EEENS5_IJSB_S13_EEEEEENS5_IJNS5_IJS1L_SH_EEESN_EEEEEEEvNS4_8identityENS4_23SM90_TMA_LOAD_MULTICASTENS1S_INS1T_ILi3ELi4ELi3EEENS4_18smem_ptr_flag_bitsILi16EEENSK_INS5_IJSQ_SH_EEENS5_IJSH_SC_EEEEEEEvS24_EENS_8epilogue10collective6detail29Sm90TmaWarpSpecializedAdapterINS2F_15DefaultEpilogueIfNS5_IJSC_llEEES2J_NS2E_6thread17LinearCombinationIfLi1EffLNS2K_9ScaleType4KindE0ELNS_15FloatRoundStyleE2EfEENS1_15EpilogueDefaultEEEEEvvEEEEvNT_6ParamsE --------------------------
	.section	.text._ZN7cutlass13device_kernelINS_4gemm6kernel13GemmUniversalIN4cute5tupleIJiiiiEEENS1_10collective13CollectiveMmaINS1_40MainloopSm90TmaGmmaWarpSpecializedSparseILi4ENS5_IJNS4_1CILi2EEENSA_ILi1EEESC_EEENS1_35KernelTmaWarpSpecializedCooperativeEEENS5_IJNSA_ILi256EEESG_NSA_ILi64EEEEEENS_6half_tENS5_IJNS4_6LayoutINS5_IJiNS5_IJSB_iEEEiEEENS5_IJlNS5_IJSC_SB_EEElEEEEENSK_INS5_IJNS5_IJNS5_IJNSA_ILi8EEESB_NSA_ILi4EEEEEEiEEENS5_IJNS5_IJNSA_ILi16EEESB_SB_EEEiEEEiEEENS5_IJNS5_IJNS5_IJSH_SU_NSA_ILi1024EEEEEENSA_ILi4096EEEEEENS5_IJNS5_IJSC_NSA_ILi512EEENSA_ILi32EEEEEElEEElEEEEEEEESJ_NS5_IJlSC_lEEENS4_8TiledMMAINS4_8MMA_AtomIJNS4_4SM904GMMA6SPARSE27GMMA_64x256x32_F32F16F16_SSILNS1D_5MajorE0ELS1G_0ELNS1D_7ScaleInE1ELS1H_1ELNS1D_9SparseSelE0EEEEEENSK_ISD_NS5_IJSC_NSA_ILi0EEES1L_EEEEENS5_IJNS4_10UnderscoreES1O_S1O_EEEEENS4_13SM90_TMA_LOADENS4_14ComposedLayoutINS4_7SwizzleILi2ELi4ELi3EEENS4_25smem_sparse_ptr_flag_bitsILi2ELi16EEENSK_INS5_IJNS5_IJSC_SQ_EEENS5_IJSB_S13_EEEEEENS5_IJNS5_IJS1L_SH_EEESN_EEEEEEEvNS4_8identityENS4_23SM90_TMA_LOAD_MULTICASTENS1S_INS1T_ILi3ELi4ELi3EEENS4_18smem_ptr_flag_bitsILi16EEENSK_INS5_IJSQ_SH_EEENS5_IJSH_SC_EEEEEEEvS24_EENS_8epilogue10collective6detail29Sm90TmaWarpSpecializedAdapterINS2F_15DefaultEpilogueIfNS5_IJSC_llEEES2J_NS2E_6thread17LinearCombinationIfLi1EffLNS2K_9ScaleType4KindE0ELNS_15FloatRoundStyleE2EfEENS1_15EpilogueDefaultEEEEEvvEEEEvNT_6ParamsE,"ax",@progbits
	.align	128
.text._ZN7cutlass13device_kernelINS_4gemm6kernel13GemmUniversalIN4cute5tupleIJiiiiEEENS1_10collective13CollectiveMmaINS1_40MainloopSm90TmaGmmaWarpSpecializedSparseILi4ENS5_IJNS4_1CILi2EEENSA_ILi1EEESC_EEENS1_35KernelTmaWarpSpecializedCooperativeEEENS5_IJNSA_ILi256EEESG_NSA_ILi64EEEEEENS_6half_tENS5_IJNS4_6LayoutINS5_IJiNS5_IJSB_iEEEiEEENS5_IJlNS5_IJSC_SB_EEElEEEEENSK_INS5_IJNS5_IJNS5_IJNSA_ILi8EEESB_NSA_ILi4EEEEEEiEEENS5_IJNS5_IJNSA_ILi16EEESB_SB_EEEiEEEiEEENS5_IJNS5_IJNS5_IJSH_SU_NSA_ILi1024EEEEEENSA_ILi4096EEEEEENS5_IJNS5_IJSC_NSA_ILi512EEENSA_ILi32EEEEEElEEElEEEEEEEESJ_NS5_IJlSC_lEEENS4_8TiledMMAINS4_8MMA_AtomIJNS4_4SM904GMMA6SPARSE27GMMA_64x256x32_F32F16F16_SSILNS1D_5MajorE0ELS1G_0ELNS1D_7ScaleInE1ELS1H_1ELNS1D_9SparseSelE0EEEEEENSK_ISD_NS5_IJSC_NSA_ILi0EEES1L_EEEEENS5_IJNS4_10UnderscoreES1O_S1O_EEEEENS4_13SM90_TMA_LOADENS4_14ComposedLayoutINS4_7SwizzleILi2ELi4ELi3EEENS4_25smem_sparse_ptr_flag_bitsILi2ELi16EEENSK_INS5_IJNS5_IJSC_SQ_EEENS5_IJSB_S13_EEEEEENS5_IJNS5_IJS1L_SH_EEESN_EEEEEEEvNS4_8identityENS4_23SM90_TMA_LOAD_MULTICASTENS1S_INS1T_ILi3ELi4ELi3EEENS4_18smem_ptr_flag_bitsILi16EEENSK_INS5_IJSQ_SH_EEENS5_IJSH_SC_EEEEEEEvS24_EENS_8epilogue10collective6detail29Sm90TmaWarpSpecializedAdapterINS2F_15DefaultEpilogueIfNS5_IJSC_llEEES2J_NS2E_6thread17LinearCombinationIfLi1EffLNS2K_9ScaleType4KindE0ELNS_15FloatRoundStyleE2EfEENS1_15EpilogueDefaultEEEEEvvEEEEvNT_6ParamsE:
        .type           _ZN7cutlass13device_kernelINS_4gemm6kernel13GemmUniversalIN4cute5tupleIJiiiiEEENS1_10collective13CollectiveMmaINS1_40MainloopSm90TmaGmmaWarpSpecializedSparseILi4ENS5_IJNS4_1CILi2EEENSA_ILi1EEESC_EEENS1_35KernelTmaWarpSpecializedCooperativeEEENS5_IJNSA_ILi256EEESG_NSA_ILi64EEEEEENS_6half_tENS5_IJNS4_6LayoutINS5_IJiNS5_IJSB_iEEEiEEENS5_IJlNS5_IJSC_SB_EEElEEEEENSK_INS5_IJNS5_IJNS5_IJNSA_ILi8EEESB_NSA_ILi4EEEEEEiEEENS5_IJNS5_IJNSA_ILi16EEESB_SB_EEEiEEEiEEENS5_IJNS5_IJNS5_IJSH_SU_NSA_ILi1024EEEEEENSA_ILi4096EEEEEENS5_IJNS5_IJSC_NSA_ILi512EEENSA_ILi32EEEEEElEEElEEEEEEEESJ_NS5_IJlSC_lEEENS4_8TiledMMAINS4_8MMA_AtomIJNS4_4SM904GMMA6SPARSE27GMMA_64x256x32_F32F16F16_SSILNS1D_5MajorE0ELS1G_0ELNS1D_7ScaleInE1ELS1H_1ELNS1D_9SparseSelE0EEEEEENSK_ISD_NS5_IJSC_NSA_ILi0EEES1L_EEEEENS5_IJNS4_10UnderscoreES1O_S1O_EEEEENS4_13SM90_TMA_LOADENS4_14ComposedLayoutINS4_7SwizzleILi2ELi4ELi3EEENS4_25smem_sparse_ptr_flag_bitsILi2ELi16EEENSK_INS5_IJNS5_IJSC_SQ_EEENS5_IJSB_S13_EEEEEENS5_IJNS5_IJS1L_SH_EEESN_EEEEEEEvNS4_8identityENS4_23SM90_TMA_LOAD_MULTICASTENS1S_INS1T_ILi3ELi4ELi3EEENS4_18smem_ptr_flag_bitsILi16EEENSK_INS5_IJSQ_SH_EEENS5_IJSH_SC_EEEEEEEvS24_EENS_8epilogue10collective6detail29Sm90TmaWarpSpecializedAdapterINS2F_15DefaultEpilogueIfNS5_IJSC_llEEES2J_NS2E_6thread17LinearCombinationIfLi1EffLNS2K_9ScaleType4KindE0ELNS_15FloatRoundStyleE2EfEENS1_15EpilogueDefaultEEEEEvvEEEEvNT_6ParamsE,@function
        .size           _ZN7cutlass13device_kernelINS_4gemm6kernel13GemmUniversalIN4cute5tupleIJiiiiEEENS1_10collective13CollectiveMmaINS1_40MainloopSm90TmaGmmaWarpSpecializedSparseILi4ENS5_IJNS4_1CILi2EEENSA_ILi1EEESC_EEENS1_35KernelTmaWarpSpecializedCooperativeEEENS5_IJNSA_ILi256EEESG_NSA_ILi64EEEEEENS_6half_tENS5_IJNS4_6LayoutINS5_IJiNS5_IJSB_iEEEiEEENS5_IJlNS5_IJSC_SB_EEElEEEEENSK_INS5_IJNS5_IJNS5_IJNSA_ILi8EEESB_NSA_ILi4EEEEEEiEEENS5_IJNS5_IJNSA_ILi16EEESB_SB_EEEiEEEiEEENS5_IJNS5_IJNS5_IJSH_SU_NSA_ILi1024EEEEEENSA_ILi4096EEEEEENS5_IJNS5_IJSC_NSA_ILi512EEENSA_ILi32EEEEEElEEElEEEEEEEESJ_NS5_IJlSC_lEEENS4_8TiledMMAINS4_8MMA_AtomIJNS4_4SM904GMMA6SPARSE27GMMA_64x256x32_F32F16F16_SSILNS1D_5MajorE0ELS1G_0ELNS1D_7ScaleInE1ELS1H_1ELNS1D_9SparseSelE0EEEEEENSK_ISD_NS5_IJSC_NSA_ILi0EEES1L_EEEEENS5_IJNS4_10UnderscoreES1O_S1O_EEEEENS4_13SM90_TMA_LOADENS4_14ComposedLayoutINS4_7SwizzleILi2ELi4ELi3EEENS4_25smem_sparse_ptr_flag_bitsILi2ELi16EEENSK_INS5_IJNS5_IJSC_SQ_EEENS5_IJSB_S13_EEEEEENS5_IJNS5_IJS1L_SH_EEESN_EEEEEEEvNS4_8identityENS4_23SM90_TMA_LOAD_MULTICASTENS1S_INS1T_ILi3ELi4ELi3EEENS4_18smem_ptr_flag_bitsILi16EEENSK_INS5_IJSQ_SH_EEENS5_IJSH_SC_EEEEEEEvS24_EENS_8epilogue10collective6detail29Sm90TmaWarpSpecializedAdapterINS2F_15DefaultEpilogueIfNS5_IJSC_llEEES2J_NS2E_6thread17LinearCombinationIfLi1EffLNS2K_9ScaleType4KindE0ELNS_15FloatRoundStyleE2EfEENS1_15EpilogueDefaultEEEEEvvEEEEvNT_6ParamsE,(.L_x_448 - _ZN7cutlass13device_kernelINS_4gemm6kernel13GemmUniversalIN4cute5tupleIJiiiiEEENS1_10collective13CollectiveMmaINS1_40MainloopSm90TmaGmmaWarpSpecializedSparseILi4ENS5_IJNS4_1CILi2EEENSA_ILi1EEESC_EEENS1_35KernelTmaWarpSpecializedCooperativeEEENS5_IJNSA_ILi256EEESG_NSA_ILi64EEEEEENS_6half_tENS5_IJNS4_6LayoutINS5_IJiNS5_IJSB_iEEEiEEENS5_IJlNS5_IJSC_SB_EEElEEEEENSK_INS5_IJNS5_IJNS5_IJNSA_ILi8EEESB_NSA_ILi4EEEEEEiEEENS5_IJNS5_IJNSA_ILi16EEESB_SB_EEEiEEEiEEENS5_IJNS5_IJNS5_IJSH_SU_NSA_ILi1024EEEEEENSA_ILi4096EEEEEENS5_IJNS5_IJSC_NSA_ILi512EEENSA_ILi32EEEEEElEEElEEEEEEEESJ_NS5_IJlSC_lEEENS4_8TiledMMAINS4_8MMA_AtomIJNS4_4SM904GMMA6SPARSE27GMMA_64x256x32_F32F16F16_SSILNS1D_5MajorE0ELS1G_0ELNS1D_7ScaleInE1ELS1H_1ELNS1D_9SparseSelE0EEEEEENSK_ISD_NS5_IJSC_NSA_ILi0EEES1L_EEEEENS5_IJNS4_10UnderscoreES1O_S1O_EEEEENS4_13SM90_TMA_LOADENS4_14ComposedLayoutINS4_7SwizzleILi2ELi4ELi3EEENS4_25smem_sparse_ptr_flag_bitsILi2ELi16EEENSK_INS5_IJNS5_IJSC_SQ_EEENS5_IJSB_S13_EEEEEENS5_IJNS5_IJS1L_SH_EEESN_EEEEEEEvNS4_8identityENS4_23SM90_TMA_LOAD_MULTICASTENS1S_INS1T_ILi3ELi4ELi3EEENS4_18smem_ptr_flag_bitsILi16EEENSK_INS5_IJSQ_SH_EEENS5_IJSH_SC_EEEEEEEvS24_EENS_8epilogue10collective6detail29Sm90TmaWarpSpecializedAdapterINS2F_15DefaultEpilogueIfNS5_IJSC_llEEES2J_NS2E_6thread17LinearCombinationIfLi1EffLNS2K_9ScaleType4KindE0ELNS_15FloatRoundStyleE2EfEENS1_15EpilogueDefaultEEEEEvvEEEEvNT_6ParamsE)
        .other          _ZN7cutlass13device_kernelINS_4gemm6kernel13GemmUniversalIN4cute5tupleIJiiiiEEENS1_10collective13CollectiveMmaINS1_40MainloopSm90TmaGmmaWarpSpecializedSparseILi4ENS5_IJNS4_1CILi2EEENSA_ILi1EEESC_EEENS1_35KernelTmaWarpSpecializedCooperativeEEENS5_IJNSA_ILi256EEESG_NSA_ILi64EEEEEENS_6half_tENS5_IJNS4_6LayoutINS5_IJiNS5_IJSB_iEEEiEEENS5_IJlNS5_IJSC_SB_EEElEEEEENSK_INS5_IJNS5_IJNS5_IJNSA_ILi8EEESB_NSA_ILi4EEEEEEiEEENS5_IJNS5_IJNSA_ILi16EEESB_SB_EEEiEEEiEEENS5_IJNS5_IJNS5_IJSH_SU_NSA_ILi1024EEEEEENSA_ILi4096EEEEEENS5_IJNS5_IJSC_NSA_ILi512EEENSA_ILi32EEEEEElEEElEEEEEEEESJ_NS5_IJlSC_lEEENS4_8TiledMMAINS4_8MMA_AtomIJNS4_4SM904GMMA6SPARSE27GMMA_64x256x32_F32F16F16_SSILNS1D_5MajorE0ELS1G_0ELNS1D_7ScaleInE1ELS1H_1ELNS1D_9SparseSelE0EEEEEENSK_ISD_NS5_IJSC_NSA_ILi0EEES1L_EEEEENS5_IJNS4_10UnderscoreES1O_S1O_EEEEENS4_13SM90_TMA_LOADENS4_14ComposedLayoutINS4_7SwizzleILi2ELi4ELi3EEENS4_25smem_sparse_ptr_flag_bitsILi2ELi16EEENSK_INS5_IJNS5_IJSC_SQ_EEENS5_IJSB_S13_EEEEEENS5_IJNS5_IJS1L_SH_EEESN_EEEEEEEvNS4_8identityENS4_23SM90_TMA_LOAD_MULTICASTENS1S_INS1T_ILi3ELi4ELi3EEENS4_18smem_ptr_flag_bitsILi16EEENSK_INS5_IJSQ_SH_EEENS5_IJSH_SC_EEEEEEEvS24_EENS_8epilogue10collective6detail29Sm90TmaWarpSpecializedAdapterINS2F_15DefaultEpilogueIfNS5_IJSC_llEEES2J_NS2E_6thread17LinearCombinationIfLi1EffLNS2K_9ScaleType4KindE0ELNS_15FloatRoundStyleE2EfEENS1_15EpilogueDefaultEEEEEvvEEEEvNT_6ParamsE,@"STO_CUDA_ENTRY STV_DEFAULT"
_ZN7cutlass13device_kernelINS_4gemm6kernel13GemmUniversalIN4cute5tupleIJiiiiEEENS1_10collective13CollectiveMmaINS1_40MainloopSm90TmaGmmaWarpSpecializedSparseILi4ENS5_IJNS4_1CILi2EEENSA_ILi1EEESC_EEENS1_35KernelTmaWarpSpecializedCooperativeEEENS5_IJNSA_ILi256EEESG_NSA_ILi64EEEEEENS_6half_tENS5_IJNS4_6LayoutINS5_IJiNS5_IJSB_iEEEiEEENS5_IJlNS5_IJSC_SB_EEElEEEEENSK_INS5_IJNS5_IJNS5_IJNSA_ILi8EEESB_NSA_ILi4EEEEEEiEEENS5_IJNS5_IJNSA_ILi16EEESB_SB_EEEiEEEiEEENS5_IJNS5_IJNS5_IJSH_SU_NSA_ILi1024EEEEEENSA_ILi4096EEEEEENS5_IJNS5_IJSC_NSA_ILi512EEENSA_ILi32EEEEEElEEElEEEEEEEESJ_NS5_IJlSC_lEEENS4_8TiledMMAINS4_8MMA_AtomIJNS4_4SM904GMMA6SPARSE27GMMA_64x256x32_F32F16F16_SSILNS1D_5MajorE0ELS1G_0ELNS1D_7ScaleInE1ELS1H_1ELNS1D_9SparseSelE0EEEEEENSK_ISD_NS5_IJSC_NSA_ILi0EEES1L_EEEEENS5_IJNS4_10UnderscoreES1O_S1O_EEEEENS4_13SM90_TMA_LOADENS4_14ComposedLayoutINS4_7SwizzleILi2ELi4ELi3EEENS4_25smem_sparse_ptr_flag_bitsILi2ELi16EEENSK_INS5_IJNS5_IJSC_SQ_EEENS5_IJSB_S13_EEEEEENS5_IJNS5_IJS1L_SH_EEESN_EEEEEEEvNS4_8identityENS4_23SM90_TMA_LOAD_MULTICASTENS1S_INS1T_ILi3ELi4ELi3EEENS4_18smem_ptr_flag_bitsILi16EEENSK_INS5_IJSQ_SH_EEENS5_IJSH_SC_EEEEEEEvS24_EENS_8epilogue10collective6detail29Sm90TmaWarpSpecializedAdapterINS2F_15DefaultEpilogueIfNS5_IJSC_llEEES2J_NS2E_6thread17LinearCombinationIfLi1EffLNS2K_9ScaleType4KindE0ELNS_15FloatRoundStyleE2EfEENS1_15EpilogueDefaultEEEEEvvEEEEvNT_6ParamsE:
[----:B------:R-:W0:Y:S02]  /*0000*/  LDC R1, c[0x0][0x28] ;  /* 0x00000a00ff017b82 */ /* 0x000e240000000800 */
[----:B0-----:R-:W-:Y:S01]  /*0010*/  VIADD R1, R1, 0xfffff990 ;  /* 0xfffff99001017836 */ /* 0x001fe20000000000 */
[----:B------:R-:W0:Y:S01]  /*0020*/  S2R R4, SR_TID.X ;  /* 0x0000000000047919 */ /* 0x000e220000002100 */
[----:B------:R-:W-:Y:S01]  /*0030*/  ELECT P0, URZ, PT ;  /* 0x00000000003f782f */ /* 0x000fe20003800000 */
[----:B------:R-:W-:Y:S01]  /*0040*/  BSSY B0, `(.L_x_0) ;  /* 0x0000018000007945 */ /* 0x000fe20003800000 */
[--C-:B0-----:R-:W-:Y:S02]  /*0050*/  SHF.R.U32.HI R0, RZ, 0x5, R4.reuse ;  /* 0x00000005ff007819 */ /* 0x101fe40000011604 */
[----:B------:R-:W-:-:S03]  /*0060*/  SHF.R.U32.HI R2, RZ, 0x7, R4 ;  /* 0x00000007ff027819 */ /* 0x000fc60000011604 */
[----:B------:R-:W0:Y:S04]  /*0070*/  SHFL.IDX PT, R3, R0, RZ, 0x1f ;  /* 0x00001fff00037589 */ /* 0x000e2800000e0000 */
[----:B------:R-:W1:Y:S01]  /*0080*/  SHFL.IDX PT, R2, R2, RZ, 0x1f ;  /* 0x00001fff02027589 */ /* 0x000e6200000e0000 */
[----:B0-----:R-:W-:Y:S02]  /*0090*/  R2UR UR8, R3 ;  /* 0x00000000030872ca */ /* 0x001fe400000e0000 */
[----:B-1----:R-:W-:-:S11]  /*00a0*/  R2UR UR5, R2 ;  /* 0x00000000020572ca */ /* 0x002fd600000e0000 */
[----:B------:R-:W-:Y:S02]  /*00b0*/  USHF.R.S32.HI UR4, URZ, 0x1f, UR8 ;  /* 0x0000001f3f047899 */ /* 0x000fe40008011408 */
[----:B------:R-:W-:Y:S02]  /*00c0*/  ISETP.NE.OR P0, PT, RZ, UR8, !P0 ;  /* 0x00000008ff007c0c */ /* 0x000fe4000c705670 */
[----:B------:R-:W-:-:S04]  /*00d0*/  ULEA.HI UR4, UR4, UR8, URZ, 0x2 ;  /* 0x0000000804047291 */ /* 0x000fc8000f8f103f */
[----:B------:R-:W-:-:S04]  /*00e0*/  ULOP3.LUT UR4, UR4, 0xfffffffc, URZ, 0xc0, !UPT ;  /* 0xfffffffc04047892 */ /* 0x000fc8000f8ec03f */
[----:B------:R-:W-:-:S03]  /*00f0*/  UIADD3 UR8, UR8, -UR4, URZ ;  /* 0x8000000408087290 */ /* 0x000fc6000fffe03f */
[----:B------:R-:W-:Y:S09]  /*0100*/  @P0 BRA `(.L_x_1) ;  /* 0x00000000002c0947 */ /* 0x000ff20003800000 */
[----:B------:R-:W-:Y:S02]  /*0110*/  ULDC.64 UR6, c[0x0][0x198] ;  /* 0x0000660000067ab9 */ /* 0x000fe40000000a00 */
[----:B------:R-:W-:Y:S02]  /*0120*/  UIADD3 UR10, UP0, UR6, 0xf0, URZ ;  /* 0x000000f0060a7890 */ /* 0x000fe4000ff1e03f */
[----:B------:R-:W-:Y:S02]  /*0130*/  UIADD3 UR12, UP1, UR6, 0x1f0, URZ ;  /* 0x000001f0060c7890 */ /* 0x000fe4000ff3e03f */
[----:B------:R-:W-:Y:S02]  /*0140*/  UIADD3 UR6, UP2, UR6, 0x2f0, URZ ;  /* 0x000002f006067890 */ /* 0x000fe4000ff5e03f */
[----:B------:R-:W-:Y:S02]  /*0150*/  UIADD3.X UR11, URZ, UR7, URZ, UP0, !UPT ;  /* 0x000000073f0b7290 */ /* 0x000fe400087fe43f */
[----:B------:R-:W-:-:S02]  /*0160*/  UIADD3.X UR13, URZ, UR7, URZ, UP1, !UPT ;  /* 0x000000073f0d7290 */ /* 0x000fc40008ffe43f */
[----:B------:R-:W-:-:S05]  /*0170*/  UIADD3.X UR7, URZ, UR7, URZ, UP2, !UPT ;  /* 0x000000073f077290 */ /* 0x000fca00097fe43f */
[----:B------:R0:W-:Y:S02]  /*0180*/  UTMACCTL.PF [UR10] ;  /* 0x000000000a0079b9 */ /* 0x0001e40008040000 */
[----:B------:R0:W-:Y:S02]  /*0190*/  UTMACCTL.PF [UR12] ;  /* 0x000000000c0079b9 */ /* 0x0001e40008040000 */
[----:B------:R0:W-:Y:S02]  /*01a0*/  UTMACCTL.PF [UR6] ;  /* 0x00000000060079b9 */ /* 0x0001e40008040000 */
[----:B0-----:R-:W-:Y:S01]  /*01b0*/  NOP ;  /* 0x0000000000007918 */ /* 0x001fe20000000000 */
.L_x_1:
[----:B------:R-:W-:Y:S05]  /*01c0*/  BSYNC B0 ;  /* 0x0000000000007941 */ /* 0x000fea0003800000 */
.L_x_0:
[----:B------:R-:W0:Y:S01]  /*01d0*/  SHFL.IDX PT, R2, R0, RZ, 0x1f ;  /* 0x00001fff00027589 */ /* 0x000e2200000e0000 */
[----:B------:R-:W-:Y:S01]  /*01e0*/  UISETP.NE.AND UP0, UPT, UR8, 0x3, UPT ;  /* 0x000000030800788c */ /* 0x000fe2000bf05270 */
[----:B------:R-:W-:Y:S01]  /*01f0*/  ISETP.NE.AND P1, PT, RZ, UR5, PT ;  /* 0x00000005ff007c0c */ /* 0x000fe2000bf25270 */
[----:B------:R-:W-:Y:S02]  /*0200*/  UIADD3 UR17, UR5, -0x1, URZ ;  /* 0xffffffff05117890 */ /* 0x000fe4000fffe03f */
[----:B------:R-:W-:Y:S02]  /*0210*/  UISETP.EQ.OR UP0, UPT, UR8, URZ, !UP0 ;  /* 0x0000003f0800728c */ /* 0x000fe4000c702670 */
[----:B------:R-:W-:Y:S02]  /*0220*/  UISETP.GE.U32.AND UP1, UPT, UR17, 0x2, UPT ;  /* 0x000000021100788c */ /* 0x000fe4000bf26070 */
[----:B------:R-:W-:-:S04]  /*0230*/  UISETP.EQ.AND UP0, UPT, UR5, URZ, UP0 ;  /* 0x0000003f0500728c */ /* 0x000fc80008702270 */
[----:B------:R-:W-:-:S04]  /*0240*/  USEL UR6, URZ, 0x1, !UP0 ;  /* 0x000000013f067887 */ /* 0x000fc8000c000000 */
[----:B------:R-:W-:Y:S01]  /*0250*/  USEL UR6, UR6, 0x2, UP1 ;  /* 0x0000000206067887 */ /* 0x000fe20008800000 */
[----:B0-----:R-:W-:-:S13]  /*0260*/  ISETP.NE.AND P0, PT, R2, RZ, PT ;  /* 0x000000ff0200720c */ /* 0x001fda0003f05270 */
[----:B------:R-:W-:Y:S05]  /*0270*/  @P0 BRA `(.L_x_2) ;  /* 0x0000000000580947 */ /* 0x000fea0003800000 */
[----:B------:R-:W0:Y:S01]  /*0280*/  S2UR UR7, SR_CgaCtaId ;  /* 0x00000000000779c3 */ /* 0x000e220000008800 */
[----:B------:R-:W-:Y:S01]  /*0290*/  UMOV UR4, 0x400 ;  /* 0x0000040000047882 */ /* 0x000fe20000000000 */
[----:B------:R-:W-:Y:S01]  /*02a0*/  UMOV UR5, 0x1 ;  /* 0x0000000100057882 */ /* 0x000fe20000000000 */
[----:B------:R-:W-:Y:S01]  /*02b0*/  UMOV UR10, 0x4 ;  /* 0x00000004000a7882 */ /* 0x000fe20000000000 */
[----:B------:R-:W-:Y:S01]  /*02c0*/  ELECT P0, URZ, PT ;  /* 0x00000000003f782f */ /* 0x000fe20003800000 */
[----:B------:R-:W-:-:S04]  /*02d0*/  UIADD3 UR10, -UR10, 0x100000, URZ ;  /* 0x001000000a0a7890 */ /* 0x000fc8000fffe13f */
[----:B------:R-:W-:Y:S02]  /*02e0*/  USHF.L.U32 UR11, UR10, 0xb, URZ ;  /* 0x0000000b0a0b7899 */ /* 0x000fe4000800063f */
[----:B------:R-:W-:Y:S02]  /*02f0*/  USHF.L.U32 UR10, UR10, 0x1, URZ ;  /* 0x000000010a0a7899 */ /* 0x000fe4000800063f */
[----:B0-----:R-:W-:Y:S02]  /*0300*/  ULEA UR7, UR7, UR4, 0x18 ;  /* 0x0000000407077291 */ /* 0x001fe4000f8ec03f */
[----:B------:R-:W-:-:S04]  /*0310*/  UIADD3 UR4, -UR5, 0x100000, URZ ;  /* 0x0010000005047890 */ /* 0x000fc8000fffe13f */
[----:B------:R-:W-:Y:S02]  /*0320*/  USHF.L.U32 UR5, UR4, 0xb, URZ ;  /* 0x0000000b04057899 */ /* 0x000fe4000800063f */
[----:B------:R-:W-:Y:S01]  /*0330*/  USHF.L.U32 UR4, UR4, 0x1, URZ ;  /* 0x0000000104047899 */ /* 0x000fe2000800063f */
[----:B------:R-:W0:Y:S11]  /*0340*/  FENCE.VIEW.ASYNC.S ;  /* 0x00000000000073c6 */ /* 0x000e360000000000 */
[----:B0-----:R0:W1:Y:S01]  /*0350*/  SYNCS.EXCH.64 URZ, [UR7], UR4 ;  /* 0x00000004073f75b2 */ /* 0x0010620008000100 */
[----:B------:R0:W2:Y:S01]  /*0360*/  SYNCS.EXCH.64 URZ, [UR7+0x20], UR10 ;  /* 0x0000200a073f75b2 */ /* 0x0000a20008000100 */
[----:B------:R0:W3:Y:S01]  /*0370*/  SYNCS.EXCH.64 URZ, [UR7+0x8], UR4 ;  /* 0x00000804073f75b2 */ /* 0x0000e20008000100 */
[----:B------:R0:W4:Y:S01]  /*0380*/  SYNCS.EXCH.64 URZ, [UR7+0x28], UR10 ;  /* 0x0000280a073f75b2 */ /* 0x0001220008000100 */
[----:B------:R0:W0:Y:S01]  /*0390*/  SYNCS.EXCH.64 URZ, [UR7+0x10], UR4 ;  /* 0x00001004073f75b2 */ /* 0x0000220008000100 */
[----:B------:R0:W0:Y:S01]  /*03a0*/  SYNCS.EXCH.64 URZ, [UR7+0x30], UR10 ;  /* 0x0000300a073f75b2 */ /* 0x0000220008000100 */
[----:B------:R0:W0:Y:S01]  /*03b0*/  SYNCS.EXCH.64 URZ, [UR7+0x18], UR4 ;  /* 0x00001804073f75b2 */ /* 0x0000220008000100 */
[----:B------:R0:W0:Y:S01]  /*03c0*/  SYNCS.EXCH.64 URZ, [UR7+0x38], UR10 ;  /* 0x0000380a073f75b2 */ /* 0x0000220008000100 */
[----:B------:R-:W-:Y:S01]  /*03d0*/  NOP ;  /* 0x0000000000007918 */ /* 0x000fe20000000000 */
.L_x_2:
[----:B------:R-:W5:Y:S01]  /*03e0*/  S2UR UR9, SR_CTAID.X ;  /* 0x00000000000979c3 */ /* 0x000f620000002500 */
[----:B------:R-:W1:Y:S01]  /*03f0*/  SHFL.IDX PT, R0, R0, RZ, 0x1f ;  /* 0x00001fff00007589 */ /* 0x000e6200000e0000 */
[----:B------:R-:W-:Y:S01]  /*0400*/  SHF.R.S32.HI R3, RZ, 0x1f, R4 ;  /* 0x0000001fff037819 */ /* 0x000fe20000011404 */
[----:B0-----:R-:W-:Y:S01]  /*0410*/  ULDC UR4, c[0x0][0x150] ;  /* 0x0000540000047ab9 */ /* 0x001fe20000000800 */
[----:B------:R-:W-:Y:S02]  /*0420*/  ELECT P0, URZ, PT ;  /* 0x00000000003f782f */ /* 0x000fe40003800000 */
[----:B------:R-:W-:Y:S01]  /*0430*/  SHF.R.S32.HI R7, RZ, 0x1f, R2 ;  /* 0x0000001fff077819 */ /* 0x000fe20000011402 */
[----:B------:R-:W-:Y:S01]  /*0440*/  ULDC UR7, c[0x0][0x144] ;  /* 0x0000510000077ab9 */ /* 0x000fe20000000800 */
[----:B------:R-:W-:Y:S01]  /*0450*/  LEA.HI R3, R3, R4, RZ, 0x7 ;  /* 0x0000000403037211 */ /* 0x000fe200078f38ff */
[----:B------:R-:W0:Y:S01]  /*0460*/  S2UR UR11, SR_CTAID.Y ;  /* 0x00000000000b79c3 */ /* 0x000e220000002600 */
[----:B------:R-:W-:Y:S01]  /*0470*/  LEA.HI R7, R7, R2, RZ, 0x2 ;  /* 0x0000000207077211 */ /* 0x000fe200078f10ff */
[----:B------:R-:W-:Y:S01]  /*0480*/  UMOV UR5, 0x20 ;  /* 0x0000002000057882 */ /* 0x000fe20000000000 */
[----:B------:R-:W-:Y:S01]  /*0490*/  LOP3.LUT R3, R3, 0xffffff80, RZ, 0xc0, !PT ;  /* 0xffffff8003037812 */ /* 0x000fe200078ec0ff */
[----:B------:R-:W-:Y:S01]  /*04a0*/  NOP ;  /* 0x0000000000007918 */ /* 0x000fe20000000000 */
[----:B------:R-:W-:Y:S01]  /*04b0*/  LOP3.LUT R7, R7, 0x3ffffffc, RZ, 0xc0, !PT ;  /* 0x3ffffffc07077812 */ /* 0x000fe200078ec0ff */
[----:B------:R-:W-:Y:S01]  /*04c0*/  NOP ;  /* 0x0000000000007918 */ /* 0x000fe20000000000 */
[----:B------:R-:W-:-:S02]  /*04d0*/  IMAD.MOV.U32 R157, RZ, RZ, 0x1 ;  /* 0x00000001ff9d7424 */ /* 0x000fc400078e00ff */
[----:B------:R-:W-:Y:S02]  /*04e0*/  IMAD.IADD R3, R4, 0x1, -R3 ;  /* 0x0000000104037824 */ /* 0x000fe400078e0a03 */
[----:B------:R-:W-:-:S03]  /*04f0*/  IMAD.IADD R2, R2, 0x1, -R7 ;  /* 0x0000000102027824 */ /* 0x000fc600078e0a07 */
[----:B------:R-:W-:Y:S02]  /*0500*/  SHF.R.S32.HI R4, RZ, 0x1f, R3 ;  /* 0x0000001fff047819 */ /* 0x000fe40000011403 */
[----:B-----5:R-:W-:Y:S02]  /*0510*/  I2FP.F32.U32 R5, UR9 ;  /* 0x0000000900057c45 */ /* 0x020fe40008201000 */
[----:B-1----:R-:W-:Y:S02]  /*0520*/  ISETP.NE.OR P0, PT, R0, RZ, !P0 ;  /* 0x000000ff0000720c */ /* 0x002fe40004705670 */
[----:B------:R-:W-:Y:S01]  /*0530*/  LEA.HI R4, R4, R3, RZ, 0x3 ;  /* 0x0000000304047211 */ /* 0x000fe200078f18ff */
[----:B------:R-:W-:Y:S01]  /*0540*/  FMUL R6, R5, UR4 ;  /* 0x0000000405067c20 */ /* 0x000fe20008400000 */
[----:B------:R-:W-:Y:S02]  /*0550*/  ULDC UR4, c[0x0][0x154] ;  /* 0x0000550000047ab9 */ /* 0x000fe40000000800 */
[----:B------:R-:W-:-:S02]  /*0560*/  SHF.R.S32.HI R0, RZ, 0x3, R4 ;  /* 0x00000003ff007819 */ /* 0x000fc40000011404 */
[----:B------:R-:W-:Y:S01]  /*0570*/  SHF.R.S32.HI R5, RZ, 0x1f, R4 ;  /* 0x0000001fff057819 */ /* 0x000fe20000011404 */
[----:B------:R-:W1:Y:S01]  /*0580*/  F2I.U32.TRUNC.NTZ R6, R6 ;  /* 0x0000000600067305 */ /* 0x000e62000020f000 */
[----:B0-----:R-:W-:Y:S01]  /*0590*/  I2FP.F32.U32 R8, UR11 ;  /* 0x0000000b00087c45 */ /* 0x001fe20008201000 */
[----:B------:R-:W0:Y:S01]  /*05a0*/  LDC R4, c[0x0][0x140] ;  /* 0x00005000ff047b82 */ /* 0x000e220000000800 */
[----:B------:R-:W-:Y:S01]  /*05b0*/  LEA.HI R5, R5, R0, RZ, 0x2 ;  /* 0x0000000005057211 */ /* 0x000fe200078f10ff */
[----:B------:R-:W-:Y:S01]  /*05c0*/  VOTEU.ALL UP0, P0 ;  /* 0x00000000003f7886 */ /* 0x000fe20000000000 */
[----:B------:R-:W-:Y:S01]  /*05d0*/  VOTEU.ALL UP1, P0 ;  /* 0x00000000003f7886 */ /* 0x000fe20000020000 */
[----:B------:R-:W-:Y:S01]  /*05e0*/  FMUL R8, R8, UR4 ;  /* 0x0000000408087c20 */ /* 0x000fe20008400000 */
[----:B------:R-:W-:Y:S02]  /*05f0*/  LOP3.LUT R5, R5, 0xfffffffc, RZ, 0xc0, !PT ;  /* 0xfffffffc05057812 */ /* 0x000fe400078ec0ff */
[----:B------:R-:W-:Y:S01]  /*0600*/  @!UP0 UMOV UR10, 0x400 ;  /* 0x00000400000a8882 */ /* 0x000fe20000000000 */
[----:B------:R-:W5:Y:S02]  /*0610*/  @!UP0 S2UR UR13, SR_CgaCtaId ;  /* 0x00000000000d89c3 */ /* 0x000f640000008800 */
[----:B------:R-:W-:Y:S01]  /*0620*/  IMAD.IADD R5, R0, 0x1, -R5 ;  /* 0x0000000100057824 */ /* 0x000fe200078e0a05 */
[----:B------:R-:W2:Y:S01]  /*0630*/  F2I.U32.TRUNC.NTZ R8, R8 ;  /* 0x0000000800087305 */ /* 0x000ea2000020f000 */
[----:B-1----:R-:W-:-:S03]  /*0640*/  R2UR UR4, R6 ;  /* 0x00000000060472ca */ /* 0x002fc600000e0000 */
[----:B------:R-:W-:-:S04]  /*0650*/  LEA R2, R2, R5, 0x2 ;  /* 0x0000000502027211 */ /* 0x000fc800078e10ff */
[----:B------:R-:W-:-:S04]  /*0660*/  LEA.HI R0, R2, R2, RZ, 0x1 ;  /* 0x0000000202007211 */ /* 0x000fc800078f08ff */
[----:B------:R-:W-:Y:S02]  /*0670*/  LOP3.LUT R5, R0, 0xfffffffe, RZ, 0xc0, !PT ;  /* 0xfffffffe00057812 */ /* 0x000fe400078ec0ff */
[----:B0-----:R-:W-:Y:S01]  /*0680*/  ISETP.EQ.U32.AND P4, PT, R4, 0x1, PT ;  /* 0x000000010400780c */ /* 0x001fe20003f82070 */
[----:B------:R-:W-:Y:S01]  /*0690*/  UIADD3 UR4, -UR4, URZ, URZ ;  /* 0x0000003f04047290 */ /* 0x000fe2000fffe13f */
[----:B--2---:R-:W-:Y:S01]  /*06a0*/  R2UR UR12, R8 ;  /* 0x00000000080c72ca */ /* 0x004fe200000e0000 */
[----:B------:R-:W-:Y:S02]  /*06b0*/  IMAD.IADD R5, R2, 0x1, -R5 ;  /* 0x0000000102057824 */ /* 0x000fe400078e0a05 */
[----:B------:R-:W-:Y:S02]  /*06c0*/  UIMAD UR7, UR7, UR4, UR9 ;  /* 0x00000004070772a4 */ /* 0x000fe4000f8e0209 */
[----:B------:R-:W-:-:S04]  /*06d0*/  @!UP0 UIADD3 UR4, -UR5, 0x100000, URZ ;  /* 0x0010000005048890 */ /* 0x000fc8000fffe13f */
[----:B------:R-:W-:Y:S02]  /*06e0*/  @!UP0 USHF.L.U32 UR5, UR4, 0xb, URZ ;  /* 0x0000000b04058899 */ /* 0x000fe4000800063f */
[----:B------:R-:W-:Y:S02]  /*06f0*/  @!UP0 USHF.L.U32 UR4, UR4, 0x1, URZ ;  /* 0x0000000104048899 */ /* 0x000fe4000800063f */
[----:B-----5:R-:W-:Y:S01]  /*0700*/  @!UP0 ULEA UR10, UR13, UR10, 0x18 ;  /* 0x0000000a0d0a8291 */ /* 0x020fe2000f8ec03f */
[----:B------:R-:W-:Y:S01]  /*0710*/  ISETP.NE.AND P2, PT, R5, UR7, PT ;  /* 0x0000000705007c0c */ /* 0x000fe2000bf45270 */
[----:B------:R-:W-:Y:S01]  /*0720*/  IMAD.SHL.U32 R5, R2, 0x4, RZ ;  /* 0x0000000402057824 */ /* 0x000fe200078e00ff */
[----:B------:R-:W-:Y:S01]  /*0730*/  VOTEU.ALL UP0, P0 ;  /* 0x00000000003f7886 */ /* 0x000fe20000000000 */
[----:B------:R-:W-:Y:S01]  /*0740*/  ULDC UR13, c[0x0][0x148] ;  /* 0x00005200000d7ab9 */ /* 0x000fe20000000800 */
[----:B------:R-:W-:Y:S01]  /*0750*/  UIADD3 UR12, -UR12, URZ, URZ ;  /* 0x0000003f0c0c7290 */ /* 0x000fe2000fffe13f */
[----:B------:R-:W-:-:S02]  /*0760*/  LOP3.LUT P0, RZ, R3, 0x7, RZ, 0xc0, !PT ;  /* 0x0000000703ff7812 */ /* 0x000fc4000780c0ff */
[----:B------:R-:W-:Y:S01]  /*0770*/  LOP3.LUT R156, R2, 0xc, R5, 0x78, !PT ;  /* 0x0000000c029c7812 */ /* 0x000fe200078e7805 */
[----:B------:R-:W0:Y:S03]  /*0780*/  FENCE.VIEW.ASYNC.S ;  /* 0x00000000000073c6 */ /* 0x000e260000000000 */
[----:B0-----:R-:W0:Y:S01]  /*0790*/  @!UP0 SYNCS.EXCH.64 URZ, [UR10+0x50], UR4 ;  /* 0x000050040a3f85b2 */ /* 0x001e220008000100 */
[C---:B------:R-:W-:Y:S02]  /*07a0*/  ISETP.LT.U32.AND P0, PT, R156.reuse, 0x2, !P0 ;  /* 0x000000029c00780c */ /* 0x040fe40004701070 */
[----:B------:R-:W-:-:S04]  /*07b0*/  @P2 LEA.HI R0, R156, R156, RZ, 0x1 ;  /* 0x0000009c9c002211 */ /* 0x000fc800078f08ff */
[----:B------:R-:W-:Y:S01]  /*07c0*/  @P2 SHF.R.S32.HI R0, RZ, 0x1, R0 ;  /* 0x00000001ff002819 */ /* 0x000fe20000011400 */
[----:B------:R1:W2:Y:S01]  /*07d0*/  @!UP1 SYNCS.EXCH.64 URZ, [UR10+0x58], UR4 ;  /* 0x000058040a3f95b2 */ /* 0x0002a20008000100 */
[----:B------:R-:W-:Y:S01]  /*07e0*/  NOP ;  /* 0x0000000000007918 */ /* 0x000fe20000000000 */
[----:B-1----:R-:W-:-:S06]  /*07f0*/  UIMAD UR4, UR13, UR12, UR11 ;  /* 0x0000000c0d0472a4 */ /* 0x002fcc000f8e020b */
[----:B------:R-:W-:Y:S02]  /*0800*/  @P2 ISETP.NE.AND P3, PT, R0, UR4, PT ;  /* 0x0000000400002c0c */ /* 0x000fe4000bf65270 */
[----:B------:R-:W-:Y:S02]  /*0810*/  SEL R0, RZ, 0x1, !P0 ;  /* 0x00000001ff007807 */ /* 0x000fe40004000000 */
[----:B------:R-:W-:-:S03]  /*0820*/  @P2 SEL R157, RZ, 0x1, P3 ;  /* 0x00000001ff9d2807 */ /* 0x000fc60001800000 */
[----:B------:R1:W-:Y:S01]  /*0830*/  STL [R1+0x200], R0 ;  /* 0x0002000001007387 */ /* 0x0003e20000100800 */
[----:B0-----:R-:W-:Y:S05]  /*0840*/  @!P4 BRA `(.L_x_3) ;  /* 0x000000000008c947 */ /* 0x001fea0003800000 */
[----:B--234-:R-:W-:Y:S01]  /*0850*/  UCGABAR_ARV ;  /* 0x00000000000079c7 */ /* 0x01cfe20008000000 */
[----:B------:R-:W-:Y:S05]  /*0860*/  BRA `(.L_x_4) ;  /* 0x0000000000047947 */ /* 0x000fea0003800000 */
.L_x_3:
[----:B--234-:R-:W-:Y:S01]  /*0870*/  NOP ;  /* 0x0000000000007918 */ /* 0x01cfe20000000000 */
.L_x_4:
[----:B------:R-:W-:Y:S02]  /*0880*/  ULDC UR4, c[0x0][0x75c] ;  /* 0x0001d70000047ab9 */ /* 0x000fe40000000800 */
[----:B------:R-:W-:-:S06]  /*0890*/  UISETP.NE.AND UP2, UPT, UR4, 0x1, UPT ;  /* 0x000000010400788c */ /* 0x000fcc000bf45270 */
[----:B------:R-:W-:-:S05]  /*08a0*/  PLOP3.LUT P2, PT, PT, PT, UP2, 0x80, 0x0 ;  /* 0x000000000000781c */ /* 0x000fca0003f4f028 */
[----:B------:R-:W-:Y:S01]  /*08b0*/  @UP2 ULDC UR14, c[0x0][0x10] ;  /* 0x00000400000e2ab9 */ /* 0x000fe20000000800 */
[----:B------:R-:W-:Y:S01]  /*08c0*/  @UP2 UMOV UR4, UR11 ;  /* 0x0000000b00042c82 */ /* 0x000fe20008000000 */
[----:B------:R-:W-:Y:S01]  /*08d0*/  @UP2 UMOV UR5, URZ ;  /* 0x0000003f00052c82 */ /* 0x000fe20008000000 */
[----:B------:R-:W-:Y:S01]  /*08e0*/  @!UP2 ULDC UR10, c[0x0][0xc] ;  /* 0x00000300000aaab9 */ /* 0x000fe20000000800 */
[----:B------:R-:W-:-:S03]  /*08f0*/  @UP2 UIMAD.WIDE.U32 UR14, UR9, UR14, UR4 ;  /* 0x0000000e090e22a5 */ /* 0x000fc6000f8e0004 */
[----:B------:R-:W-:Y:S01]  /*0900*/  @UP2 UMOV UR4, URZ ;  /* 0x0000003f00042c82 */ /* 0x000fe20008000000 */
[----:B------:R-:W-:Y:S01]  /*0910*/  UMOV UR5, URZ ;  /* 0x0000003f00057c82 */ /* 0x000fe20008000000 */
[----:B------:R-:W-:Y:S01]  /*0920*/  @UP2 UIADD3 UR16, UR15, UR4, URZ ;  /* 0x000000040f102290 */ /* 0x000fe2000fffe03f */
[----:B------:R-:W-:Y:S01]  /*0930*/  IMAD.U32 R2, RZ, RZ, UR14 ;  /* 0x0000000eff027e24 */ /* 0x000fe2000f8e00ff */
[----:B------:R-:W-:Y:S01]  /*0940*/  MOV R3, UR15 ;  /* 0x0000000f00037c02 */ /* 0x000fe20008000f00 */
[----:B------:R-:W-:Y:S02]  /*0950*/  UMOV UR4, UR9 ;  /* 0x0000000900047c82 */ /* 0x000fe40008000000 */
[----:B------:R-:W-:Y:S01]  /*0960*/  @!UP2 UIMAD.WIDE.U32 UR4, UR11, UR10, UR4 ;  /* 0x0000000a0b04a2a5 */ /* 0x000fe2000f8e0004 */
[----:B------:R-:W-:Y:S02]  /*0970*/  @P2 IMAD.MOV.U32 R7, RZ, RZ, R2 ;  /* 0x000000ffff072224 */ /* 0x000fe400078e0002 */
[----:B------:R-:W-:-:S03]  /*0980*/  @P2 IMAD.U32 R6, RZ, RZ, UR16 ;  /* 0x00000010ff062e24 */ /* 0x000fc6000f8e00ff */
[----:B------:R-:W-:Y:S01]  /*0990*/  IMAD.U32 R5, RZ, RZ, UR5 ;  /* 0x00000005ff057e24 */ /* 0x000fe2000f8e00ff */
[----:B------:R-:W-:Y:S01]  /*09a0*/  MOV R4, UR4 ;  /* 0x0000000400047c02 */ /* 0x000fe20008000f00 */
[----:B------:R-:W-:Y:S02]  /*09b0*/  IMAD.U32 R2, RZ, RZ, UR4 ;  /* 0x00000004ff027e24 */ /* 0x000fe4000f8e00ff */
[----:B------:R-:W-:Y:S02]  /*09c0*/  @!P2 IMAD.MOV.U32 R6, RZ, RZ, R5 ;  /* 0x000000ffff06a224 */ /* 0x000fe400078e0005 */
[----:B------:R-:W-:Y:S02]  /*09d0*/  @!P2 IMAD.MOV.U32 R7, RZ, RZ, R2 ;  /* 0x000000ffff07a224 */ /* 0x000fe400078e0002 */
[----:B------:R-:W-:Y:S01]  /*09e0*/  IMAD.U32 R3, RZ, RZ, UR5 ;  /* 0x00000005ff037e24 */ /* 0x000fe2000f8e00ff */
[----:B------:R0:W-:Y:S04]  /*09f0*/  STL [R1+0x204], R6 ;  /* 0x0002040601007387 */ /* 0x0001e80000100800 */
[----:B------:R0:W-:Y:S01]  /*0a00*/  STL [R1+0x208], R7 ;  /* 0x0002080701007387 */ /* 0x0001e20000100800 */
[----:B------:R-:W-:Y:S05]  /*0a10*/  @!P4 BRA `(.L_x_5) ;  /* 0x00000000000cc947 */ /* 0x000fea0003800000 */
[----:B------:R-:W-:Y:S01]  /*0a20*/  UCGABAR_WAIT ;  /* 0x0000000000007dc7 */ /* 0x000fe20008000000 */
[----:B------:R-:W-:Y:S01]  /*0a30*/  CCTL.IVALL ;  /* 0x00000000ff00798f */ /* 0x000fe20002000000 */
[----:B------:R-:W-:Y:S05]  /*0a40*/  BRA `(.L_x_6) ;  /* 0x0000000000047947 */ /* 0x000fea0003800000 */
.L_x_5:
[----:B------:R-:W-:Y:S06]  /*0a50*/  BAR.SYNC.DEFER_BLOCKING 0x0 ;  /* 0x0000000000007b1d */ /* 0x000fec0000010000 */
.L_x_6:
[----:B------:R-:W-:Y:S05]  /*0a60*/  @!P1 BRA `(.L_x_7) ;  /* 0x0000017400f09947 */ /* 0x000fea0003800000 */
[----:B------:R-:W-:-:S06]  /*0a70*/  UISETP.GT.U32.AND UP0, UPT, UR17, 0x1, UPT ;  /* 0x000000011100788c */ /* 0x000fcc000bf04070 */
[----:B------:R-:W-:-:S13]  /*0a80*/  PLOP3.LUT P0, PT, PT, PT, UP0, 0x80, 0x0 ;  /* 0x000000000000781c */ /* 0x000fda0003f0f008 */
[----:B------:R-:W-:Y:S05]  /*0a90*/  @P0 EXIT ;  /* 0x000000000000094d */ /* 0x000fea0003800000 */
[----:B------:R-:W-:Y:S01]  /*0aa0*/  ULDC.64 UR4, c[0x0][0x750] ;  /* 0x0001d40000047ab9 */ /* 0x000fe20000000a00 */
[----:B------:R-:W-:Y:S01]  /*0ab0*/  UMOV UR10, 0xffffffff ;  /* 0xffffffff000a7882 */ /* 0x000fe20000000000 */
[----:B------:R-:W-:Y:S01]  /*0ac0*/  ISETP.GE.U32.AND P0, PT, R7, UR4, PT ;  /* 0x0000000407007c0c */ /* 0x000fe2000bf06070 */
[----:B------:R-:W-:Y:S01]  /*0ad0*/  UMOV UR9, 0xffffffff ;  /* 0xffffffff00097882 */ /* 0x000fe20000000000 */
[----:B------:R-:W-:Y:S01]  /*0ae0*/  UMOV UR8, 0xffffffff ;  /* 0xffffffff00087882 */ /* 0x000fe20000000000 */
[----:B-1----:R-:W-:Y:S02]  /*0af0*/  PRMT R0, RZ, 0x7610, R0 ;  /* 0x00007610ff007816 */ /* 0x002fe40000000000 */
[----:B------:R-:W-:-:S13]  /*0b00*/  ISETP.GE.U32.AND.EX P0, PT, R6, UR5, PT, P0 ;  /* 0x0000000506007c0c */ /* 0x000fda000bf06100 */
[----:B------:R-:W-:Y:S05]  /*0b10*/  @P0 BRA `(.L_x_8) ;  /* 0x0000000400400947 */ /* 0x000fea0003800000 */
[----:B------:R-:W-:Y:S01]  /*0b20*/  ULDC.64 UR18, c[0x0][0x728] ;  /* 0x0001ca0000127ab9 */ /* 0x000fe20000000a00 */
[C---:B------:R-:W-:Y:S01]  /*0b30*/  R2UR UR20, R7.reuse ;  /* 0x00000000071472ca */ /* 0x040fe200000e0000 */
[----:B------:R-:W-:Y:S01]  /*0b40*/  ULDC UR17, c[0x0][0x730] ;  /* 0x0001cc0000117ab9 */ /* 0x000fe20000000800 */
[----:B------:R-:W-:Y:S02]  /*0b50*/  ISETP.NE.U32.AND P0, PT, RZ, UR18, PT ;  /* 0x00000012ff007c0c */ /* 0x000fe4000bf05070 */
[----:B------:R-:W-:Y:S02]  /*0b60*/  R2UR UR4, R7 ;  /* 0x00000000070472ca */ /* 0x000fe400000e0000 */
[----:B------:R-:W-:Y:S02]  /*0b70*/  ISETP.NE.AND.EX P0, PT, RZ, UR19, PT, P0 ;  /* 0x00000013ff007c0c */ /* 0x000fe4000bf05300 */
[----:B------:R-:W-:-:S11]  /*0b80*/  R2UR UR5, R6 ;  /* 0x00000000060572ca */ /* 0x000fd600000e0000 */
[----:B------:R-:W-:Y:S05]  /*0b90*/  @!P0 BRA `(.L_x_9) ;  /* 0x0000000000308947 */ /* 0x000fea0003800000 */
[----:B------:R-:W-:Y:S01]  /*0ba0*/  R2UR UR4, R7 ;  /* 0x00000000070472ca */ /* 0x000fe200000e0000 */
[----:B------:R-:W-:Y:S01]  /*0bb0*/  ULDC UR10, c[0x0][0x734] ;  /* 0x0001cd00000a7ab9 */ /* 0x000fe20000000800 */
[----:B------:R-:W-:-:S11]  /*0bc0*/  R2UR UR16, R6 ;  /* 0x00000000061072ca */ /* 0x000fd600000e0000 */
[----:B------:R-:W-:-:S04]  /*0bd0*/  UIADD3 UR10, UP0, UR4, UR10, URZ ;  /* 0x0000000a040a7290 */ /* 0x000fc8000ff1e03f */
[----:B------:R-:W-:-:S04]  /*0be0*/  UIADD3.X UR16, URZ, UR16, URZ, UP0, !UPT ;  /* 0x000000103f107290 */ /* 0x000fc800087fe43f */
[----:B------:R-:W-:-:S04]  /*0bf0*/  UIMAD.WIDE.U32 UR4, UR16, UR18, URZ ;  /* 0x00000012100472a5 */ /* 0x000fc8000f8e003f */
[----:B------:R-:W-:Y:S02]  /*0c00*/  UIMAD.WIDE.U32 UR8, UP0, UR10, UR19, UR4 ;  /* 0x000000130a0872a5 */ /* 0x000fe4000f800004 */
[----:B------:R-:W-:Y:S02]  /*0c10*/  UIMAD.WIDE.U32 UR4, UR10, UR18, URZ ;  /* 0x000000120a0472a5 */ /* 0x000fe4000f8e003f */
[----:B------:R-:W-:Y:S02]  /*0c20*/  UIADD3.X UR15, URZ, URZ, URZ, UP0, !UPT ;  /* 0x0000003f3f0f7290 */ /* 0x000fe400087fe43f */
[----:B------:R-:W-:Y:S01]  /*0c30*/  UIADD3 URZ, UP0, UR5, UR8, URZ ;  /* 0x00000008053f7290 */ /* 0x000fe2000ff1e03f */
[----:B------:R-:W-:-:S03]  /*0c40*/  UMOV UR14, UR9 ;  /* 0x00000009000e7c82 */ /* 0x000fc60008000000 */
[----:B------:R-:W-:-:S12]  /*0c50*/  UIMAD.WIDE.U32.X UR4, UR16, UR19, UR14, UP0 ;  /* 0x00000013100472a5 */ /* 0x000fd800080e040e */
.L_x_9:
[----:B------:R-:W-:Y:S01]  /*0c60*/  USHF.R.U64 UR8, UR4, UR17, UR5 ;  /* 0x0000001104087299 */ /* 0x000fe20008001205 */
[----:B------:R-:W-:Y:S01]  /*0c70*/  R2UR UR15, R6 ;  /* 0x00000000060f72ca */ /* 0x000fe200000e0000 */
[----:B------:R-:W-:Y:S02]  /*0c80*/  USHF.R.U32.HI UR4, URZ, UR17, UR5 ;  /* 0x000000113f047299 */ /* 0x000fe40008011605 */
[----:B------:R-:W-:Y:S01]  /*0c90*/  UIADD3 UR5, UP0, URZ, -UR8, URZ ;  /* 0x800000083f057290 */ /* 0x000fe2000ff1e03f */
[----:B------:R-:W-:Y:S01]  /*0ca0*/  ULDC.64 UR16, c[0x0][0x720] ;  /* 0x0001c80000107ab9 */ /* 0x000fe20000000a00 */
[----:B------:R-:W-:Y:S02]  /*0cb0*/  UMOV UR14, UR20 ;  /* 0x00000014000e7c82 */ /* 0x000fe40008000000 */
[----:B------:R-:W-:Y:S01]  /*0cc0*/  UIADD3.X UR4, URZ, ~UR4, URZ, UP0, !UPT ;  /* 0x800000043f047290 */ /* 0x000fe200087fe43f */
[----:B------:R-:W-:Y:S01]  /*0cd0*/  ULDC UR9, c[0x0][0x718] ;  /* 0x0001c60000097ab9 */ /* 0x000fe20000000800 */
[----:B------:R-:W-:-:S02]  /*0ce0*/  UIMAD UR13, UR13, UR12, UR11 ;  /* 0x0000000c0d0d72a4 */ /* 0x000fc4000f8e020b */
[----:B------:R-:W-:Y:S02]  /*0cf0*/  UIMAD UR4, UR4, UR16, URZ ;  /* 0x00000010040472a4 */ /* 0x000fe4000f8e023f */
[----:B------:R-:W-:Y:S02]  /*0d00*/  UIMAD.WIDE.U32 UR14, UR5, UR16, UR14 ;  /* 0x00000010050e72a5 */ /* 0x000fe4000f8e000e */
[----:B------:R-:W-:Y:S01]  /*0d10*/  UIMAD UR4, UR5, UR17, UR4 ;  /* 0x00000011050472a4 */ /* 0x000fe2000f8e0204 */
[----:B------:R-:W-:Y:S01]  /*0d20*/  ULDC UR11, c[0x0][0x708] ;  /* 0x0001c200000b7ab9 */ /* 0x000fe20000000800 */
[----:B------:R-:W-:Y:S02]  /*0d30*/  ULDC UR20, c[0x0][0x758] ;  /* 0x0001d60000147ab9 */ /* 0x000fe40000000800 */
[----:B------:R-:W-:Y:S01]  /*0d40*/  UIADD3 UR10, UR15, UR4, URZ ;  /* 0x000000040f0a7290 */ /* 0x000fe2000fffe03f */
[----:B------:R-:W-:Y:S02]  /*0d50*/  UMOV UR12, 0xffffffff ;  /* 0xffffffff000c7882 */ /* 0x000fe40000000000 */
[----:B------:R-:W-:Y:S01]  /*0d60*/  ULDC.64 UR4, c[0x0][0x740] ;  /* 0x0001d00000047ab9 */ /* 0x000fe20000000a00 */
[----:B------:R-:W-:Y:S01]  /*0d70*/  USHF.R.U64 UR18, UR14, UR9, UR10 ;  /* 0x000000090e127299 */ /* 0x000fe2000800120a */
[----:B------:R-:W-:Y:S01]  /*0d80*/  ISETP.NE.U32.AND P0, PT, RZ, UR4, PT ;  /* 0x00000004ff007c0c */ /* 0x000fe2000bf05070 */
[----:B------:R-:W-:-:S02]  /*0d90*/  USHF.R.U32.HI UR10, URZ, UR9, UR10 ;  /* 0x000000093f0a7299 */ /* 0x000fc4000801160a */
[----:B------:R-:W-:Y:S01]  /*0da0*/  USHF.L.U32 UR9, UR12, UR20, URZ ;  /* 0x000000140c097299 */ /* 0x000fe2000800063f */
[----:B------:R-:W-:Y:S01]  /*0db0*/  ISETP.NE.AND.EX P0, PT, RZ, UR5, PT, P0 ;  /* 0x00000005ff007c0c */ /* 0x000fe2000bf05300 */
[----:B------:R-:W-:Y:S02]  /*0dc0*/  USHF.R.U64 UR24, UR18, UR11, UR10 ;  /* 0x0000000b12187299 */ /* 0x000fe4000800120a */
[----:B------:R-:W-:Y:S01]  /*0dd0*/  USHF.R.U32.HI UR10, URZ, UR11, UR10 ;  /* 0x0000000b3f0a7299 */ /* 0x000fe2000801160a */
[----:B------:R-:W-:Y:S01]  /*0de0*/  ULDC UR19, c[0x0][0x700] ;  /* 0x0001c00000137ab9 */ /* 0x000fe20000000800 */
[----:B------:R-:W-:Y:S02]  /*0df0*/  USEL UR7, UR7, UR13, !UP2 ;  /* 0x0000000d07077287 */ /* 0x000fe4000d000000 */
[----:B------:R-:W-:Y:S02]  /*0e00*/  USHF.R.U64 UR25, UR24, UR20, UR10 ;  /* 0x0000001418197299 */ /* 0x000fe4000800120a */
[----:B------:R-:W-:-:S02]  /*0e10*/  USHF.R.U32.HI UR11, URZ, UR20, UR10 ;  /* 0x000000143f0b7299 */ /* 0x000fc4000801160a */
[----:B------:R-:W-:Y:S02]  /*0e20*/  UIADD3 UR17, UR19, -0x1, URZ ;  /* 0xffffffff13117890 */ /* 0x000fe4000fffe03f */
[----:B------:R-:W-:Y:S01]  /*0e30*/  ULOP3.LUT UR9, URZ, UR9, URZ, 0x33, !UPT ;  /* 0x000000093f097292 */ /* 0x000fe2000f8e333f */
[----:B------:R-:W-:Y:S01]  /*0e40*/  ULDC UR21, c[0x0][0x748] ;  /* 0x0001d20000157ab9 */ /* 0x000fe20000000800 */
[----:B------:R-:W-:Y:S01]  /*0e50*/  ULDC UR22, c[0x0][0x738] ;  /* 0x0001ce0000167ab9 */ /* 0x000fe20000000800 */
[----:B------:R-:W-:Y:S01]  /*0e60*/  UMOV UR23, 0x1 ;  /* 0x0000000100177882 */ /* 0x000fe20000000000 */
[----:B------:R-:W-:Y:S01]  /*0e70*/  UMOV UR10, UR25 ;  /* 0x00000019000a7c82 */ /* 0x000fe20008000000 */
[----:B------:R-:W-:Y:S07]  /*0e80*/  @!P0 BRA `(.L_x_10) ;  /* 0x0000000000308947 */ /* 0x000fee0003800000 */
[----:B------:R-:W-:Y:S02]  /*0e90*/  ULDC UR14, c[0x0][0x74c] ;  /* 0x0001d300000e7ab9 */ /* 0x000fe40000000800 */
        /* <DEDUP_REMOVED lines=8> */
[----:B------:R-:W-:-:S07]  /*0f20*/  UIMAD.WIDE.U32.X UR4, UR16, UR5, UR14, UP0 ;  /* 0x00000005100472a5 */ /* 0x000fce00080e040e */
[----:B------:R-:W-:Y:S01]  /*0f30*/  UMOV UR10, UR4 ;  /* 0x00000004000a7c82 */ /* 0x000fe20008000000 */
[----:B------:R-:W-:-:S05]  /*0f40*/  UMOV UR11, UR5 ;  /* 0x00000005000b7c82 */ /* 0x000fca0008000000 */
.L_x_10:
[----:B------:R-:W-:Y:S01]  /*0f50*/  USHF.R.U64 UR5, UR10, UR21, UR11 ;  /* 0x000000150a057299 */ /* 0x000fe2000800120b */
[----:B------:R-:W-:Y:S01]  /*0f60*/  IMAD.MOV.U32 R0, RZ, RZ, 0x1 ;  /* 0x00000001ff007424 */ /* 0x000fe200078e00ff */
[----:B------:R-:W-:Y:S02]  /*0f70*/  USHF.L.U32 UR4, UR23, UR20, URZ ;  /* 0x0000001417047299 */ /* 0x000fe4000800063f */
[----:B------:R-:W-:Y:S02]  /*0f80*/  ULOP3.LUT UR9, UR24, UR9, URZ, 0xc0, !UPT ;  /* 0x0000000918097292 */ /* 0x000fe4000f8ec03f */
[----:B------:R-:W-:Y:S02]  /*0f90*/  UIADD3 UR10, -UR5, URZ, URZ ;  /* 0x0000003f050a7290 */ /* 0x000fe4000fffe13f */
[----:B------:R-:W-:Y:S02]  /*0fa0*/  UIMAD UR9, UR4, UR5, UR9 ;  /* 0x00000005040972a4 */ /* 0x000fe4000f8e0209 */
[----:B------:R-:W-:-:S02]  /*0fb0*/  ULOP3.LUT UR17, UR18, UR17, URZ, 0xc0, !UPT ;  /* 0x0000001112117292 */ /* 0x000fc4000f8ec03f */
[----:B------:R-:W-:Y:S01]  /*0fc0*/  UIMAD UR4, UR10, UR22, UR25 ;  /* 0x000000160a0472a4 */ /* 0x000fe2000f8e0219 */
[----:B------:R-:W-:Y:S02]  /*0fd0*/  ULDC UR5, c[0x0][0x710] ;  /* 0x0001c40000057ab9 */ /* 0x000fe40000000800 */
[----:B------:R-:W-:Y:S02]  /*0fe0*/  UIMAD UR7, UR9, UR5, UR7 ;  /* 0x00000005090772a4 */ /* 0x000fe4000f8e0207 */
[----:B------:R-:W-:-:S04]  /*0ff0*/  UIMAD UR4, UR4, UR19, UR17 ;  /* 0x00000013040472a4 */ /* 0x000fc8000f8e0211 */
[----:B------:R-:W-:Y:S02]  /*1000*/  USEL UR9, UR4, UR7, !UP2 ;  /* 0x0000000704097287 */ /* 0x000fe4000d000000 */
[----:B------:R-:W-:-:S12]  /*1010*/  USEL UR10, UR7, UR4, !UP2 ;  /* 0x00000004070a7287 */ /* 0x000fd8000d000000 */
.L_x_8:
[----:B------:R-:W-:-:S08]  /*1020*/  NOP ;  /* 0x0000000000007918 */ /* 0x000fd00000000000 */
[----:B------:R-:W1:Y:S02]  /*1030*/  USETMAXREG.TRY_ALLOC.CTAPOOL UP0, 0xf0 ;  /* 0x000000f0000079c8 */ /* 0x000e640008000600 */
[----:B-1----:R-:W-:-:S13]  /*1040*/  PLOP3.LUT P0, PT, PT, PT, UP0, 0x80, 0x0 ;  /* 0x000000000000781c */ /* 0x002fda0003f0f008 */
[----:B------:R-:W-:Y:S05]  /*1050*/  @!P0 BRA `(.L_x_8) ;  /* 0xfffffffc00f08947 */ /* 0x000fea000383ffff */
[----:B------:R-:W-:Y:S01]  /*1060*/  ULDC.64 UR4, c[0x0][0x698] ;  /* 0x0001a60000047ab9 */ /* 0x000fe20000000a00 */
[----:B------:R-:W-:Y:S01]  /*1070*/  ULDC.64 UR16, c[0x0][0x208] ;  /* 0x0000820000107ab9 */ /* 0x000fe20000000a00 */
[----:B------:R-:W-:-:S04]  /*1080*/  ISETP.NE.U32.AND P0, PT, RZ, UR4, PT ;  /* 0x00000004ff007c0c */ /* 0x000fc8000bf05070 */
[----:B------:R-:W-:-:S13]  /*1090*/  ISETP.NE.AND.EX P0, PT, RZ, UR5, PT, P0 ;  /* 0x00000005ff007c0c */ /* 0x000fda000bf05300 */
[----:B------:R-:W-:Y:S05]  /*10a0*/  @!P0 BRA `(.L_x_11) ;  /* 0x0000000000208947 */ /* 0x000fea0003800000 */
[----:B------:R-:W1:Y:S02]  /*10b0*/  LDC.64 R2, c[0x0][0x698] ;  /* 0x0001a600ff027b82 */ /* 0x000e640000000a00 */
[----:B-1----:R-:W2:Y:S02]  /*10c0*/  LDG.E.64 R2, desc[UR16][R2.64] ;  /* 0x0000001002027981 */ /* 0x002ea4000c1e1b00 */
[----:B--2---:R-:W-:-:S04]  /*10d0*/  ISETP.NE.U32.AND P0, PT, R2, RZ, PT ;  /* 0x000000ff0200720c */ /* 0x004fc80003f05070 */
[----:B------:R-:W-:-:S13]  /*10e0*/  ISETP.NE.AND.EX P0, PT, R3, RZ, PT, P0 ;  /* 0x000000ff0300720c */ /* 0x000fda0003f05300 */
[----:B------:R-:W-:Y:S05]  /*10f0*/  @!P0 BRA `(.L_x_11) ;  /* 0x00000000000c8947 */ /* 0x000fea0003800000 */
[----:B------:R-:W2:Y:S02]  /*1100*/  LD.E R2, desc[UR16][R2.64] ;  /* 0x0000001002027980 */ /* 0x000ea4000c101900 */
[----:B--2---:R-:W-:Y:S01]  /*1110*/  R2UR UR18, R2 ;  /* 0x00000000021272ca */ /* 0x004fe200000e0000 */
[----:B------:R-:W-:-:S14]  /*1120*/  BRA `(.L_x_12) ;  /* 0x0000000000247947 */ /* 0x000fdc0003800000 */
.L_x_11:
[----:B------:R-:W-:Y:S02]  /*1130*/  ULDC.64 UR4, c[0x0][0x688] ;  /* 0x0001a20000047ab9 */ /* 0x000fe40000000a00 */
[----:B------:R-:W-:-:S04]  /*1140*/  ISETP.NE.U32.AND P0, PT, RZ, UR4, PT ;  /* 0x00000004ff007c0c */ /* 0x000fc8000bf05070 */
[----:B------:R-:W-:-:S13]  /*1150*/  ISETP.NE.AND.EX P0, PT, RZ, UR5, PT, P0 ;  /* 0x00000005ff007c0c */ /* 0x000fda000bf05300 */
[----:B------:R-:W-:Y:S05]  /*1160*/  @!P0 BRA `(.L_x_13) ;  /* 0x0000000000108947 */ /* 0x000fea0003800000 */
[----:B------:R-:W1:Y:S02]  /*1170*/  LDC.64 R2, c[0x0][0x688] ;  /* 0x0001a200ff027b82 */ /* 0x000e640000000a00 */
[----:B-1----:R-:W2:Y:S02]  /*1180*/  LDG.E R2, desc[UR16][R2.64] ;  /* 0x0000001002027981 */ /* 0x002ea4000c1e1900 */
[----:B--2---:R-:W-:Y:S01]  /*1190*/  R2UR UR18, R2 ;  /* 0x00000000021272ca */ /* 0x004fe200000e0000 */
[----:B------:R-:W-:-:S14]  /*11a0*/  BRA `(.L_x_12) ;  /* 0x0000000000047947 */ /* 0x000fdc0003800000 */
.L_x_13:
[----:B------:R-:W-:-:S05]  /*11b0*/  ULDC UR18, c[0x0][0x680] ;  /* 0x0001a00000127ab9 */ /* 0x000fca0000000800 */
.L_x_12:
[----:B------:R-:W-:Y:S02]  /*11c0*/  ULDC.64 UR4, c[0x0][0x6a0] ;  /* 0x0001a80000047ab9 */ /* 0x000fe40000000a00 */
        /* <DEDUP_REMOVED lines=11> */
.L_x_14:
        /* <DEDUP_REMOVED lines=8> */
.L_x_16:
[----:B------:R-:W-:-:S05]  /*1300*/  ULDC UR19, c[0x0][0x684] ;  /* 0x0001a10000137ab9 */ /* 0x000fca0000000800 */
.L_x_15:
[----:B------:R-:W-:-:S13]  /*1310*/  LOP3.LUT P0, RZ, R0, 0xff, RZ, 0xc0, !PT ;  /* 0x000000ff00ff7812 */ /* 0x000fda000780c0ff */
[----:B------:R-:W-:Y:S05]  /*1320*/  @!P0 EXIT ;  /* 0x000000000000894d */ /* 0x000fea0003800000 */
[----:B------:R-:W-:Y:S01]  /*1330*/  ULDC UR4, c[0x0][0x28c] ;  /* 0x0000a30000047ab9 */ /* 0x000fe20000000800 */
[----:B------:R-:W-:Y:S02]  /*1340*/  ULOP3.LUT UR20, UR6, 0x1, URZ, 0xfc, !UPT ;  /* 0x0000000106147892 */ /* 0x000fe4000f8efc3f */
[----:B------:R-:W-:-:S04]  /*1350*/  UIADD3 UR4, UR4, 0x3f, URZ ;  /* 0x0000003f04047890 */ /* 0x000fc8000fffe03f */
[----:B------:R-:W-:-:S04]  /*1360*/  USHF.R.S32.HI UR5, URZ, 0x1f, UR4 ;  /* 0x0000001f3f057899 */ /* 0x000fc80008011404 */
[----:B------:R-:W-:-:S03]  /*1370*/  ULEA.HI UR5, UR5, UR4, URZ, 0x6 ;  /* 0x0000000405057291 */ /* 0x000fc6000f8f303f */
[----:B------:R-:W-:Y:S01]  /*1380*/  UMOV UR4, URZ ;  /* 0x0000003f00047c82 */ /* 0x000fe20008000000 */
[----:B------:R-:W-:-:S03]  /*1390*/  USHF.R.S32.HI UR7, URZ, 0x6, UR5 ;  /* 0x000000063f077899 */ /* 0x000fc60008011405 */
[----:B------:R-:W-:-:S09]  /*13a0*/  UMOV UR5, URZ ;  /* 0x0000003f00057c82 */ /* 0x000fd20008000000 */
.L_x_413:
[----:B------:R-:W-:Y:S01]  /*13b0*/  STL [R1], RZ ;  /* 0x000000ff01007387 */ /* 0x000fe20000100800 */
[----:B------:R-:W-:Y:S01]  /*13c0*/  UISETP.LT.AND UP0, UPT, URZ, UR7, UPT ;  /* 0x000000073f00728c */ /* 0x000fe2000bf01270 */
[----:B------:R-:W-:Y:S02]  /*13d0*/  CS2R R150, SRZ ;  /* 0x0000000000967805 */ /* 0x000fe4000001ff00 */
[----:B------:R-:W-:Y:S01]  /*13e0*/  CS2R R24, SRZ ;  /* 0x0000000000187805 */ /* 0x000fe2000001ff00 */
[----:B------:R-:W-:Y:S01]  /*13f0*/  STL [R1+0x4], RZ ;  /* 0x000004ff01007387 */ /* 0x000fe20000100800 */
[----:B------:R-:W-:Y:S01]  /*1400*/  USEL UR11, URZ, UR7, UP0 ;  /* 0x000000073f0b7287 */ /* 0x000fe20008000000 */
[----:B------:R-:W-:Y:S02]  /*1410*/  CS2R R26, SRZ ;  /* 0x00000000001a7805 */ /* 0x000fe4000001ff00 */
[----:B------:R-:W-:Y:S01]  /*1420*/  CS2R R28, SRZ ;  /* 0x00000000001c7805 */ /* 0x000fe2000001ff00 */
[----:B------:R-:W-:Y:S01]  /*1430*/  STL [R1+0x8], RZ ;  /* 0x000008ff01007387 */ /* 0x000fe20000100800 */
[----:B------:R-:W-:Y:S01]  /*1440*/  UIADD3 UR11, UR7, -UR11, URZ ;  /* 0x8000000b070b7290 */ /* 0x000fe2000fffe03f */
[----:B------:R-:W-:-:S02]  /*1450*/  CS2R R30, SRZ ;  /* 0x00000000001e7805 */ /* 0x000fc4000001ff00 */
[----:B------:R-:W-:Y:S01]  /*1460*/  CS2R R32, SRZ ;  /* 0x0000000000207805 */ /* 0x000fe2000001ff00 */
[----:B------:R-:W-:Y:S01]  /*1470*/  STL [R1+0xc], RZ ;  /* 0x00000cff01007387 */ /* 0x000fe20000100800 */
[----:B------:R-:W-:Y:S01]  /*1480*/  UISETP.GE.AND UP0, UPT, UR11, 0x1, UPT ;  /* 0x000000010b00788c */ /* 0x000fe2000bf06270 */
[----:B------:R-:W-:Y:S02]  /*1490*/  CS2R R34, SRZ ;  /* 0x0000000000227805 */ /* 0x000fe4000001ff00 */
[----:B------:R-:W-:Y:S01]  /*14a0*/  CS2R R36, SRZ ;  /* 0x0000000000247805 */ /* 0x000fe2000001ff00 */
[----:B------:R-:W-:Y:S01]  /*14b0*/  STL [R1+0x10], RZ ;  /* 0x000010ff01007387 */ /* 0x000fe20000100800 */
[----:B------:R-:W-:Y:S02]  /*14c0*/  CS2R R38, SRZ ;  /* 0x0000000000267805 */ /* 0x000fe4000001ff00 */
[----:B------:R-:W-:Y:S02]  /*14d0*/  CS2R R40, SRZ ;  /* 0x0000000000287805 */ /* 0x000fe4000001ff00 */
[----:B------:R-:W-:Y:S01]  /*14e0*/  PLOP3.LUT P0, PT, PT, PT, UP0, 0x80, 0x0 ;  /* 0x000000000000781c */ /* 0x000fe20003f0f008 */
[----:B------:R-:W-:Y:S01]  /*14f0*/  STL [R1+0x14], RZ ;  /* 0x000014ff01007387 */ /* 0x000fe20000100800 */
[----:B------:R-:W-:-:S02]  /*1500*/  CS2R R42, SRZ ;  /* 0x00000000002a7805 */ /* 0x000fc4000001ff00 */
[----:B------:R-:W-:Y:S02]  /*1510*/  CS2R R44, SRZ ;  /* 0x00000000002c7805 */ /* 0x000fe4000001ff00 */
[----:B------:R-:W-:Y:S01]  /*1520*/  CS2R R46, SRZ ;  /* 0x00000000002e7805 */ /* 0x000fe2000001ff00 */
[----:B------:R-:W-:Y:S01]  /*1530*/  STL [R1+0x18], RZ ;  /* 0x000018ff01007387 */ /* 0x000fe20000100800 */
[----:B------:R-:W-:Y:S02]  /*1540*/  CS2R R48, SRZ ;  /* 0x0000000000307805 */ /* 0x000fe4000001ff00 */
[----:B------:R-:W-:Y:S02]  /*1550*/  CS2R R50, SRZ ;  /* 0x0000000000327805 */ /* 0x000fe4000001ff00 */
[----:B------:R-:W-:Y:S01]  /*1560*/  CS2R R52, SRZ ;  /* 0x0000000000347805 */ /* 0x000fe2000001ff00 */
        /* <DEDUP_REMOVED lines=64> */
[----:B------:R-:W-:Y:S04]  /*1970*/  STL [R1+0x5c], RZ ;  /* 0x00005cff01007387 */ /* 0x000fe80000100800 */
        /* <DEDUP_REMOVED lines=53> */
[----:B------:R-:W-:Y:S01]  /*1cd0*/  STL [R1+0x134], RZ ;  /* 0x000134ff01007387 */ /* 0x000fe20000100800 */
[----:B-1----:R-:W1:Y:S03]  /*1ce0*/  S2R R0, SR_TID.X ;  /* 0x0000000000007919 */ /* 0x002e660000002100 */
        /* <DEDUP_REMOVED lines=8> */
[----:B-1----:R-:W-:-:S03]  /*1d70*/  LOP3.LUT R0, R0, 0x80, RZ, 0xc0, !PT ;  /* 0x0000008000007812 */ /* 0x002fc600078ec0ff */
[----:B------:R-:W-:Y:S01]  /*1d80*/  STL [R1+0x158], RZ ;  /* 0x000158ff01007387 */ /* 0x000fe20000100800 */
[----:B------:R-:W-:-:S03]  /*1d90*/  SHF.R.U32.HI R0, RZ, 0x7, R0 ;  /* 0x00000007ff007819 */ /* 0x000fc60000011600 */
        /* <DEDUP_REMOVED lines=33> */
[----:B------:R-:W1:Y:S04]  /*1fb0*/  SHFL.IDX PT, R0, R0, RZ, 0x1f ;  /* 0x00001fff00007589 */ /* 0x000e6800000e0000 */
[----:B------:R2:W-:Y:S04]  /*1fc0*/  STL [R1+0x1e0], RZ ;  /* 0x0001e0ff01007387 */ /* 0x0005e80000100800 */
[----:B------:R2:W-:Y:S04]  /*1fd0*/  STL [R1+0x1e4], RZ ;  /* 0x0001e4ff01007387 */ /* 0x0005e80000100800 */
[----:B------:R2:W-:Y:S04]  /*1fe0*/  STL [R1+0x1e8], RZ ;  /* 0x0001e8ff01007387 */ /* 0x0005e80000100800 */
[----:B------:R2:W-:Y:S04]  /*1ff0*/  STL [R1+0x1ec], RZ ;  /* 0x0001ecff01007387 */ /* 0x0005e80000100800 */
[----:B------:R2:W-:Y:S04]  /*2000*/  STL [R1+0x1f0], RZ ;  /* 0x0001f0ff01007387 */ /* 0x0005e80000100800 */
[----:B------:R2:W-:Y:S01]  /*2010*/  STL [R1+0x1f4], RZ ;  /* 0x0001f4ff01007387 */ /* 0x0005e20000100800 */
[----:B-1----:R-:W-:-:S03]  /*2020*/  R2UR UR12, R0 ;  /* 0x00000000000c72ca */ /* 0x002fc600000e0000 */
[----:B------:R2:W-:Y:S04]  /*2030*/  STL [R1+0x1f8], RZ ;  /* 0x0001f8ff01007387 */ /* 0x0005e80000100800 */
[----:B------:R2:W-:Y:S01]  /*2040*/  STL [R1+0x1fc], RZ ;  /* 0x0001fcff01007387 */ /* 0x0005e20000100800 */
[----:B---34-:R-:W-:Y:S07]  /*2050*/  @!P0 BRA `(.L_x_17) ;  /* 0x0000002c00708947 */ /* 0x018fee0003800000 */
[----:B------:R-:W1:Y:S01]  /*2060*/  S2UR UR15, SR_CgaCtaId ;  /* 0x00000000000f79c3 */ /* 0x000e620000008800 */
[----:B------:R-:W-:Y:S01]  /*2070*/  ULEA.HI UR13, UR12, UR12, URZ, 0x1 ;  /* 0x0000000c0c0d7291 */ /* 0x000fe2000f8f083f */
[----:B------:R-:W-:Y:S01]  /*2080*/  MOV R0, UR4 ;  /* 0x0000000400007c02 */ /* 0x000fe20008000f00 */
[----:B------:R-:W-:Y:S01]  /*2090*/  UMOV UR14, 0x400 ;  /* 0x00000400000e7882 */ /* 0x000fe20000000000 */
[----:B------:R-:W-:Y:S02]  /*20a0*/  UPLOP3.LUT UP0, UPT, UPT, UPT, UPT, 0x40, 0x0 ;  /* 0x000000000000789c */ /* 0x000fe40003f0e870 */
[----:B------:R-:W-:Y:S01]  /*20b0*/  ULOP3.LUT UR13, UR13, 0xffffe, URZ, 0xc0, !UPT ;  /* 0x000ffffe0d0d7892 */ /* 0x000fe2000f8ec03f */
[----:B------:R-:W-:Y:S01]  /*20c0*/  UMOV UR22, UR5 ;  /* 0x0000000500167c82 */ /* 0x000fe20008000000 */
[----:B------:R-:W-:Y:S02]  /*20d0*/  UMOV UR23, UR5 ;  /* 0x0000000500177c82 */ /* 0x000fe40008000000 */
[----:B------:R-:W-:-:S02]  /*20e0*/  UIADD3 UR13, UR12, -UR13, URZ ;  /* 0x8000000d0c0d7290 */ /* 0x000fc4000fffe03f */
[----:B-1----:R-:W-:-:S04]  /*20f0*/  ULEA UR14, UR15, UR14, 0x18 ;  /* 0x0000000e0f0e7291 */ /* 0x002fc8000f8ec03f */
[----:B------:R-:W-:-:S04]  /*2100*/  ULEA UR13, UR13, UR14, 0xc ;  /* 0x0000000e0d0d7291 */ /* 0x000fc8000f8e603f */
[----:B------:R-:W-:-:S04]  /*2110*/  UIADD3 UR13, UR13, 0x100, URZ ;  /* 0x000001000d0d7890 */ /* 0x000fc8000fffe03f */
[----:B------:R-:W-:-:S04]  /*2120*/  USHF.R.U32.HI UR13, URZ, 0x4, UR13 ;  /* 0x000000043f0d7899 */ /* 0x000fc8000801160d */
[----:B------:R-:W-:-:S12]  /*2130*/  ULOP3.LUT UR21, UR13, 0x3fff, URZ, 0xc0, !UPT ;  /* 0x00003fff0d157892 */ /* 0x000fd8000f8ec03f */
.L_x_24:
[----:B------:R-:W-:-:S06]  /*2140*/  UISETP.NE.AND UP1, UPT, UR20, 0x3, UPT ;  /* 0x000000031400788c */ /* 0x000fcc000bf25270 */
[----:B------:R-:W-:-:S13]  /*2150*/  PLOP3.LUT P1, PT, PT, PT, UP1, 0x80, 0x0 ;  /* 0x000000000000781c */ /* 0x000fda0003f2f018 */
[----:B------:R-:W-:Y:S05]  /*2160*/  @!P1 BRA `(.L_x_18) ;  /* 0x0000000000049947 */ /* 0x000fea0003800000 */
[----:B------:R-:W-:Y:S01]  /*2170*/  BPT.TRAP 0x1 ;  /* 0x000000040000795c */ /* 0x000fe20000300000 */
.L_x_18:
[----:B------:R-:W1:Y:S01]  /*2180*/  S2UR UR13, SR_CgaCtaId ;  /* 0x00000000000d79c3 */ /* 0x000e620000008800 */
[----:B------:R-:W-:Y:S01]  /*2190*/  UMOV UR12, 0x400 ;  /* 0x00000400000c7882 */ /* 0x000fe20000000000 */
[----:B------:R-:W-:Y:S01]  /*21a0*/  SHF.L.U32 R2, R0, 0x1f, RZ ;  /* 0x0000001f00027819 */ /* 0x000fe200000006ff */
[----:B-1----:R-:W-:-:S04]  /*21b0*/  ULEA UR26, UR13, UR12, 0x18 ;  /* 0x0000000c0d1a7291 */ /* 0x002fc8000f8ec03f */
[----:B------:R-:W-:-:S09]  /*21c0*/  ULEA UR12, UR22, UR26, 0x3 ;  /* 0x0000001a160c7291 */ /* 0x000fd2000f8e183f */
[----:B------:R1:W3:Y:S01]  /*21d0*/  SYNCS.PHASECHK.TRANS64.TRYWAIT P0, [UR12], R2 ;  /* 0x00000002ff0075a7 */ /* 0x0002e2000800014c */
[----:B------:R-:W-:Y:S05]  /*21e0*/  @!P1 BRA `(.L_x_19) ;  /* 0x0000000000049947 */ /* 0x000fea0003800000 */
[----:B------:R-:W-:Y:S01]  /*21f0*/  BPT.TRAP 0x1 ;  /* 0x000000040000795c */ /* 0x000fe20000300000 */
.L_x_19:
[----:B---3--:R-:W-:Y:S05]  /*2200*/  @P0 BRA `(.L_x_20) ;  /* 0x0000000000080947 */ /* 0x008fea0003800000 */
[----:B------:R-:W3:Y:S02]  /*2210*/  SYNCS.PHASECHK.TRANS64.TRYWAIT P0, [UR12], R2 ;  /* 0x00000002ff0075a7 */ /* 0x000ee4000800014c */
[----:B---3--:R-:W-:Y:S05]  /*2220*/  @!P0 BRA `(.L_x_21) ;  /* 0x0000017400e88947 */ /* 0x008fea0003800000 */
.L_x_20:
[----:B------:R-:W-:Y:S04]  /*2230*/  STL.64 [R1+0x668], R150 ;  /* 0x0006689601007387 */ /* 0x000fe80000100a00 */
        /* <DEDUP_REMOVED lines=62> */
[----:B------:R4:W-:Y:S04]  /*2620*/  STL.64 [R1+0x470], R24 ;  /* 0x0004701801007387 */ /* 0x0009e80000100a00 */
[----:B----4-:R-:W4:Y:S04]  /*2630*/  LDL.LU.64 R24, [R1] ;  /* 0x0000000001187983 */ /* 0x010f280000300a00 */
[----:B------:R-:W4:Y:S04]  /*2640*/  LDL.LU.64 R26, [R1+0x8] ;  /* 0x00000800011a7983 */ /* 0x000f280000300a00 */
        /* <DEDUP_REMOVED lines=61> */
[----:B------:R-:W4:Y:S01]  /*2a20*/  LDL.LU.64 R150, [R1+0x1f8] ;  /* 0x0001f80001967983 */ /* 0x000f220000300a00 */
[----:B------:R-:W-:-:S02]  /*2a30*/  USHF.L.U32 UR12, UR22, 0xb, URZ ;  /* 0x0000000b160c7899 */ /* 0x000fc4000800063f */
[----:B------:R-:W-:Y:S01]  /*2a40*/  UIADD3 UR13, UR26, 0x10100, URZ ;  /* 0x000101001a0d7890 */ /* 0x000fe2000fffe03f */
[----:B---3--:R-:W3:Y:S01]  /*2a50*/  S2R R3, SR_TID.X ;  /* 0x0000000000037919 */ /* 0x008ee20000002100 */
[----:B------:R-:W-:Y:S02]  /*2a60*/  ULOP3.LUT UR24, UR21, 0x10000, URZ, 0xfc, !UPT ;  /* 0x0001000015187892 */ /* 0x000fe4000f8efc3f */
[----:B------:R-:W-:Y:S01]  /*2a70*/  USHF.R.U32.HI UR13, URZ, 0x4, UR13 ;  /* 0x000000043f0d7899 */ /* 0x000fe2000801160d */
[----:B------:R-:W-:Y:S01]  /*2a80*/  STL [R1+0x468], R157 ;  /* 0x0004689d01007387 */ /* 0x000fe20000100800 */
[----:B------:R-:W-:Y:S02]  /*2a90*/  ULEA UR24, UR22, UR24, 0xa ;  /* 0x0000001816187291 */ /* 0x000fe4000f8e503f */
[----:B------:R-:W-:Y:S01]  /*2aa0*/  ULOP3.LUT UR13, UR13, 0x3fff, URZ, 0xc0, !UPT ;  /* 0x00003fff0d0d7892 */ /* 0x000fe2000f8ec03f */
[----:B------:R-:W-:Y:S01]  /*2ab0*/  STL [R1+0x464], R156 ;  /* 0x0004649c01007387 */ /* 0x000fe20000100800 */
[----:B------:R-:W-:-:S02]  /*2ac0*/  UMOV UR15, 0x40000040 ;  /* 0x40000040000f7882 */ /* 0x000fc40000000000 */
[----:B------:R-:W-:Y:S01]  /*2ad0*/  ULOP3.LUT UR13, UR13, 0x10000, URZ, 0xfc, !UPT ;  /* 0x000100000d0d7892 */ /* 0x000fe2000f8efc3f */
[----:B------:R-:W-:Y:S03]  /*2ae0*/  STL [R1+0x460], R0 ;  /* 0x0004600001007387 */ /* 0x000fe60000100800 */
[----:B------:R-:W-:-:S03]  /*2af0*/  UIADD3 UR25, UR12, UR13, URZ ;  /* 0x0000000d0c197290 */ /* 0x000fc6000fffe03f */
[----:B------:R-:W-:-:S04]  /*2b00*/  UMOV UR13, 0x80000020 ;  /* 0x80000020000d7882 */ /* 0x000fc80000000000 */
[----:B------:R-:W-:Y:S01]  /*2b10*/  UMOV UR14, UR25 ;  /* 0x00000019000e7c82 */ /* 0x000fe20008000000 */
[C---:B---3--:R-:W-:Y:S02]  /*2b20*/  IMAD.SHL.U32 R152, R3.reuse, 0x20, RZ ;  /* 0x0000002003987824 */ /* 0x048fe400078e00ff */
[----:B-1----:R-:W-:-:S03]  /*2b30*/  IMAD.SHL.U32 R2, R3, 0x200, RZ ;  /* 0x0000020003027824 */ /* 0x002fc600078e00ff */
[----:B------:R-:W-:-:S04]  /*2b40*/  LOP3.LUT R152, R152, 0x1c00, RZ, 0xc0, !PT ;  /* 0x00001c0098987812 */ /* 0x000fc800078ec0ff */
[----:B------:R-:W-:Y:S01]  /*2b50*/  LOP3.LUT R152, R152, 0x200, R2, 0xf8, !PT ;  /* 0x0000020098987812 */ /* 0x000fe200078ef802 */
[----:B------:R-:W-:-:S05]  /*2b60*/  IMAD.SHL.U32 R2, R3, 0x10, RZ ;  /* 0x0000001003027824 */ /* 0x000fca00078e00ff */
[----:B------:R-:W-:-:S04]  /*2b70*/  LOP3.LUT R152, R152, 0x1c0, R2, 0xf8, !PT ;  /* 0x000001c098987812 */ /* 0x000fc800078ef802 */
[----:B------:R-:W-:Y:S01]  /*2b80*/  LEA.HI R152, R152, UR12, RZ, 0x1d ;  /* 0x0000000c98987c11 */ /* 0x000fe2000f8fe8ff */
[----:B------:R-:W-:-:S04]  /*2b90*/  UMOV UR12, UR24 ;  /* 0x00000018000c7c82 */ /* 0x000fc80008000000 */
[----:B------:R-:W4:Y:S02]  /*2ba0*/  LDS.64 R154, [R152+UR26+0x30100] ;  /* 0x0301001a989a7984 */ /* 0x000f240008000a00 */
[----:B----4-:R-:W-:-:S06]  /*2bb0*/  WARPGROUP.ARRIVE ;  /* 0x00000000000079c5 */ /* 0x010fcc0000000000 */
[----:B------:R-:W-:Y:S03]  /*2bc0*/  HGMMA.SP.64x256x32.F32 R24, gdesc[UR12], R24, UP0, R154, 0x0, gsb0 ;  /* 0x0be09a000c1879f0 */ /* 0x000fe6000b800a18 */
[----:B------:R-:W-:Y:S02]  /*2bd0*/  WARPGROUP.DEPBAR.LE gsb0, 0x0 ;  /* 0x00008000000079c5 */ /* 0x000fe40000010000 */
[----:B------:R-:W-:Y:S01]  /*2be0*/  STL.64 [R1], R24 ;  /* 0x0000001801007387 */ /* 0x000fe20000100a00 */
[----:B------:R-:W-:Y:S01]  /*2bf0*/  IMAD.MOV.U32 R3, RZ, RZ, R150 ;  /* 0x000000ffff037224 */ /* 0x000fe200078e0096 */
[----:B------:R-:W-:Y:S01]  /*2c00*/  MOV R4, R149 ;  /* 0x0000009500047202 */ /* 0x000fe20000000f00 */
[----:B------:R-:W-:Y:S01]  /*2c10*/  IMAD.MOV.U32 R2, RZ, RZ, R151 ;  /* 0x000000ffff027224 */ /* 0x000fe200078e0097 */
[----:B------:R-:W-:Y:S01]  /*2c20*/  STL.64 [R1+0x8], R26 ;  /* 0x0000081a01007387 */ /* 0x000fe20000100a00 */
[----:B------:R-:W-:Y:S01]  /*2c30*/  IMAD.MOV.U32 R5, RZ, RZ, R148 ;  /* 0x000000ffff057224 */ /* 0x000fe200078e0094 */
[----:B------:R-:W-:Y:S01]  /*2c40*/  MOV R9, R144 ;  /* 0x0000009000097202 */ /* 0x000fe20000000f00 */
[----:B0-----:R-:W-:Y:S01]  /*2c50*/  IMAD.MOV.U32 R7, RZ, RZ, R146 ;  /* 0x000000ffff077224 */ /* 0x001fe200078e0092 */
[----:B------:R-:W-:Y:S01]  /*2c60*/  STL.64 [R1+0x10], R28 ;  /* 0x0000101c01007387 */ /* 0x000fe20000100a00 */
[----:B------:R-:W-:Y:S01]  /*2c70*/  IMAD.MOV.U32 R6, RZ, RZ, R147 ;  /* 0x000000ffff067224 */ /* 0x000fe200078e0093 */
[----:B------:R-:W-:Y:S01]  /*2c80*/  MOV R14, R139 ;  /* 0x0000008b000e7202 */ /* 0x000fe20000000f00 */
[----:B------:R-:W-:Y:S01]  /*2c90*/  IMAD.MOV.U32 R8, RZ, RZ, R145 ;  /* 0x000000ffff087224 */ /* 0x000fe200078e0091 */
        /* <DEDUP_REMOVED lines=32> */
[----:B------:R0:W-:Y:S01]  /*2ea0*/  STL.64 [R1+0x58], R46 ;  /* 0x0000582e01007387 */ /* 0x0001e20000100a00 */
[----:B------:R-:W-:Y:S01]  /*2eb0*/  IMAD.MOV.U32 R164, RZ, RZ, R122 ;  /* 0x000000ffffa47224 */ /* 0x000fe200078e007a */
[----:B------:R-:W-:Y:S01]  /*2ec0*/  MOV R192, R94 ;  /* 0x0000005e00c07202 */ /* 0x000fe20000000f00 */
[----:B------:R-:W-:Y:S01]  /*2ed0*/  IMAD.MOV.U32 R163, RZ, RZ, R123 ;  /* 0x000000ffffa37224 */ /* 0x000fe200078e007b */
[----:B------:R-:W3:Y:S01]  /*2ee0*/  LDL.LU.64 R150, [R1+0x668] ;  /* 0x0006680001967983 */ /* 0x000ee20000300a00 */
        /* <DEDUP_REMOVED lines=36> */
[----:B------:R-:W-:-:S02]  /*3130*/  IMAD.MOV.U32 R188, RZ, RZ, R98 ;  /* 0x000000ffffbc7224 */ /* 0x000fc400078e0062 */
[----:B------:R-:W-:Y:S01]  /*3140*/  IMAD.MOV.U32 R190, RZ, RZ, R96 ;  /* 0x000000ffffbe7224 */ /* 0x000fe200078e0060 */
[----:B------:R-:W3:Y:S01]  /*3150*/  LDL.LU.64 R130, [R1+0x618] ;  /* 0x0006180001827983 */ /* 0x000ee20000300a00 */
[----:B------:R-:W-:Y:S02]  /*3160*/  IMAD.MOV.U32 R189, RZ, RZ, R97 ;  /* 0x000000ffffbd7224 */ /* 0x000fe400078e0061 */
[----:B------:R-:W-:Y:S01]  /*3170*/  IMAD.MOV.U32 R191, RZ, RZ, R95 ;  /* 0x000000ffffbf7224 */ /* 0x000fe200078e005f */
[----:B------:R-:W3:Y:S01]  /*3180*/  LDL.LU.64 R128, [R1+0x610] ;  /* 0x0006100001807983 */ /* 0x000ee20000300a00 */
[----:B------:R-:W-:Y:S02]  /*3190*/  IMAD.MOV.U32 R194, RZ, RZ, R92 ;  /* 0x000000ffffc27224 */ /* 0x000fe400078e005c */
        /* <DEDUP_REMOVED lines=53> */
[----:B------:R-:W-:-:S03]  /*34f0*/  IMAD.MOV.U32 R157, RZ, RZ, R48 ;  /* 0x000000ffff9d7224 */ /* 0x000fc600078e0030 */
[----:B------:R-:W3:Y:S04]  /*3500*/  LDL.LU.64 R90, [R1+0x578] ;  /* 0x00057800015a7983 */ /* 0x000ee80000300a00 */
        /* <DEDUP_REMOVED lines=21> */
[----:B0-----:R-:W3:Y:S04]  /*3660*/  LDL.LU.64 R46, [R1+0x4c8] ;  /* 0x0004c800012e7983 */ /* 0x001ee80000300a00 */
        /* <DEDUP_REMOVED lines=11> */
[----:B------:R-:W3:Y:S01]  /*3720*/  LDS.64 R152, [R152+UR26+0x30500] ;  /* 0x0305001a98987984 */ /* 0x000ee20008000a00 */
[----:B------:R-:W-:Y:S01]  /*3730*/  UIADD3 UR12, UR24, 0x200, URZ ;  /* 0x00000200180c7890 */ /* 0x000fe2000fffe03f */
[----:B------:R-:W-:Y:S01]  /*3740*/  UMOV UR13, 0x80000020 ;  /* 0x80000020000d7882 */ /* 0x000fe20000000000 */
[----:B---3--:R-:W-:-:S07]  /*3750*/  WARPGROUP.ARRIVE ;  /* 0x00000000000079c5 */ /* 0x008fce0000000000 */
[----:B------:R-:W-:Y:S03]  /*3760*/  HGMMA.SP.64x256x32.F32 R24, gdesc[UR12], R24, UP0, R152, 0x0, gsb0 ;  /* 0x0be098000c1879f0 */ /* 0x000fe6000b800a18 */
[----:B------:R-:W-:Y:S02]  /*3770*/  WARPGROUP.DEPBAR.LE gsb0, 0x0 ;  /* 0x00008000000079c5 */ /* 0x000fe40000010000 */
        /* <DEDUP_REMOVED lines=64> */
[----:B0-----:R-:W3:Y:S04]  /*3b80*/  LDL.LU R24, [R1] ;  /* 0x0000000001187983 */ /* 0x001ee80000300800 */
[----:B------:R-:W3:Y:S04]  /*3b90*/  LDL.LU R25, [R1+0x4] ;  /* 0x0000040001197983 */ /* 0x000ee80000300800 */
        /* <DEDUP_REMOVED lines=21> */
[----:B------:R-:W3:Y:S01]  /*3cf0*/  LDL.LU R47, [R1+0x5c] ;  /* 0x00005c00012f7983 */ /* 0x000ee20000300800 */
[----:B------:R-:W-:Y:S01]  /*3d00*/  IMAD.MOV.U32 R48, RZ, RZ, R157 ;  /* 0x000000ffff307224 */ /* 0x000fe200078e009d */
[----:B------:R-:W-:Y:S01]  /*3d10*/  MOV R50, R0 ;  /* 0x0000000000327202 */ /* 0x000fe20000000f00 */
        /* <DEDUP_REMOVED lines=41> */
[----:B------:R-:W-:Y:S01]  /*3fb0*/  UIADD3 UR12, UR24, 0x2, URZ ;  /* 0x00000002180c7890 */ /* 0x000fe2000fffe03f */
[----:B------:R-:W-:Y:S01]  /*3fc0*/  IMAD.MOV.U32 R76, RZ, RZ, R210 ;  /* 0x000000ffff4c7224 */ /* 0x000fe200078e00d2 */
[----:B------:R-:W-:Y:S01]  /*3fd0*/  UIADD3 UR14, UR25, 0x4, URZ ;  /* 0x00000004190e7890 */ /* 0x000fe2000fffe03f */
[----:B------:R-:W-:Y:S01]  /*3fe0*/  IMAD.MOV.U32 R77, RZ, RZ, R209 ;  /* 0x000000ffff4d7224 */ /* 0x000fe200078e00d1 */
[----:B------:R-:W-:Y:S01]  /*3ff0*/  UMOV UR13, 0x80000020 ;  /* 0x80000020000d7882 */ /* 0x000fe20000000000 */
[----:B------:R-:W-:Y:S01]  /*4000*/  IMAD.MOV.U32 R78, RZ, RZ, R208 ;  /* 0x000000ffff4e7224 */ /* 0x000fe200078e00d0 */
[----:B------:R-:W-:Y:S01]  /*4010*/  UMOV UR15, 0x40000040 ;  /* 0x40000040000f7882 */ /* 0x000fe20000000000 */
[----:B------:R-:W-:Y:S01]  /*4020*/  IMAD.MOV.U32 R79, RZ, RZ, R207 ;  /* 0x000000ffff4f7224 */ /* 0x000fe200078e00cf */
[----:B------:R0:W5:Y:S01]  /*4030*/  LDL.LU R157, [R1+0x468] ;  /* 0x00046800019d7983 */ /* 0x0001620000300800 */
[----:B------:R-:W-:-:S02]  /*4040*/  IMAD.MOV.U32 R81, RZ, RZ, R205 ;  /* 0x000000ffff517224 */ /* 0x000fc400078e00cd */
[----:B------:R-:W-:Y:S01]  /*4050*/  IMAD.MOV.U32 R82, RZ, RZ, R204 ;  /* 0x000000ffff527224 */ /* 0x000fe200078e00cc */
[----:B------:R0:W5:Y:S01]  /*4060*/  LDL.LU R156, [R1+0x464] ;  /* 0x00046400019c7983 */ /* 0x0001620000300800 */
[----:B------:R-:W-:Y:S02]  /*4070*/  IMAD.MOV.U32 R83, RZ, RZ, R203 ;  /* 0x000000ffff537224 */ /* 0x000fe400078e00cb */
[----:B------:R-:W-:Y:S01]  /*4080*/  IMAD.MOV.U32 R84, RZ, RZ, R202 ;  /* 0x000000ffff547224 */ /* 0x000fe200078e00ca */
[----:B------:R0:W5:Y:S01]  /*4090*/  LDL.LU R0, [R1+0x460] ;  /* 0x0004600001007983 */ /* 0x0001620000300800 */
[----:B------:R-:W-:Y:S02]  /*40a0*/  IMAD.MOV.U32 R86, RZ, RZ, R200 ;  /* 0x000000ffff567224 */ /* 0x000fe400078e00c8 */
[----:B------:R-:W-:Y:S02]  /*40b0*/  IMAD.MOV.U32 R87, RZ, RZ, R199 ;  /* 0x000000ffff577224 */ /* 0x000fe400078e00c7 */
[----:B------:R-:W-:-:S02]  /*40c0*/  IMAD.MOV.U32 R88, RZ, RZ, R198 ;  /* 0x000000ffff587224 */ /* 0x000fc400078e00c6 */
[----:B------:R-:W-:Y:S02]  /*40d0*/  IMAD.MOV.U32 R89, RZ, RZ, R197 ;  /* 0x000000ffff597224 */ /* 0x000fe400078e00c5 */
[----:B------:R-:W-:Y:S02]  /*40e0*/  IMAD.MOV.U32 R91, RZ, RZ, R195 ;  /* 0x000000ffff5b7224 */ /* 0x000fe400078e00c3 */
[----:B------:R-:W-:Y:S02]  /*40f0*/  IMAD.MOV.U32 R92, RZ, RZ, R194 ;  /* 0x000000ffff5c7224 */ /* 0x000fe400078e00c2 */
        /* <DEDUP_REMOVED lines=46> */
[----:B------:R-:W-:-:S06]  /*43e0*/  IMAD.MOV.U32 R151, RZ, RZ, R2 ;  /* 0x000000ffff977224 */ /* 0x000fcc00078e0002 */
[----:B---3--:R-:W-:-:S06]  /*43f0*/  WARPGROUP.ARRIVE ;  /* 0x00000000000079c5 */ /* 0x008fcc0000000000 */
[----:B------:R-:W-:Y:S03]  /*4400*/  HGMMA.SP.64x256x32.F32 R24, gdesc[UR12], R24, R155, 0x0, gsb0 ;  /* 0x0be09b000c1879f0 */ /* 0x000fe60008000a18 */
[----:B------:R-:W-:Y:S02]  /*4410*/  WARPGROUP.DEPBAR.LE gsb0, 0x0 ;  /* 0x00008000000079c5 */ /* 0x000fe40000010000 */
[----:B------:R-:W-:Y:S04]  /*4420*/  STL.64 [R1], R24 ;  /* 0x0000001801007387 */ /* 0x000fe80000100a00 */
        /* <DEDUP_REMOVED lines=63> */
[----:B-1----:R-:W3:Y:S04]  /*4820*/  LDL.LU.64 R150, [R1+0x458] ;  /* 0x0004580001967983 */ /* 0x002ee80000300a00 */
        /* <DEDUP_REMOVED lines=62> */
[----:B------:R-:W3:Y:S01]  /*4c10*/  LDL.LU.64 R24, [R1+0x260] ;  /* 0x0002600001187983 */ /* 0x000ee20000300a00 */
[----:B------:R-:W-:Y:S01]  /*4c20*/  UIADD3 UR12, UR24, 0x202, URZ ;  /* 0x00000202180c7890 */ /* 0x000fe2000fffe03f */
[----:B------:R-:W-:Y:S01]  /*4c30*/  UMOV UR13, 0x80000020 ;  /* 0x80000020000d7882 */ /* 0x000fe20000000000 */
[----:B---3--:R-:W-:-:S07]  /*4c40*/  WARPGROUP.ARRIVE ;  /* 0x00000000000079c5 */ /* 0x008fce0000000000 */
[----:B------:R-:W-:Y:S03]  /*4c50*/  HGMMA.SP.64x256x32.F32 R24, gdesc[UR12], R24, R153, 0x0, gsb0 ;  /* 0x0be099000c1879f0 */ /* 0x000fe60008000a18 */
[----:B------:R-:W-:Y:S02]  /*4c60*/  WARPGROUP.DEPBAR.LE gsb0, 0x0 ;  /* 0x00008000000079c5 */ /* 0x000fe40000010000 */
[----:B0-----:R-:W-:Y:S05]  /*4c70*/  @!P1 BRA `(.L_x_22) ;  /* 0x0000000000049947 */ /* 0x001fea0003800000 */
[----:B------:R-:W-:Y:S01]  /*4c80*/  BPT.TRAP 0x1 ;  /* 0x000000040000795c */ /* 0x000fe20000300000 */
.L_x_22:
[----:B------:R-:W3:Y:S02]  /*4c90*/  LDL R2, [R1+0x200] ;  /* 0x0002000001027983 */ /* 0x000ee40000100800 */
[----:B---3-5:R-:W-:-:S13]  /*4ca0*/  LOP3.LUT P0, RZ, R157, R2, RZ, 0xc0, !PT ;  /* 0x000000029dff7212 */ /* 0x028fda000780c0ff */
[----:B------:R-:W-:-:S05]  /*4cb0*/  VOTEU.ANY UP0, P0 ;  /* 0x00000000003f7886 */ /* 0x000fca0000000100 */
[----:B------:R-:W-:-:S04]  /*4cc0*/  @UP0 ULEA UR12, UR23, UR26, 0x3 ;  /* 0x0000001a170c0291 */ /* 0x000fc8000f8e183f */
[----:B------:R-:W-:Y:S02]  /*4cd0*/  @UP0 UIADD3 UR12, UR12, 0x20, URZ ;  /* 0x000000200c0c0890 */ /* 0x000fe4000fffe03f */
[----:B------:R-:W-:-:S04]  /*4ce0*/  UISETP.GT.U32.AND UP0, UPT, UR6, 0x1, UPT ;  /* 0x000000010600788c */ /* 0x000fc8000bf04070 */
[----:B------:R-:W-:-:S05]  /*4cf0*/  IMAD.U32 R2, RZ, RZ, UR12 ;  /* 0x0000000cff027e24 */ /* 0x000fca000f8e00ff */
[----:B------:R-:W-:-:S04]  /*4d00*/  @P0 PRMT R2, R156, 0x654, R2 ;  /* 0x000006549c020816 */ /* 0x000fc80000000002 */
[----:B------:R0:W-:Y:S01]  /*4d10*/  @P0 SYNCS.ARRIVE.TRANS64.RED.A1T0 RZ, [R2+URZ], RZ ;  /* 0x000000ff02ff09a7 */ /* 0x0001e2000810043f */
[----:B------:R-:W-:-:S13]  /*4d20*/  PLOP3.LUT P0, PT, PT, PT, UP0, 0x80, 0x0 ;  /* 0x000000000000781c */ /* 0x000fda0003f0f008 */
[----:B0-----:R-:W-:Y:S05]  /*4d30*/  @P0 BRA `(.L_x_23) ;  /* 0x0000000000040947 */ /* 0x001fea0003800000 */
[----:B------:R-:W-:Y:S01]  /*4d40*/  BPT.TRAP 0x1 ;  /* 0x000000040000795c */ /* 0x000fe20000300000 */
.L_x_23:
[----:B------:R-:W-:Y:S02]  /*4d50*/  UISETP.GT.AND UP3, UPT, UR11, 0x1, UPT ;  /* 0x000000010b00788c */ /* 0x000fe4000bf64270 */
[----:B------:R-:W-:Y:S02]  /*4d60*/  UIADD3 UR22, UR22, 0x1, URZ ;  /* 0x0000000116167890 */ /* 0x000fe4000fffe03f */
[----:B------:R-:W-:Y:S02]  /*4d70*/  UIADD3 UR23, UR23, 0x1, URZ ;  /* 0x0000000117177890 */ /* 0x000fe4000fffe03f */
[----:B------:R-:W-:Y:S01]  /*4d80*/  PLOP3.LUT P0, PT, PT, PT, UP3, 0x80, 0x0 ;  /* 0x000000000000781c */ /* 0x000fe20003f0f038 */
[----:B------:R-:W-:Y:S02]  /*4d90*/  UISETP.NE.AND UP0, UPT, UR22, 0x4, UPT ;  /* 0x000000041600788c */ /* 0x000fe4000bf05270 */
[----:B------:R-:W-:Y:S02]  /*4da0*/  UISETP.NE.AND UP1, UPT, UR23, 0x4, UPT ;  /* 0x000000041700788c */ /* 0x000fe4000bf25270 */
[----:B------:R-:W-:-:S02]  /*4db0*/  USEL UR12, URZ, 0x1, UP0 ;  /* 0x000000013f0c7887 */ /* 0x000fc40008000000 */
[----:B------:R-:W-:Y:S02]  /*4dc0*/  USEL UR22, UR22, URZ, UP0 ;  /* 0x0000003f16167287 */ /* 0x000fe40008000000 */
[----:B------:R-:W-:Y:S02]  /*4dd0*/  UIADD3 UR11, UR11, -0x1, URZ ;  /* 0xffffffff0b0b7890 */ /* 0x000fe4000fffe03f */
[----:B------:R-:W-:Y:S01]  /*4de0*/  USEL UR23, UR23, URZ, UP1 ;  /* 0x0000003f17177287 */ /* 0x000fe20008800000 */
[----:B------:R-:W-:Y:S01]  /*4df0*/  LOP3.LUT R0, R0, UR12, RZ, 0x3c, !PT ;  /* 0x0000000c00007c12 */ /* 0x000fe2000f8e3cff */
[----:B------:R-:W-:Y:S01]  /*4e00*/  UPLOP3.LUT UP0, UPT, UPT, UPT, UPT, 0x80, 0x0 ;  /* 0x000000000000789c */ /* 0x000fe20003f0f070 */
[----:B------:R-:W-:Y:S10]  /*4e10*/  @P0 BRA `(.L_x_24) ;  /* 0xffffffd000c80947 */ /* 0x000ff4000383ffff */
.L_x_17:
[----:B------:R-:W1:Y:S01]  /*4e20*/  S2R R5, SR_TID.X ;  /* 0x0000000000057919 */ /* 0x000e620000002100 */
[----:B------:R-:W-:Y:S02]  /*4e30*/  USHF.L.U32 UR11, UR10, 0x8, URZ ;  /* 0x000000080a0b7899 */ /* 0x000fe4000800063f */
[----:B------:R-:W-:Y:S01]  /*4e40*/  USHF.R.S32.HI UR12, URZ, 0x1f, UR8 ;  /* 0x0000001f3f0c7899 */ /* 0x000fe20008011408 */
[----:B------:R-:W3:Y:S01]  /*4e50*/  S2R R4, SR_TID.X ;  /* 0x0000000000047919 */ /* 0x000ee20000002100 */
[----:B------:R-:W-:Y:S01]  /*4e60*/  ULDC.64 UR14, c[0x0][0x6d0] ;  /* 0x0001b400000e7ab9 */ /* 0x000fe20000000a00 */
[----:B------:R-:W-:Y:S01]  /*4e70*/  USHF.L.U32 UR13, UR9, 0x8, URZ ;  /* 0x00000008090d7899 */ /* 0x000fe2000800063f */
[----:B------:R-:W-:Y:S01]  /*4e80*/  IMAD.U32 R12, RZ, RZ, UR14 ;  /* 0x0000000eff0c7e24 */ /* 0x000fe2000f8e00ff */
[----:B------:R-:W-:Y:S02]  /*4e90*/  UIMAD UR10, UR12, UR14, URZ ;  /* 0x0000000e0c0a72a4 */ /* 0x000fe4000f8e023f */
[----:B------:R-:W-:-:S02]  /*4ea0*/  UIADD3 UR5, UR7, UR5, URZ ;  /* 0x0000000507057290 */ /* 0x000fc4000fffe03f */
[----:B------:R-:W-:Y:S01]  /*4eb0*/  UIMAD UR10, UR8, UR15, UR10 ;  /* 0x0000000f080a72a4 */ /* 0x000fe2000f8e020a */
[----:B------:R-:W-:Y:S02]  /*4ec0*/  ULDC UR14, c[0x0][0x284] ;  /* 0x0000a100000e7ab9 */ /* 0x000fe40000000800 */
[----:B------:R-:W-:Y:S01]  /*4ed0*/  ULDC UR15, c[0x0][0x288] ;  /* 0x0000a200000f7ab9 */ /* 0x000fe20000000800 */
[----:B------:R-:W-:Y:S01]  /*4ee0*/  IMAD.U32 R231, RZ, RZ, UR14 ;  /* 0x0000000effe77e24 */ /* 0x000fe2000f8e00ff */
[----:B------:R-:W-:Y:S02]  /*4ef0*/  UISETP.GE.AND UP1, UPT, UR13, UR15, UPT ;  /* 0x0000000f0d00728c */ /* 0x000fe4000bf26270 */
[----:B------:R-:W-:Y:S02]  /*4f00*/  UISETP.GT.U32.AND UP0, UPT, UR5, 0x3, UPT ;  /* 0x000000030500788c */ /* 0x000fe4000bf04070 */
[----:B------:R-:W-:Y:S02]  /*4f10*/  UISETP.GE.OR UP1, UPT, UR11, UR14, UP1 ;  /* 0x0000000e0b00728c */ /* 0x000fe40008f26670 */
[----:B------:R-:W-:-:S04]  /*4f20*/  UISETP.LT.U32.AND UP0, UPT, UR7, 0x4, UP0 ;  /* 0x000000040700788c */ /* 0x000fc80008701070 */
[----:B------:R-:W-:Y:S02]  /*4f30*/  PLOP3.LUT P0, PT, PT, PT, UP1, 0x80, 0x0 ;  /* 0x000000000000781c */ /* 0x000fe40003f0f018 */
[----:B-1----:R-:W-:Y:S02]  /*4f40*/  LOP3.LUT R3, R5, 0x60, RZ, 0xc0, !PT ;  /* 0x0000006005037812 */ /* 0x002fe400078ec0ff */
[----:B------:R-:W-:Y:S02]  /*4f50*/  SHF.R.U32.HI R2, RZ, 0x2, R5 ;  /* 0x00000002ff027819 */ /* 0x000fe40000011605 */
[----:B------:R-:W-:Y:S02]  /*4f60*/  SHF.R.U32.HI R3, RZ, 0x5, R3 ;  /* 0x00000005ff037819 */ /* 0x000fe40000011603 */
[----:B------:R-:W-:Y:S02]  /*4f70*/  LOP3.LUT R2, R2, 0x7, RZ, 0xc0, !PT ;  /* 0x0000000702027812 */ /* 0x000fe400078ec0ff */
[----:B---3--:R-:W-:Y:S01]  /*4f80*/  SHF.R.U32.HI R4, RZ, 0x7, R4 ;  /* 0x00000007ff047819 */ /* 0x008fe20000011604 */
[----:B------:R-:W-:-:S02]  /*4f90*/  IMAD.SHL.U32 R0, R3, 0x10, RZ ;  /* 0x0000001003007824 */ /* 0x000fc400078e00ff */
[----:B------:R-:W-:-:S03]  /*4fa0*/  IMAD R3, R3, -0x10, -R2 ;  /* 0xfffffff003037824 */ /* 0x000fc600078e0a02 */
[----:B------:R-:W-:Y:S02]  /*4fb0*/  LOP3.LUT R0, R0, 0xfffffff0, R2, 0xe2, !PT ;  /* 0xfffffff000007812 */ /* 0x000fe400078ee202 */
[----:B------:R-:W-:-:S04]  /*4fc0*/  SHF.R.U32.HI R2, RZ, 0x1, R5 ;  /* 0x00000001ff027819 */ /* 0x000fc80000011605 */
[----:B------:R-:W-:Y:S02]  /*4fd0*/  LOP3.LUT R2, R0, 0x40, R2, 0xf8, !PT ;  /* 0x0000004000027812 */ /* 0x000fe400078ef802 */
[----:B------:R-:W-:Y:S01]  /*4fe0*/  LOP3.LUT R0, R4, 0x1, RZ, 0xc0, !PT ;  /* 0x0000000104007812 */ /* 0x000fe200078ec0ff */
[----:B------:R-:W-:Y:S01]  /*4ff0*/  IMAD.MOV.U32 R4, RZ, RZ, -0x2 ;  /* 0xfffffffeff047424 */ /* 0x000fe200078e00ff */
[----:B------:R-:W-:-:S03]  /*5000*/  LOP3.LUT R2, R2, UR11, RZ, 0xfc, !PT ;  /* 0x0000000b02027c12 */ /* 0x000fc6000f8efcff */
[----:B------:R-:W-:Y:S01]  /*5010*/  IMAD R0, R0, -0x40, R3 ;  /* 0xffffffc000007824 */ /* 0x000fe200078e0203 */
[----:B------:R-:W-:-:S04]  /*5020*/  SHF.R.S32.HI R3, RZ, 0x1f, R2 ;  /* 0x0000001fff037819 */ /* 0x000fc80000011402 */
[----:B------:R-:W-:Y:S01]  /*5030*/  IADD3 R231, R231, -UR11, R0 ;  /* 0x8000000be7e77c10 */ /* 0x000fe2000fffe000 */
[----:B------:R-:W-:Y:S01]  /*5040*/  IMAD.WIDE.U32 R12, R12, UR8, R2 ;  /* 0x000000080c0c7c25 */ /* 0x000fe2000f8e0002 */
[----:B------:R-:W-:Y:S01]  /*5050*/  LOP3.LUT R0, R5, 0x3, RZ, 0xc0, !PT ;  /* 0x0000000305007812 */ /* 0x000fe200078ec0ff */
[----:B------:R-:W-:-:S03]  /*5060*/  USEL UR11, URZ, 0x1, !UP0 ;  /* 0x000000013f0b7887 */ /* 0x000fc6000c000000 */
[----:B------:R-:W-:Y:S01]  /*5070*/  IADD3 R13, R13, UR10, RZ ;  /* 0x0000000a0d0d7c10 */ /* 0x000fe2000fffe0ff */
[----:B------:R-:W-:Y:S01]  /*5080*/  USHF.R.U32.HI UR10, URZ, 0x2, UR5 ;  /* 0x000000023f0a7899 */ /* 0x000fe20008011605 */
[----:B------:R-:W-:Y:S01]  /*5090*/  IMAD R0, R0, R4, UR15 ;  /* 0x0000000f00007e24 */ /* 0x000fe2000f8e0204 */
[----:B------:R-:W-:Y:S02]  /*50a0*/  ULOP3.LUT UR5, UR5, 0x3, URZ, 0xc0, !UPT ;  /* 0x0000000305057892 */ /* 0x000fe4000f8ec03f */
[----:B------:R-:W-:Y:S01]  /*50b0*/  ULOP3.LUT UR10, UR10, 0x1, URZ, 0xc0, !UPT ;  /* 0x000000010a0a7892 */ /* 0x000fe2000f8ec03f */
[----:B------:R-:W-:-:S03]  /*50c0*/  VIADD R0, R0, -UR13 ;  /* 0x8000000d00007c36 */ /* 0x000fc60008000000 */
[----:B------:R-:W-:-:S04]  /*50d0*/  UISETP.NE.U32.AND UP3, UPT, UR10, 0x1, UPT ;  /* 0x000000010a00788c */ /* 0x000fc8000bf65070 */
[----:B------:R-:W-:-:S04]  /*50e0*/  UISETP.GT.U32.AND UP3, UPT, UR7, 0x3, !UP3 ;  /* 0x000000030700788c */ /* 0x000fc8000df64070 */
[----:B------:R-:W-:-:S04]  /*50f0*/  USEL UR10, URZ, 0x1, !UP3 ;  /* 0x000000013f0a7887 */ /* 0x000fc8000d800000 */
[----:B------:R-:W-:Y:S01]  /*5100*/  ULOP3.LUT UR4, UR10, UR4, UR11, 0x96, !UPT ;  /* 0x000000040a047292 */ /* 0x000fe2000f8e960b */
[----:B------:R-:W-:Y:S11]  /*5110*/  @P0 BRA `(.L_x_25) ;  /* 0x0000012800600947 */ /* 0x000ff60003800000 */
[----:B------:R-:W-:Y:S01]  /*5120*/  UIMAD.WIDE UR10, UR9, 0x100, URZ ;  /* 0x00000100090a78a5 */ /* 0x000fe2000f8e023f */
[----:B------:R-:W-:Y:S01]  /*5130*/  FSETP.NEU.AND P1, PT, RZ, UR19, PT ;  /* 0x00000013ff007c0b */ /* 0x000fe2000bf2d000 */
[----:B------:R-:W-:Y:S01]  /*5140*/  IMAD.SHL.U32 R4, R5, 0x2, RZ ;  /* 0x0000000205047824 */ /* 0x000fe200078e00ff */
[----:B------:R-:W-:Y:S01]  /*5150*/  ULDC.64 UR26, c[0x0][0x6c8] ;  /* 0x0001b200001a7ab9 */ /* 0x000fe20000000a00 */
[----:B------:R-:W-:Y:S01]  /*5160*/  ISETP.GT.AND P2, PT, R231, RZ, PT ;  /* 0x000000ffe700720c */ /* 0x000fe20003f44270 */
[----:B------:R-:W-:Y:S01]  /*5170*/  UIMAD UR9, UR11, UR26, URZ ;  /* 0x0000001a0b0972a4 */ /* 0x000fe2000f8e023f */
[----:B------:R-:W-:Y:S01]  /*5180*/  MOV R8, UR10 ;  /* 0x0000000a00087c02 */ /* 0x000fe20008000f00 */
[----:B------:R-:W-:Y:S01]  /*5190*/  IMAD.U32 R18, RZ, RZ, UR27 ;  /* 0x0000001bff127e24 */ /* 0x000fe2000f8e00ff */
[----:B------:R-:W-:Y:S01]  /*51a0*/  BSSY B0, `(.L_x_25) ;  /* 0x000128f000007945 */ /* 0x000fe20003800000 */
[----:B------:R-:W-:Y:S02]  /*51b0*/  ISETP.GT.AND P0, PT, R0, RZ, P2 ;  /* 0x000000ff0000720c */ /* 0x000fe40001704270 */
[----:B------:R-:W-:-:S05]  /*51c0*/  LOP3.LUT R8, R8, 0x6, R4, 0xf8, !PT ;  /* 0x0000000608087812 */ /* 0x000fca00078ef804 */
[----:B------:R-:W-:-:S04]  /*51d0*/  IMAD.WIDE.U32 R12, R8, UR26, R12 ;  /* 0x0000001a080c7c25 */ /* 0x000fc8000f8e000c */
[----:B------:R-:W-:-:S04]  /*51e0*/  IMAD R18, R8, R18, UR9 ;  /* 0x0000000908127e24 */ /* 0x000fc8000f8e0212 */
[----:B------:R-:W-:Y:S01]  /*51f0*/  IMAD.IADD R18, R13, 0x1, R18 ;  /* 0x000000010d127824 */ /* 0x000fe200078e0212 */
[----:B------:R-:W-:Y:S06]  /*5200*/  @!P1 BRA `(.L_x_26) ;  /* 0x000000d800949947 */ /* 0x000fec0003800000 */
[----:B------:R-:W-:Y:S01]  /*5210*/  ULDC.64 UR14, c[0x0][0x6b8] ;  /* 0x0001ae00000e7ab9 */ /* 0x000fe20000000a00 */
[----:B------:R-:W-:Y:S01]  /*5220*/  ULDC.64 UR24, c[0x0][0x6b0] ;  /* 0x0001ac0000187ab9 */ /* 0x000fe20000000a00 */
[----:B------:R-:W-:Y:S02]  /*5230*/  UIMAD UR10, UR12, UR14, URZ ;  /* 0x0000000e0c0a72a4 */ /* 0x000fe4000f8e023f */
[----:B------:R-:W-:Y:S01]  /*5240*/  IMAD.U32 R10, RZ, RZ, UR14 ;  /* 0x0000000eff0a7e24 */ /* 0x000fe2000f8e00ff */
[----:B------:R-:W-:Y:S01]  /*5250*/  UIMAD UR11, UR11, UR24, URZ ;  /* 0x000000180b0b72a4 */ /* 0x000fe2000f8e023f */
[----:B------:R-:W3:Y:S01]  /*5260*/  LDL.LU R19, [R1] ;  /* 0x0000000001137983 */ /* 0x000ee20000300800 */
[----:B------:R-:W-:Y:S02]  /*5270*/  UIMAD UR10, UR8, UR15, UR10 ;  /* 0x0000000f080a72a4 */ /* 0x000fe4000f8e020a */
[----:B0-----:R-:W-:Y:S01]  /*5280*/  IMAD.WIDE.U32 R6, R10, UR8, R2 ;  /* 0x000000080a067c25 */ /* 0x001fe2000f8e0002 */
[----:B------:R-:W-:Y:S01]  /*5290*/  ULDC.64 UR22, c[0x0][0x6a8] ;  /* 0x0001aa0000167ab9 */ /* 0x000fe20000000a00 */
[----:B------:R-:W-:Y:S01]  /*52a0*/  ULDC.64 UR12, c[0x0][0x6c0] ;  /* 0x0001b000000c7ab9 */ /* 0x000fe20000000a00 */
[----:B------:R-:W-:Y:S01]  /*52b0*/  ISETP.GT.AND P3, PT, R0, 0x1, P2 ;  /* 0x000000010000780c */ /* 0x000fe20001764270 */
[----:B------:R-:W-:Y:S01]  /*52c0*/  IMAD.U32 R9, RZ, RZ, UR25 ;  /* 0x00000019ff097e24 */ /* 0x000fe2000f8e00ff */
[----:B------:R-:W-:Y:S01]  /*52d0*/  IADD3 R5, R7, UR10, RZ ;  /* 0x0000000a07057c10 */ /* 0x000fe2000fffe0ff */
[----:B------:R-:W-:Y:S01]  /*52e0*/  IMAD.MOV.U32 R4, RZ, RZ, R6 ;  /* 0x000000ffff047224 */ /* 0x000fe200078e0006 */
[----:B------:R-:W4:Y:S01]  /*52f0*/  LDL.LU R21, [R1+0x4] ;  /* 0x0000040001157983 */ /* 0x000f220000300800 */
[----:B------:R-:W-:-:S02]  /*5300*/  IMAD R9, R8, R9, UR11 ;  /* 0x0000000b08097e24 */ /* 0x000fc4000f8e0209 */
[----:B------:R-:W-:-:S04]  /*5310*/  IMAD.WIDE.U32 R14, R8, UR24, R4 ;  /* 0x00000018080e7c25 */ /* 0x000fc8000f8e0004 */
[----:B------:R-:W-:Y:S01]  /*5320*/  IMAD.IADD R11, R15, 0x1, R9 ;  /* 0x000000010f0b7824 */ /* 0x000fe200078e0209 */
[----:B------:R-:W-:-:S04]  /*5330*/  LEA R16, P1, R14, UR22, 0x2 ;  /* 0x000000160e107c11 */ /* 0x000fc8000f8210ff */
[----:B------:R-:W-:-:S05]  /*5340*/  LEA.HI.X R17, R14, UR23, R11, 0x2, P1 ;  /* 0x000000170e117c11 */ /* 0x000fca00088f140b */
[----:B------:R0:W5:Y:S01]  /*5350*/  @P0 LDG.E.LTC128B R11, desc[UR16][R16.64] ;  /* 0x00000010100b0981 */ /* 0x000162000c1e1920 */
[----:B------:R-:W-:-:S04]  /*5360*/  LEA R14, P1, R12, UR12, 0x2 ;  /* 0x0000000c0c0e7c11 */ /* 0x000fc8000f8210ff */
[----:B------:R-:W-:Y:S01]  /*5370*/  LEA.HI.X R15, R12, UR13, R18, 0x2, P1 ;  /* 0x0000000d0c0f7c11 */ /* 0x000fe200088f1412 */
[----:B------:R-:W-:Y:S01]  /*5380*/  ULDC.64 UR12, c[0x0][0x6b0] ;  /* 0x0001ac00000c7ab9 */ /* 0x000fe20000000a00 */
[----:B0-----:R-:W-:-:S04]  /*5390*/  IMAD.U32 R16, RZ, RZ, UR24 ;  /* 0x00000018ff107e24 */ /* 0x001fc8000f8e00ff */
[----:B------:R-:W-:-:S04]  /*53a0*/  IMAD.WIDE.U32 R16, R8, R16, UR12 ;  /* 0x0000000c08107e25 */ /* 0x000fc8000f8e0010 */
[----:B------:R-:W-:Y:S01]  /*53b0*/  IMAD.IADD R20, R9, 0x1, R17 ;  /* 0x0000000109147824 */ /* 0x000fe200078e0211 */
[----:B------:R-:W-:-:S04]  /*53c0*/  IADD3 R13, P1, R6, R16, RZ ;  /* 0x00000010060d7210 */ /* 0x000fc80007f3e0ff */
[----:B------:R-:W-:Y:S01]  /*53d0*/  IADD3.X R18, R20, R5, RZ, P1, !PT ;  /* 0x0000000514127210 */ /* 0x000fe20000ffe4ff */
[----:B-----5:R-:W-:-:S04]  /*53e0*/  FMUL R12, R11, UR19 ;  /* 0x000000130b0c7c20 */ /* 0x020fc80008400000 */
[----:B---3--:R-:W-:Y:S01]  /*53f0*/  FFMA R19, R19, UR18, R12 ;  /* 0x0000001213137c23 */ /* 0x008fe2000800000c */
[----:B------:R-:W-:-:S04]  /*5400*/  LEA R12, P1, R13, UR22, 0x2 ;  /* 0x000000160d0c7c11 */ /* 0x000fc8000f8210ff */
[----:B------:R-:W-:Y:S01]  /*5410*/  LEA.HI.X R13, R13, UR23, R18, 0x2, P1 ;  /* 0x000000170d0d7c11 */ /* 0x000fe200088f1412 */
[----:B------:R-:W-:Y:S04]  /*5420*/  @P0 STG.E desc[UR16][R14.64], R19 ;  /* 0x000000130e000986 */ /* 0x000fe8000c101910 */
[----:B------:R0:W3:Y:S01]  /*5430*/  @P3 LDG.E.LTC128B R11, desc[UR16][R12.64] ;  /* 0x000000100c0b3981 */ /* 0x0000e2000c1e1920 */
[----:B------:R-:W-:Y:S01]  /*5440*/  USHF.L.U64.HI UR9, UR26, 0x2, UR27 ;  /* 0x000000021a097899 */ /* 0x000fe2000801021b */
[----:B------:R-:W-:Y:S01]  /*5450*/  BSSY B1, `(.L_x_27) ;  /* 0x0000015000017945 */ /* 0x000fe20003800000 */
[----:B0-----:R-:W-:-:S05]  /*5460*/  IMAD.U32 R12, RZ, RZ, UR26 ;  /* 0x0000001aff0c7e24 */ /* 0x001fca000f8e00ff */
[----:B------:R-:W-:-:S04]  /*5470*/  LEA R12, P0, R12, R14, 0x2 ;  /* 0x0000000e0c0c7211 */ /* 0x000fc800078010ff */
[----:B------:R-:W-:Y:S01]  /*5480*/  IADD3.X R13, R15, UR9, RZ, P0, !PT ;  /* 0x000000090f0d7c10 */ /* 0x000fe200087fe4ff */
[----:B---3--:R-:W-:-:S04]  /*5490*/  FMUL R18, R11, UR19 ;  /* 0x000000130b127c20 */ /* 0x008fc80008400000 */
[----:B----4-:R-:W-:-:S05]  /*54a0*/  FFMA R18, R21, UR18, R18 ;  /* 0x0000001215127c23 */ /* 0x010fca0008000012 */
[----:B------:R0:W-:Y:S02]  /*54b0*/  @P3 STG.E desc[UR16][R12.64], R18 ;  /* 0x000000120c003986 */ /* 0x0001e4000c101910 */
[----:B0-----:R-:W-:-:S04]  /*54c0*/  IMAD.WIDE.U32 R18, R8, UR24, R2 ;  /* 0x0000001808127c25 */ /* 0x001fc8000f8e0002 */
[----:B------:R-:W-:Y:S02]  /*54d0*/  IMAD.IADD R19, R9, 0x1, R19 ;  /* 0x0000000109137824 */ /* 0x000fe400078e0213 */
[----:B------:R-:W-:-:S04]  /*54e0*/  IMAD.WIDE.U32 R18, R10, UR8, R18 ;  /* 0x000000080a127c25 */ /* 0x000fc8000f8e0012 */
[----:B------:R-:W-:Y:S01]  /*54f0*/  VIADD R19, R19, UR10 ;  /* 0x0000000a13137c36 */ /* 0x000fe20008000000 */
[----:B------:R-:W-:-:S04]  /*5500*/  LEA R22, P0, R18, UR22, 0x2 ;  /* 0x0000001612167c11 */ /* 0x000fc8000f8010ff */
[----:B------:R-:W-:Y:S02]  /*5510*/  LEA.HI.X R23, R18, UR23, R19, 0x2, P0 ;  /* 0x0000001712177c11 */ /* 0x000fe400080f1413 */
[----:B------:R-:W-:Y:S02]  /*5520*/  ISETP.GT.AND P0, PT, R231, 0x8, PT ;  /* 0x00000008e700780c */ /* 0x000fe40003f04270 */
[----:B------:R-:W-:Y:S01]  /*5530*/  IADD3 R18, P1, R2, R16, RZ ;  /* 0x0000001002127210 */ /* 0x000fe20007f3e0ff */
[----:B------:R0:W-:Y:S01]  /*5540*/  STL.64 [R1+0x258], R22 ;  /* 0x0002581601007387 */ /* 0x0001e20000100a00 */
[----:B------:R-:W-:-:S03]  /*5550*/  ISETP.GT.AND P3, PT, R0, RZ, P0 ;  /* 0x000000ff0000720c */ /* 0x000fc60000764270 */
[----:B------:R-:W-:Y:S02]  /*5560*/  IMAD.X R19, R3, 0x1, R20, P1 ;  /* 0x0000000103137824 */ /* 0x000fe400008e0614 */
[----:B------:R-:W-:-:S08]  /*5570*/  IMAD.WIDE.U32 R18, R10, UR8, R18 ;  /* 0x000000080a127c25 */ /* 0x000fd0000f8e0012 */
[----:B0-----:R-:W-:Y:S05]  /*5580*/  @!P3 BRA `(.L_x_28) ;  /* 0x000000000004b947 */ /* 0x001fea0003800000 */
[----:B------:R0:W5:Y:S02]  /*5590*/  LDG.E.LTC128B R11, desc[UR16][R22.64+0x20] ;  /* 0x00002010160b7981 */ /* 0x000164000c1e1920 */
.L_x_28:
[----:B------:R-:W-:Y:S05]  /*55a0*/  BSYNC B1 ;  /* 0x0000000000017941 */ /* 0x000fea0003800000 */
.L_x_27:
[----:B------:R-:W0:Y:S01]  /*55b0*/  LDL.LU R21, [R1+0x8] ;  /* 0x0000080001157983 */ /* 0x000e220000300800 */
[----:B-----5:R-:W-:Y:S01]  /*55c0*/  FMUL R17, R11, UR19 ;  /* 0x000000130b117c20 */ /* 0x020fe20008400000 */
[----:B------:R-:W-:Y:S01]  /*55d0*/  LEA R152, P1, R18, UR22, 0x2 ;  /* 0x0000001612987c11 */ /* 0x000fe2000f8210ff */
[----:B------:R-:W-:Y:S01]  /*55e0*/  UIMAD UR9, UR25, 0x7, URZ ;  /* 0x00000007190978a4 */ /* 0x000fe2000f8e023f */
[----:B------:R-:W-:Y:S01]  /*55f0*/  ISETP.GT.AND P4, PT, R0, 0x1, P0 ;  /* 0x000000010000780c */ /* 0x000fe20000784270 */
[----:B------:R-:W-:Y:S01]  /*5600*/  BSSY B1, `(.L_x_29) ;  /* 0x000000c000017945 */ /* 0x000fe20003800000 */
[----:B0-----:R-:W-:Y:S01]  /*5610*/  FFMA R22, R21, UR18, R17 ;  /* 0x0000001215167c23 */ /* 0x001fe20008000011 */
[----:B------:R-:W-:Y:S01]  /*5620*/  IADD3 R17, R19, UR10, RZ ;  /* 0x0000000a13117c10 */ /* 0x000fe2000fffe0ff */
[----:B------:R-:W-:Y:S02]  /*5630*/  IMAD.MOV.U32 R21, RZ, RZ, R20 ;  /* 0x000000ffff157224 */ /* 0x000fe400078e0014 */
[----:B------:R-:W-:Y:S01]  /*5640*/  IMAD.MOV.U32 R20, RZ, RZ, R16 ;  /* 0x000000ffff147224 */ /* 0x000fe200078e0010 */
[----:B------:R-:W-:Y:S01]  /*5650*/  LEA.HI.X R153, R18, UR23, R17, 0x2, P1 ;  /* 0x0000001712997c11 */ /* 0x000fe200088f1411 */
[----:B------:R0:W-:Y:S01]  /*5660*/  @P3 STG.E desc[UR16][R14.64+0x20], R22 ;  /* 0x000020160e003986 */ /* 0x0001e2000c101910 */
[----:B------:R-:W-:-:S03]  /*5670*/  IMAD.U32 R16, RZ, RZ, UR24 ;  /* 0x00000018ff107e24 */ /* 0x000fc6000f8e00ff */
[----:B------:R0:W-:Y:S01]  /*5680*/  STL.64 [R1+0x250], R152 ;  /* 0x0002509801007387 */ /* 0x0001e20000100a00 */
[----:B------:R-:W-:Y:S01]  /*5690*/  IMAD.WIDE.U32 R20, R16, 0x7, R20 ;  /* 0x0000000710147825 */ /* 0x000fe200078e0014 */
[----:B------:R-:W-:Y:S06]  /*56a0*/  @!P4 BRA `(.L_x_30) ;  /* 0x000000000004c947 */ /* 0x000fec0003800000 */
[----:B------:R1:W5:Y:S02]  /*56b0*/  LDG.E.LTC128B R11, desc[UR16][R152.64+0x20] ;  /* 0x00002010980b7981 */ /* 0x000364000c1e1920 */
.L_x_30:
[----:B------:R-:W-:Y:S05]  /*56c0*/  BSYNC B1 ;  /* 0x0000000000017941 */ /* 0x000fea0003800000 */
.L_x_29:
[----:B------:R-:W3:Y:S01]  /*56d0*/  LDL.LU R17, [R1+0xc] ;  /* 0x00000c0001117983 */ /* 0x000ee20000300800 */
[----:B-----5:R-:W-:Y:S01]  /*56e0*/  FMUL R16, R11, UR19 ;  /* 0x000000130b107c20 */ /* 0x020fe20008400000 */
[----:B------:R-:W-:Y:S01]  /*56f0*/  VIADD R21, R21, UR9 ;  /* 0x0000000915157c36 */ /* 0x000fe20008000000 */
[----:B------:R-:W-:Y:S01]  /*5700*/  ISETP.GT.AND P1, PT, R0, 0x8, P2 ;  /* 0x000000080000780c */ /* 0x000fe20001724270 */
[----:B01----:R-:W4:Y:S01]  /*5710*/  LDL.LU R152, [R1+0x10] ;  /* 0x0000100001987983 */ /* 0x003f220000300800 */
[----:B------:R-:W-:-:S03]  /*5720*/  UIMAD UR28, UR27, 0x1c, URZ ;  /* 0x0000001c1b1c78a4 */ /* 0x000fc6000f8e023f */
[----:B------:R-:W2:Y:S01]  /*5730*/  LDL.LU R23, [R1+0x14] ;  /* 0x0000140001177983 */ /* 0x000ea20000300800 */
[----:B---3--:R-:W-:Y:S01]  /*5740*/  FFMA R19, R17, UR18, R16 ;  /* 0x0000001211137c23 */ /* 0x008fe20008000010 */
[----:B------:R-:W-:-:S04]  /*5750*/  IADD3 R17, P3, R6, R20, RZ ;  /* 0x0000001406117210 */ /* 0x000fc80007f7e0ff */
[----:B------:R-:W-:Y:S01]  /*5760*/  IADD3.X R18, R21, R5, RZ, P3, !PT ;  /* 0x0000000515127210 */ /* 0x000fe20001ffe4ff */
[----:B------:R0:W-:Y:S01]  /*5770*/  @P4 STG.E desc[UR16][R12.64+0x20], R19 ;  /* 0x000020130c004986 */ /* 0x0001e2000c101910 */
[----:B------:R-:W-:-:S04]  /*5780*/  LEA R16, P3, R17, UR22, 0x2 ;  /* 0x0000001611107c11 */ /* 0x000fc8000f8610ff */
[----:B------:R-:W-:-:S05]  /*5790*/  LEA.HI.X R17, R17, UR23, R18, 0x2, P3 ;  /* 0x0000001711117c11 */ /* 0x000fca00098f1412 */
[----:B------:R1:W3:Y:S01]  /*57a0*/  @P1 LDG.E.LTC128B R11, desc[UR16][R16.64] ;  /* 0x00000010100b1981 */ /* 0x0002e2000c1e1920 */
[----:B------:R-:W-:Y:S01]  /*57b0*/  IADD3 R20, P3, R20, UR24, RZ ;  /* 0x0000001814147c10 */ /* 0x000fe2000ff7e0ff */
[----:B------:R-:W-:-:S03]  /*57c0*/  IMAD.U32 R18, RZ, RZ, UR26 ;  /* 0x0000001aff127e24 */ /* 0x000fc6000f8e00ff */
[----:B------:R-:W-:Y:S01]  /*57d0*/  IADD3.X R21, R21, UR25, RZ, P3, !PT ;  /* 0x0000001915157c10 */ /* 0x000fe20009ffe4ff */
[----:B0-----:R-:W-:Y:S01]  /*57e0*/  IMAD.WIDE.U32 R18, R18, 0x1c, R12 ;  /* 0x0000001c12127825 */ /* 0x001fe200078e000c */
[----:B-1----:R-:W-:-:S03]  /*57f0*/  IADD3 R17, P3, R20, R6, RZ ;  /* 0x0000000614117210 */ /* 0x002fc60007f7e0ff */
[----:B------:R-:W-:Y:S02]  /*5800*/  VIADD R19, R19, UR28 ;  /* 0x0000001c13137c36 */ /* 0x000fe40008000000 */
[----:B------:R-:W-:Y:S01]  /*5810*/  IMAD.X R22, R21, 0x1, R5, P3 ;  /* 0x0000000115167824 */ /* 0x000fe200018e0605 */
[----:B------:R-:W-:-:S04]  /*5820*/  LEA R16, P3, R17, UR22, 0x2 ;  /* 0x0000001611107c11 */ /* 0x000fc8000f8610ff */
[----:B------:R-:W-:Y:S02]  /*5830*/  LEA.HI.X R17, R17, UR23, R22, 0x2, P3 ;  /* 0x0000001711117c11 */ /* 0x000fe400098f1416 */
[----:B------:R-:W-:Y:S01]  /*5840*/  ISETP.GT.AND P3, PT, R0, 0x9, P2 ;  /* 0x000000090000780c */ /* 0x000fe20001764270 */
[----:B---3--:R-:W-:-:S04]  /*5850*/  FMUL R22, R11, UR19 ;  /* 0x000000130b167c20 */ /* 0x008fc80008400000 */
[----:B----4-:R-:W-:-:S05]  /*5860*/  FFMA R22, R152, UR18, R22 ;  /* 0x0000001298167c23 */ /* 0x010fca0008000016 */
[----:B------:R2:W-:Y:S04]  /*5870*/  @P1 STG.E desc[UR16][R18.64], R22 ;  /* 0x0000001612001986 */ /* 0x0005e8000c101910 */
[----:B------:R-:W3:Y:S01]  /*5880*/  @P3 LDG.E.LTC128B R11, desc[UR16][R16.64] ;  /* 0x00000010100b3981 */ /* 0x000ee2000c1e1920 */
[----:B------:R-:W-:Y:S01]  /*5890*/  USHF.L.U32 UR21, UR26, 0x5, URZ ;  /* 0x000000051a157899 */ /* 0x000fe2000800063f */
[----:B------:R-:W-:Y:S01]  /*58a0*/  BSSY B1, `(.L_x_31) ;  /* 0x0000016000017945 */ /* 0x000fe20003800000 */
[----:B------:R-:W-:Y:S02]  /*58b0*/  USHF.L.U64.HI UR11, UR26, 0x5, UR27 ;  /* 0x000000051a0b7899 */ /* 0x000fe4000801021b */
[----:B------:R-:W-:-:S04]  /*58c0*/  UIMAD.WIDE.U32 UR12, UR24, 0x7, UR12 ;  /* 0x00000007180c78a5 */ /* 0x000fc8000f8e000c */
[----:B------:R-:W-:-:S03]  /*58d0*/  UIADD3 UR15, UR9, UR13, URZ ;  /* 0x0000000d090f7290 */ /* 0x000fc6000fffe03f */
[----:B------:R-:W-:Y:S01]  /*58e0*/  UMOV UR14, UR12 ;  /* 0x0000000c000e7c82 */ /* 0x000fe20008000000 */
[----:B---3--:R-:W-:-:S04]  /*58f0*/  FMUL R16, R11, UR19 ;  /* 0x000000130b107c20 */ /* 0x008fc80008400000 */
[----:B--2---:R-:W-:Y:S01]  /*5900*/  FFMA R22, R23, UR18, R16 ;  /* 0x0000001217167c23 */ /* 0x004fe20008000010 */
[----:B------:R-:W-:-:S04]  /*5910*/  IADD3 R16, P1, R12, UR21, RZ ;  /* 0x000000150c107c10 */ /* 0x000fc8000ff3e0ff */
[----:B------:R-:W-:-:S05]  /*5920*/  IADD3.X R17, R13, UR11, RZ, P1, !PT ;  /* 0x0000000b0d117c10 */ /* 0x000fca0008ffe4ff */
[----:B------:R0:W-:Y:S02]  /*5930*/  @P3 STG.E desc[UR16][R16.64], R22 ;  /* 0x0000001610003986 */ /* 0x0001e4000c101910 */
[----:B0-----:R-:W-:-:S04]  /*5940*/  IMAD.U32 R22, RZ, RZ, UR24 ;  /* 0x00000018ff167e24 */ /* 0x001fc8000f8e00ff */
[----:B------:R-:W-:-:S03]  /*5950*/  IMAD.WIDE.U32 R22, R8, R22, UR14 ;  /* 0x0000000e08167e25 */ /* 0x000fc6000f8e0016 */
[----:B------:R-:W-:-:S04]  /*5960*/  IADD3 R22, P1, R2, R22, RZ ;  /* 0x0000001602167210 */ /* 0x000fc80007f3e0ff */
[----:B------:R-:W-:-:S03]  /*5970*/  IADD3.X R23, R3, R9, R23, P1, !PT ;  /* 0x0000000903177210 */ /* 0x000fc60000ffe417 */
[----:B------:R-:W-:-:S05]  /*5980*/  IMAD.WIDE.U32 R22, R10, UR8, R22 ;  /* 0x000000080a167c25 */ /* 0x000fca000f8e0016 */
[----:B------:R-:W-:Y:S02]  /*5990*/  IADD3 R23, R23, UR10, RZ ;  /* 0x0000000a17177c10 */ /* 0x000fe4000fffe0ff */
[----:B------:R-:W-:-:S04]  /*59a0*/  LEA R152, P1, R22, UR22, 0x2 ;  /* 0x0000001616987c11 */ /* 0x000fc8000f8210ff */
[----:B------:R-:W-:Y:S02]  /*59b0*/  LEA.HI.X R153, R22, UR23, R23, 0x2, P1 ;  /* 0x0000001716997c11 */ /* 0x000fe400088f1417 */
[----:B------:R-:W-:-:S03]  /*59c0*/  ISETP.GT.AND P1, PT, R0, 0x8, P0 ;  /* 0x000000080000780c */ /* 0x000fc60000724270 */
[----:B------:R0:W-:Y:S10]  /*59d0*/  STL.64 [R1+0x248], R152 ;  /* 0x0002489801007387 */ /* 0x0001f40000100a00 */
[----:B------:R-:W-:Y:S05]  /*59e0*/  @!P1 BRA `(.L_x_32) ;  /* 0x0000000000049947 */ /* 0x000fea0003800000 */
[----:B------:R1:W5:Y:S02]  /*59f0*/  LDG.E.LTC128B R11, desc[UR16][R152.64+0x20] ;  /* 0x00002010980b7981 */ /* 0x000364000c1e1920 */
.L_x_32:
[----:B------:R-:W-:Y:S05]  /*5a00*/  BSYNC B1 ;  /* 0x0000000000017941 */ /* 0x000fea0003800000 */
.L_x_31:
[----:B------:R-:W2:Y:S01]  /*5a10*/  LDL.LU R23, [R1+0x18] ;  /* 0x0000180001177983 */ /* 0x000ea20000300800 */
[----:B-----5:R-:W-:Y:S01]  /*5a20*/  FMUL R22, R11, UR19 ;  /* 0x000000130b167c20 */ /* 0x020fe20008400000 */
[----:B------:R-:W-:Y:S01]  /*5a30*/  UIADD3 UR12, UP0, UR12, UR24, URZ ;  /* 0x000000180c0c7290 */ /* 0x000fe2000ff1e03f */
[----:B------:R-:W-:Y:S01]  /*5a40*/  ISETP.GT.AND P3, PT, R0, 0x9, P0 ;  /* 0x000000090000780c */ /* 0x000fe20000764270 */
[----:B------:R-:W-:Y:S02]  /*5a50*/  BSSY B1, `(.L_x_33) ;  /* 0x0000011000017945 */ /* 0x000fe40003800000 */
[----:B------:R-:W-:Y:S01]  /*5a60*/  UIADD3.X UR13, UR15, UR25, URZ, UP0, !UPT ;  /* 0x000000190f0d7290 */ /* 0x000fe200087fe43f */
[----:B--2---:R-:W-:-:S05]  /*5a70*/  FFMA R22, R23, UR18, R22 ;  /* 0x0000001217167c23 */ /* 0x004fca0008000016 */
[----:B------:R2:W-:Y:S02]  /*5a80*/  @P1 STG.E desc[UR16][R18.64+0x20], R22 ;  /* 0x0000201612001986 */ /* 0x0005e4000c101910 */
[----:B--2---:R-:W-:-:S04]  /*5a90*/  IMAD.U32 R18, RZ, RZ, UR24 ;  /* 0x00000018ff127e24 */ /* 0x004fc8000f8e00ff */
[----:B------:R-:W-:-:S03]  /*5aa0*/  IMAD.WIDE.U32 R18, R8, R18, UR12 ;  /* 0x0000000c08127e25 */ /* 0x000fc6000f8e0012 */
[----:B------:R-:W-:-:S04]  /*5ab0*/  IADD3 R18, P1, R2, R18, RZ ;  /* 0x0000001202127210 */ /* 0x000fc80007f3e0ff */
[----:B------:R-:W-:-:S03]  /*5ac0*/  IADD3.X R19, R3, R9, R19, P1, !PT ;  /* 0x0000000903137210 */ /* 0x000fc60000ffe413 */
[----:B------:R-:W-:-:S04]  /*5ad0*/  IMAD.WIDE.U32 R18, R10, UR8, R18 ;  /* 0x000000080a127c25 */ /* 0x000fc8000f8e0012 */
[----:B------:R-:W-:Y:S01]  /*5ae0*/  VIADD R19, R19, UR10 ;  /* 0x0000000a13137c36 */ /* 0x000fe20008000000 */
[----:B01----:R-:W-:-:S04]  /*5af0*/  LEA R152, P1, R18, UR22, 0x2 ;  /* 0x0000001612987c11 */ /* 0x003fc8000f8210ff */
[----:B------:R-:W-:Y:S01]  /*5b00*/  LEA.HI.X R153, R18, UR23, R19, 0x2, P1 ;  /* 0x0000001712997c11 */ /* 0x000fe200088f1413 */
[----:B------:R-:W-:-:S04]  /*5b10*/  IMAD.U32 R18, RZ, RZ, UR24 ;  /* 0x00000018ff127e24 */ /* 0x000fc8000f8e00ff */
[----:B------:R0:W-:Y:S01]  /*5b20*/  STL.64 [R1+0x240], R152 ;  /* 0x0002409801007387 */ /* 0x0001e20000100a00 */
[----:B------:R-:W-:Y:S01]  /*5b30*/  IMAD.WIDE.U32 R20, R18, 0x7, R20 ;  /* 0x0000000712147825 */ /* 0x000fe200078e0014 */
[----:B------:R-:W-:Y:S06]  /*5b40*/  @!P3 BRA `(.L_x_34) ;  /* 0x000000000004b947 */ /* 0x000fec0003800000 */
[----:B------:R1:W5:Y:S02]  /*5b50*/  LDG.E.LTC128B R11, desc[UR16][R152.64+0x20] ;  /* 0x00002010980b7981 */ /* 0x000364000c1e1920 */
.L_x_34:
[----:B------:R-:W-:Y:S05]  /*5b60*/  BSYNC B1 ;  /* 0x0000000000017941 */ /* 0x000fea0003800000 */
.L_x_33:
[----:B------:R-:W2:Y:S01]  /*5b70*/  LDL.LU R19, [R1+0x1c] ;  /* 0x00001c0001137983 */ /* 0x000ea20000300800 */
[----:B-----5:R-:W-:Y:S01]  /*5b80*/  FMUL R18, R11, UR19 ;  /* 0x000000130b127c20 */ /* 0x020fe20008400000 */
[----:B------:R-:W-:Y:S01]  /*5b90*/  VIADD R21, R21, UR9 ;  /* 0x0000000915157c36 */ /* 0x000fe20008000000 */
[----:B------:R-:W-:Y:S01]  /*5ba0*/  ISETP.GT.AND P4, PT, R0, 0x10, P2 ;  /* 0x000000100000780c */ /* 0x000fe20001784270 */
[----:B01----:R-:W3:Y:S01]  /*5bb0*/  LDL.LU R152, [R1+0x20] ;  /* 0x0000200001987983 */ /* 0x003ee20000300800 */
[----:B--2---:R-:W-:Y:S01]  /*5bc0*/  FFMA R23, R19, UR18, R18 ;  /* 0x0000001213177c23 */ /* 0x004fe20008000012 */
[----:B------:R-:W-:-:S04]  /*5bd0*/  IADD3 R19, P1, R6, R20, RZ ;  /* 0x0000001406137210 */ /* 0x000fc80007f3e0ff */
[----:B------:R-:W-:Y:S01]  /*5be0*/  IADD3.X R22, R21, R5, RZ, P1, !PT ;  /* 0x0000000515167210 */ /* 0x000fe20000ffe4ff */
[----:B------:R0:W-:Y:S01]  /*5bf0*/  @P3 STG.E desc[UR16][R16.64+0x20], R23 ;  /* 0x0000201710003986 */ /* 0x0001e2000c101910 */
[----:B------:R-:W-:-:S04]  /*5c00*/  LEA R18, P1, R19, UR22, 0x2 ;  /* 0x0000001613127c11 */ /* 0x000fc8000f8210ff */
[----:B------:R-:W-:-:S05]  /*5c10*/  LEA.HI.X R19, R19, UR23, R22, 0x2, P1 ;  /* 0x0000001713137c11 */ /* 0x000fca00088f1416 */
[----:B------:R1:W2:Y:S01]  /*5c20*/  @P4 LDG.E.LTC128B R11, desc[UR16][R18.64] ;  /* 0x00000010120b4981 */ /* 0x0002a2000c1e1920 */
[----:B------:R-:W-:Y:S01]  /*5c30*/  IADD3 R20, P1, R20, UR24, RZ ;  /* 0x0000001814147c10 */ /* 0x000fe2000ff3e0ff */
[----:B------:R-:W-:Y:S01]  /*5c40*/  BSSY B1, `(.L_x_35) ;  /* 0x000000f000017945 */ /* 0x000fe20003800000 */
[----:B------:R-:W-:Y:S02]  /*5c50*/  ISETP.GT.AND P3, PT, R0, 0x11, P2 ;  /* 0x000000110000780c */ /* 0x000fe40001764270 */
[----:B------:R-:W-:Y:S02]  /*5c60*/  IADD3.X R21, R21, UR25, RZ, P1, !PT ;  /* 0x0000001915157c10 */ /* 0x000fe40008ffe4ff */
[----:B0-----:R-:W-:Y:S01]  /*5c70*/  IADD3 R23, P1, R20, R6, RZ ;  /* 0x0000000614177210 */ /* 0x001fe20007f3e0ff */
[----:B-1----:R-:W-:-:S04]  /*5c80*/  IMAD.U32 R18, RZ, RZ, UR26 ;  /* 0x0000001aff127e24 */ /* 0x002fc8000f8e00ff */
[----:B------:R-:W-:-:S04]  /*5c90*/  IMAD.WIDE.U32 R18, R18, 0x1c, R16 ;  /* 0x0000001c12127825 */ /* 0x000fc800078e0010 */
[----:B------:R-:W-:Y:S02]  /*5ca0*/  VIADD R19, R19, UR28 ;  /* 0x0000001c13137c36 */ /* 0x000fe40008000000 */
[----:B--2---:R-:W-:-:S04]  /*5cb0*/  FMUL R22, R11, UR19 ;  /* 0x000000130b167c20 */ /* 0x004fc80008400000 */
[----:B---3--:R-:W-:Y:S01]  /*5cc0*/  FFMA R22, R152, UR18, R22 ;  /* 0x0000001298167c23 */ /* 0x008fe20008000016 */
[----:B------:R-:W-:-:S04]  /*5cd0*/  IMAD.X R152, R21, 0x1, R5, P1 ;  /* 0x0000000115987824 */ /* 0x000fc800008e0605 */
[----:B------:R0:W-:Y:S02]  /*5ce0*/  @P4 STG.E desc[UR16][R18.64], R22 ;  /* 0x0000001612004986 */ /* 0x0001e4000c101910 */
[----:B0-----:R-:W-:-:S04]  /*5cf0*/  LEA R22, P1, R23, UR22, 0x2 ;  /* 0x0000001617167c11 */ /* 0x001fc8000f8210ff */
[----:B------:R-:W-:Y:S01]  /*5d00*/  LEA.HI.X R23, R23, UR23, R152, 0x2, P1 ;  /* 0x0000001717177c11 */ /* 0x000fe200088f1498 */
[----:B------:R-:W-:Y:S08]  /*5d10*/  @!P3 BRA `(.L_x_36) ;  /* 0x000000000004b947 */ /* 0x000ff00003800000 */
[----:B------:R0:W5:Y:S02]  /*5d20*/  LDG.E.LTC128B R11, desc[UR16][R22.64] ;  /* 0x00000010160b7981 */ /* 0x000164000c1e1920 */
.L_x_36:
[----:B------:R-:W-:Y:S05]  /*5d30*/  BSYNC B1 ;  /* 0x0000000000017941 */ /* 0x000fea0003800000 */
.L_x_35:
[----:B0-----:R-:W2:Y:S01]  /*5d40*/  LDL.LU R23, [R1+0x24] ;  /* 0x0000240001177983 */ /* 0x001ea20000300800 */
[----:B------:R-:W-:Y:S01]  /*5d50*/  IADD3 R16, P1, R16, UR21, RZ ;  /* 0x0000001510107c10 */ /* 0x000fe2000ff3e0ff */
[----:B-----5:R-:W-:Y:S01]  /*5d60*/  FMUL R22, R11, UR19 ;  /* 0x000000130b167c20 */ /* 0x020fe20008400000 */
[----:B------:R-:W-:Y:S01]  /*5d70*/  UIMAD.WIDE.U32 UR14, UR24, 0x7, UR14 ;  /* 0x00000007180e78a5 */ /* 0x000fe2000f8e000e */
[----:B------:R-:W-:Y:S01]  /*5d80*/  BSSY B1, `(.L_x_37) ;  /* 0x0000012000017945 */ /* 0x000fe20003800000 */
[----:B------:R-:W-:Y:S02]  /*5d90*/  IADD3.X R17, R17, UR11, RZ, P1, !PT ;  /* 0x0000000b11117c10 */ /* 0x000fe40008ffe4ff */
[----:B------:R-:W-:-:S04]  /*5da0*/  UIADD3 UR14, UP0, UR14, UR24, URZ ;  /* 0x000000180e0e7290 */ /* 0x000fc8000ff1e03f */
[----:B------:R-:W-:Y:S01]  /*5db0*/  UIADD3.X UR15, UR25, UR9, UR15, UP0, !UPT ;  /* 0x00000009190f7290 */ /* 0x000fe200087fe40f */
[----:B--2---:R-:W-:-:S05]  /*5dc0*/  FFMA R22, R23, UR18, R22 ;  /* 0x0000001217167c23 */ /* 0x004fca0008000016 */
        /* <DEDUP_REMOVED lines=13> */
.L_x_38:
[----:B------:R-:W-:Y:S05]  /*5ea0*/  BSYNC B1 ;  /* 0x0000000000017941 */ /* 0x000fea0003800000 */
.L_x_37:
[----:B------:R-:W2:Y:S01]  /*5eb0*/  LDL.LU R23, [R1+0x28] ;  /* 0x0000280001177983 */ /* 0x000ea20000300800 */
[----:B-----5:R-:W-:Y:S01]  /*5ec0*/  FMUL R22, R11, UR19 ;  /* 0x000000130b167c20 */ /* 0x020fe20008400000 */
[----:B------:R-:W-:Y:S01]  /*5ed0*/  UIMAD.WIDE.U32 UR12, UR24, 0x7, UR12 ;  /* 0x00000007180c78a5 */ /* 0x000fe2000f8e000c */
[----:B------:R-:W-:Y:S01]  /*5ee0*/  ISETP.GT.AND P3, PT, R0, 0x11, P0 ;  /* 0x000000110000780c */ /* 0x000fe20000764270 */
[----:B------:R-:W-:Y:S02]  /*5ef0*/  BSSY B1, `(.L_x_39) ;  /* 0x0000012000017945 */ /* 0x000fe40003800000 */
[----:B------:R-:W-:-:S04]  /*5f00*/  UIADD3 UR12, UP0, UR12, UR24, URZ ;  /* 0x000000180c0c7290 */ /* 0x000fc8000ff1e03f */
[----:B------:R-:W-:Y:S01]  /*5f10*/  UIADD3.X UR13, UR25, UR9, UR13, UP0, !UPT ;  /* 0x00000009190d7290 */ /* 0x000fe200087fe40d */
        /* <DEDUP_REMOVED lines=15> */
.L_x_40:
[----:B------:R-:W-:Y:S05]  /*6010*/  BSYNC B1 ;  /* 0x0000000000017941 */ /* 0x000fea0003800000 */
.L_x_39:
        /* <DEDUP_REMOVED lines=28> */
.L_x_42:
[----:B------:R-:W-:Y:S05]  /*61e0*/  BSYNC B1 ;  /* 0x0000000000017941 */ /* 0x000fea0003800000 */
.L_x_41:
        /* <DEDUP_REMOVED lines=22> */
.L_x_44:
[----:B------:R-:W-:Y:S05]  /*6350*/  BSYNC B1 ;  /* 0x0000000000017941 */ /* 0x000fea0003800000 */
.L_x_43:
        /* <DEDUP_REMOVED lines=22> */
.L_x_46:
[----:B------:R-:W-:Y:S05]  /*64c0*/  BSYNC B1 ;  /* 0x0000000000017941 */ /* 0x000fea0003800000 */
.L_x_45:
        /* <DEDUP_REMOVED lines=28> */
.L_x_48:
[----:B------:R-:W-:Y:S05]  /*6690*/  BSYNC B1 ;  /* 0x0000000000017941 */ /* 0x000fea0003800000 */
.L_x_47:
        /* <DEDUP_REMOVED lines=22> */
.L_x_50:
[----:B------:R-:W-:Y:S05]  /*6800*/  BSYNC B1 ;  /* 0x0000000000017941 */ /* 0x000fea0003800000 */
.L_x_49:
        /* <DEDUP_REMOVED lines=22> */
.L_x_52:
[----:B------:R-:W-:Y:S05]  /*6970*/  BSYNC B1 ;  /* 0x0000000000017941 */ /* 0x000fea0003800000 */
.L_x_51:
        /* <DEDUP_REMOVED lines=28> */
.L_x_54:
[----:B------:R-:W-:Y:S05]  /*6b40*/  BSYNC B1 ;  /* 0x0000000000017941 */ /* 0x000fea0003800000 */
.L_x_53:
        /* <DEDUP_REMOVED lines=22> */
.L_x_56:
[----:B------:R-:W-:Y:S05]  /*6cb0*/  BSYNC B1 ;  /* 0x0000000000017941 */ /* 0x000fea0003800000 */
.L_x_55:
        /* <DEDUP_REMOVED lines=22> */
.L_x_58:
[----:B------:R-:W-:Y:S05]  /*6e20*/  BSYNC B1 ;  /* 0x0000000000017941 */ /* 0x000fea0003800000 */
.L_x_57:
        /* <DEDUP_REMOVED lines=28> */
.L_x_60:
[----:B------:R-:W-:Y:S05]  /*6ff0*/  BSYNC B1 ;  /* 0x0000000000017941 */ /* 0x000fea0003800000 */
.L_x_59:
        /* <DEDUP_REMOVED lines=22> */
.L_x_62:
[----:B------:R-:W-:Y:S05]  /*7160*/  BSYNC B1 ;  /* 0x0000000000017941 */ /* 0x000fea0003800000 */
.L_x_61:
        /* <DEDUP_REMOVED lines=22> */
.L_x_64:
[----:B------:R-:W-:Y:S05]  /*72d0*/  BSYNC B1 ;  /* 0x0000000000017941 */ /* 0x000fea0003800000 */
.L_x_63:
        /* <DEDUP_REMOVED lines=28> */
.L_x_66:
[----:B------:R-:W-:Y:S05]  /*74a0*/  BSYNC B1 ;  /* 0x0000000000017941 */ /* 0x000fea0003800000 */
.L_x_65:
        /* <DEDUP_REMOVED lines=22> */
.L_x_68:
[----:B------:R-:W-:Y:S05]  /*7610*/  BSYNC B1 ;  /* 0x0000000000017941 */ /* 0x000fea0003800000 */
.L_x_67:
        /* <DEDUP_REMOVED lines=22> */
.L_x_70:
[----:B------:R-:W-:Y:S05]  /*7780*/  BSYNC B1 ;  /* 0x0000000000017941 */ /* 0x000fea0003800000 */
.L_x_69:
        /* <DEDUP_REMOVED lines=28> */
.L_x_72:
[----:B------:R-:W-:Y:S05]  /*7950*/  BSYNC B1 ;  /* 0x0000000000017941 */ /* 0x000fea0003800000 */
.L_x_71:
        /* <DEDUP_REMOVED lines=22> */
.L_x_74:
[----:B------:R-:W-:Y:S05]  /*7ac0*/  BSYNC B1 ;  /* 0x0000000000017941 */ /* 0x000fea0003800000 */
.L_x_73:
        /* <DEDUP_REMOVED lines=22> */
.L_x_76:
[----:B------:R-:W-:Y:S05]  /*7c30*/  BSYNC B1 ;  /* 0x0000000000017941 */ /* 0x000fea0003800000 */
.L_x_75:
        /* <DEDUP_REMOVED lines=28> */
.L_x_78:
[----:B------:R-:W-:Y:S05]  /*7e00*/  BSYNC B1 ;  /* 0x0000000000017941 */ /* 0x000fea0003800000 */
.L_x_77:
        /* <DEDUP_REMOVED lines=22> */
.L_x_80:
[----:B------:R-:W-:Y:S05]  /*7f70*/  BSYNC B1 ;  /* 0x0000000000017941 */ /* 0x000fea0003800000 */
.L_x_79:
        /* <DEDUP_REMOVED lines=18> */
[----:B------:R0:W-:Y:S01]  /*80a0*/  STL.64 [R1], R152 ;  /* 0x0000009801007387 */ /* 0x0001e20000100a00 */
[----:B------:R-:W-:Y:S01]  /*80b0*/  IMAD.WIDE.U32 R20, R18, 0x7, R20 ;  /* 0x0000000712147825 */ /* 0x000fe200078e0014 */
[----:B------:R-:W-:Y:S06]  /*80c0*/  @!P3 BRA `(.L_x_82) ;  /* 0x000000000004b947 */ /* 0x000fec0003800000 */
[----:B------:R1:W5:Y:S02]  /*80d0*/  LDG.E.LTC128B R11, desc[UR16][R152.64+0x20] ;  /* 0x00002010980b7981 */ /* 0x000364000c1e1920 */
.L_x_82:
[----:B------:R-:W-:Y:S05]  /*80e0*/  BSYNC B1 ;  /* 0x0000000000017941 */ /* 0x000fea0003800000 */
.L_x_81:
        /* <DEDUP_REMOVED lines=28> */
.L_x_84:
[----:B------:R-:W-:Y:S05]  /*82b0*/  BSYNC B1 ;  /* 0x0000000000017941 */ /* 0x000fea0003800000 */
.L_x_83:
        /* <DEDUP_REMOVED lines=18> */
[----:B------:R-:W-:-:S13]  /*83e0*/  ISETP.GT.AND P1, PT, R0, 0x50, P0 ;  /* 0x000000500000780c */ /* 0x000fda0000724270 */
[----:B------:R-:W-:Y:S05]  /*83f0*/  @!P1 BRA `(.L_x_86) ;  /* 0x0000000000049947 */ /* 0x000fea0003800000 */
[----:B------:R0:W5:Y:S02]  /*8400*/  LDG.E.LTC128B R11, desc[UR16][R236.64+0x20] ;  /* 0x00002010ec0b7981 */ /* 0x000164000c1e1920 */
.L_x_86:
[----:B------:R-:W-:Y:S05]  /*8410*/  BSYNC B1 ;  /* 0x0000000000017941 */ /* 0x000fea0003800000 */
.L_x_85:
        /* <DEDUP_REMOVED lines=9> */
[----:B-1----:R-:W-:-:S04]  /*84b0*/  IMAD.U32 R18, RZ, RZ, UR24 ;  /* 0x00000018ff127e24 */ /* 0x002fc8000f8e00ff */
[----:B------:R-:W-:-:S03]  /*84c0*/  IMAD.WIDE.U32 R18, R8, R18, UR12 ;  /* 0x0000000c08127e25 */ /* 0x000fc6000f8e0012 */
[----:B------:R-:W-:-:S04]  /*84d0*/  IADD3 R18, P1, R2, R18, RZ ;  /* 0x0000001202127210 */ /* 0x000fc80007f3e0ff */
[----:B------:R-:W-:-:S03]  /*84e0*/  IADD3.X R19, R3, R9, R19, P1, !PT ;  /* 0x0000000903137210 */ /* 0x000fc60000ffe413 */
[----:B------:R-:W-:-:S04]  /*84f0*/  IMAD.WIDE.U32 R18, R10, UR8, R18 ;  /* 0x000000080a127c25 */ /* 0x000fc8000f8e0012 */
[----:B------:R-:W-:Y:S01]  /*8500*/  VIADD R19, R19, UR10 ;  /* 0x0000000a13137c36 */ /* 0x000fe20008000000 */
[----:B------:R-:W-:-:S04]  /*8510*/  LEA R234, P1, R18, UR22, 0x2 ;  /* 0x0000001612ea7c11 */ /* 0x000fc8000f8210ff */
[----:B------:R-:W-:Y:S01]  /*8520*/  LEA.HI.X R235, R18, UR23, R19, 0x2, P1 ;  /* 0x0000001712eb7c11 */ /* 0x000fe200088f1413 */
[----:B------:R-:W-:-:S04]  /*8530*/  IMAD.U32 R18, RZ, RZ, UR24 ;  /* 0x00000018ff127e24 */ /* 0x000fc8000f8e00ff */
[----:B------:R-:W-:Y:S01]  /*8540*/  IMAD.WIDE.U32 R20, R18, 0x7, R20 ;  /* 0x0000000712147825 */ /* 0x000fe200078e0014 */
[----:B------:R-:W-:Y:S06]  /*8550*/  @!P3 BRA `(.L_x_88) ;  /* 0x000000000004b947 */ /* 0x000fec0003800000 */
[----:B------:R1:W5:Y:S02]  /*8560*/  LDG.E.LTC128B R11, desc[UR16][R234.64+0x20] ;  /* 0x00002010ea0b7981 */ /* 0x000364000c1e1920 */
.L_x_88:
[----:B------:R-:W-:Y:S05]  /*8570*/  BSYNC B1 ;  /* 0x0000000000017941 */ /* 0x000fea0003800000 */
.L_x_87:
[----:B------:R-:W2:Y:S01]  /*8580*/  LDL.LU R18, [R1+0xac] ;  /* 0x0000ac0001127983 */ /* 0x000ea20000300800 */
[----:B------:R-:W-:Y:S02]  /*8590*/  VIADD R21, R21, UR9 ;  /* 0x0000000915157c36 */ /* 0x000fe40008000000 */
[----:B-----5:R-:W-:Y:S01]  /*85a0*/  FMUL R23, R11, UR19 ;  /* 0x000000130b177c20 */ /* 0x020fe20008400000 */
[----:B------:R-:W-:Y:S01]  /*85b0*/  IADD3 R19, P1, R6, R20, RZ ;  /* 0x0000001406137210 */ /* 0x000fe20007f3e0ff */
[----:B------:R-:W3:Y:S01]  /*85c0*/  LDL.LU R152, [R1+0xb0] ;  /* 0x0000b00001987983 */ /* 0x000ee20000300800 */
[----:B------:R-:W-:Y:S02]  /*85d0*/  ISETP.GT.AND P4, PT, R0, 0x58, P2 ;  /* 0x000000580000780c */ /* 0x000fe40001784270 */
[----:B------:R-:W-:Y:S01]  /*85e0*/  IADD3.X R22, R21, R5, RZ, P1, !PT ;  /* 0x0000000515167210 */ /* 0x000fe20000ffe4ff */
[----:B--2---:R-:W-:Y:S01]  /*85f0*/  FFMA R23, R18, UR18, R23 ;  /* 0x0000001212177c23 */ /* 0x004fe20008000017 */
[----:B------:R-:W-:-:S04]  /*8600*/  LEA R18, P1, R19, UR22, 0x2 ;  /* 0x0000001613127c11 */ /* 0x000fc8000f8210ff */
[----:B------:R-:W-:Y:S01]  /*8610*/  LEA.HI.X R19, R19, UR23, R22, 0x2, P1 ;  /* 0x0000001713137c11 */ /* 0x000fe200088f1416 */
[----:B------:R2:W-:Y:S04]  /*8620*/  @P3 STG.E desc[UR16][R16.64+0x20], R23 ;  /* 0x0000201710003986 */ /* 0x0005e8000c101910 */
[----:B------:R4:W3:Y:S01]  /*8630*/  @P4 LDG.E.LTC128B R11, desc[UR16][R18.64] ;  /* 0x00000010120b4981 */ /* 0x0008e2000c1e1920 */
[----:B------:R-:W-:Y:S01]  /*8640*/  IADD3 R20, P1, R20, UR24, RZ ;  /* 0x0000001814147c10 */ /* 0x000fe2000ff3e0ff */
[----:B------:R-:W-:Y:S01]  /*8650*/  BSSY B1, `(.L_x_89) ;  /* 0x000000f000017945 */ /* 0x000fe20003800000 */
[----:B------:R-:W-:Y:S02]  /*8660*/  ISETP.GT.AND P3, PT, R0, 0x59, P2 ;  /* 0x000000590000780c */ /* 0x000fe40001764270 */
[----:B------:R-:W-:-:S02]  /*8670*/  IADD3.X R21, R21, UR25, RZ, P1, !PT ;  /* 0x0000001915157c10 */ /* 0x000fc40008ffe4ff */
[----:B--2---:R-:W-:Y:S01]  /*8680*/  IADD3 R23, P1, R20, R6, RZ ;  /* 0x0000000614177210 */ /* 0x004fe20007f3e0ff */
[----:B----4-:R-:W-:-:S04]  /*8690*/  IMAD.U32 R18, RZ, RZ, UR26 ;  /* 0x0000001aff127e24 */ /* 0x010fc8000f8e00ff */
[----:B------:R-:W-:-:S04]  /*86a0*/  IMAD.WIDE.U32 R18, R18, 0x1c, R16 ;  /* 0x0000001c12127825 */ /* 0x000fc800078e0010 */
[----:B------:R-:W-:Y:S02]  /*86b0*/  VIADD R19, R19, UR28 ;  /* 0x0000001c13137c36 */ /* 0x000fe40008000000 */
[----:B---3--:R-:W-:-:S04]  /*86c0*/  FMUL R22, R11, UR19 ;  /* 0x000000130b167c20 */ /* 0x008fc80008400000 */
[----:B------:R-:W-:Y:S01]  /*86d0*/  FFMA R22, R152, UR18, R22 ;  /* 0x0000001298167c23 */ /* 0x000fe20008000016 */
[----:B------:R-:W-:-:S04]  /*86e0*/  IMAD.X R152, R21, 0x1, R5, P1 ;  /* 0x0000000115987824 */ /* 0x000fc800008e0605 */
[----:B------:R2:W-:Y:S02]  /*86f0*/  @P4 STG.E desc[UR16][R18.64], R22 ;  /* 0x0000001612004986 */ /* 0x0005e4000c101910 */
[----:B--2---:R-:W-:-:S04]  /*8700*/  LEA R22, P1, R23, UR22, 0x2 ;  /* 0x0000001617167c11 */ /* 0x004fc8000f8210ff */
[----:B------:R-:W-:Y:S01]  /*8710*/  LEA.HI.X R23, R23, UR23, R152, 0x2, P1 ;  /* 0x0000001717177c11 */ /* 0x000fe200088f1498 */
[----:B------:R-:W-:Y:S08]  /*8720*/  @!P3 BRA `(.L_x_90) ;  /* 0x000000000004b947 */ /* 0x000ff00003800000 */
[----:B------:R2:W5:Y:S02]  /*8730*/  LDG.E.LTC128B R11, desc[UR16][R22.64] ;  /* 0x00000010160b7981 */ /* 0x000564000c1e1920 */
.L_x_90:
[----:B------:R-:W-:Y:S05]  /*8740*/  BSYNC B1 ;  /* 0x0000000000017941 */ /* 0x000fea0003800000 */
.L_x_89:
[----:B--2---:R-:W2:Y:S01]  /*8750*/  LDL.LU R23, [R1+0xb4] ;  /* 0x0000b40001177983 */ /* 0x004ea20000300800 */
        /* <DEDUP_REMOVED lines=20> */
.L_x_92:
[----:B------:R-:W-:Y:S05]  /*88a0*/  BSYNC B1 ;  /* 0x0000000000017941 */ /* 0x000fea0003800000 */
.L_x_91:
[----:B------:R-:W3:Y:S01]  /*88b0*/  LDL.LU R23, [R1+0xb8] ;  /* 0x0000b80001177983 */ /* 0x000ee20000300800 */
[----:B-----5:R-:W-:Y:S01]  /*88c0*/  FMUL R22, R11, UR19 ;  /* 0x000000130b167c20 */ /* 0x020fe20008400000 */
[----:B------:R-:W-:Y:S01]  /*88d0*/  UIMAD.WIDE.U32 UR12, UR24, 0x7, UR12 ;  /* 0x00000007180c78a5 */ /* 0x000fe2000f8e000c */
[----:B------:R-:W-:Y:S01]  /*88e0*/  ISETP.GT.AND P3, PT, R0, 0x59, P0 ;  /* 0x000000590000780c */ /* 0x000fe20000764270 */
[----:B------:R-:W-:Y:S02]  /*88f0*/  BSSY B1, `(.L_x_93) ;  /* 0x0000011000017945 */ /* 0x000fe40003800000 */
[----:B------:R-:W-:-:S04]  /*8900*/  UIADD3 UR12, UP0, UR12, UR24, URZ ;  /* 0x000000180c0c7290 */ /* 0x000fc8000ff1e03f */
[----:B------:R-:W-:Y:S01]  /*8910*/  UIADD3.X UR13, UR25, UR9, UR13, UP0, !UPT ;  /* 0x00000009190d7290 */ /* 0x000fe200087fe40d */
[----:B---3--:R-:W-:-:S05]  /*8920*/  FFMA R22, R23, UR18, R22 ;  /* 0x0000001217167c23 */ /* 0x008fca0008000016 */
[----:B------:R3:W-:Y:S02]  /*8930*/  @P1 STG.E desc[UR16][R18.64+0x20], R22 ;  /* 0x0000201612001986 */ /* 0x0007e4000c101910 */
[----:B---3--:R-:W-:-:S04]  /*8940*/  IMAD.U32 R18, RZ, RZ, UR24 ;  /* 0x00000018ff127e24 */ /* 0x008fc8000f8e00ff */
        /* <DEDUP_REMOVED lines=11> */
.L_x_94:
[----:B------:R-:W-:Y:S05]  /*8a00*/  BSYNC B1 ;  /* 0x0000000000017941 */ /* 0x000fea0003800000 */
.L_x_93:
[----:B------:R-:W4:Y:S01]  /*8a10*/  LDL.LU R20, [R1+0xbc] ;  /* 0x0000bc0001147983 */ /* 0x000f220000300800 */
[----:B------:R-:W-:Y:S02]  /*8a20*/  VIADD R19, R19, UR9 ;  /* 0x0000000913137c36 */ /* 0x000fe40008000000 */
[----:B-----5:R-:W-:Y:S01]  /*8a30*/  FMUL R23, R11, UR19 ;  /* 0x000000130b177c20 */ /* 0x020fe20008400000 */
[----:B------:R-:W-:Y:S01]  /*8a40*/  IADD3 R21, P1, R6, R18, RZ ;  /* 0x0000001206157210 */ /* 0x000fe20007f3e0ff */
[----:B------:R-:W2:Y:S01]  /*8a50*/  LDL.LU R152, [R1+0xc0] ;  /* 0x0000c00001987983 */ /* 0x000ea20000300800 */
[----:B------:R-:W-:Y:S02]  /*8a60*/  ISETP.GT.AND P4, PT, R0, 0x60, P2 ;  /* 0x000000600000780c */ /* 0x000fe40001784270 */
[----:B------:R-:W-:Y:S01]  /*8a70*/  IADD3.X R22, R19, R5, RZ, P1, !PT ;  /* 0x0000000513167210 */ /* 0x000fe20000ffe4ff */
[----:B----4-:R-:W-:Y:S01]  /*8a80*/  FFMA R23, R20, UR18, R23 ;  /* 0x0000001214177c23 */ /* 0x010fe20008000017 */
        /* <DEDUP_REMOVED lines=8> */
[----:B----4-:R-:W-:Y:S01]  /*8b10*/  IADD3 R23, P1, R18, R6, RZ ;  /* 0x0000000612177210 */ /* 0x010fe20007f3e0ff */
[----:B0-----:R-:W-:-:S04]  /*8b20*/  IMAD.U32 R20, RZ, RZ, UR26 ;  /* 0x0000001aff147e24 */ /* 0x001fc8000f8e00ff */
[----:B------:R-:W-:-:S04]  /*8b30*/  IMAD.WIDE.U32 R20, R20, 0x1c, R16 ;  /* 0x0000001c14147825 */ /* 0x000fc800078e0010 */
[----:B------:R-:W-:Y:S02]  /*8b40*/  VIADD R21, R21, UR28 ;  /* 0x0000001c15157c36 */ /* 0x000fe40008000000 */
[----:B---3--:R-:W-:-:S04]  /*8b50*/  FMUL R22, R11, UR19 ;  /* 0x000000130b167c20 */ /* 0x008fc80008400000 */
[----:B--2---:R-:W-:Y:S01]  /*8b60*/  FFMA R22, R152, UR18, R22 ;  /* 0x0000001298167c23 */ /* 0x004fe20008000016 */
[----:B------:R-:W-:-:S04]  /*8b70*/  IMAD.X R152, R19, 0x1, R5, P1 ;  /* 0x0000000113987824 */ /* 0x000fc800008e0605 */
[----:B------:R0:W-:Y:S02]  /*8b80*/  @P4 STG.E desc[UR16][R20.64], R22 ;  /* 0x0000001614004986 */ /* 0x0001e4000c101910 */
[----:B0-----:R-:W-:-:S04]  /*8b90*/  LEA R22, P1, R23, UR22, 0x2 ;  /* 0x0000001617167c11 */ /* 0x001fc8000f8210ff */
[----:B------:R-:W-:Y:S01]  /*8ba0*/  LEA.HI.X R23, R23, UR23, R152, 0x2, P1 ;  /* 0x0000001717177c11 */ /* 0x000fe200088f1498 */
[----:B------:R-:W-:Y:S08]  /*8bb0*/  @!P3 BRA `(.L_x_96) ;  /* 0x000000000004b947 */ /* 0x000ff00003800000 */
[----:B------:R0:W5:Y:S02]  /*8bc0*/  LDG.E.LTC128B R11, desc[UR16][R22.64] ;  /* 0x00000010160b7981 */ /* 0x000164000c1e1920 */
.L_x_96:
[----:B------:R-:W-:Y:S05]  /*8bd0*/  BSYNC B1 ;  /* 0x0000000000017941 */ /* 0x000fea0003800000 */
.L_x_95:
        /* <DEDUP_REMOVED lines=21> */
.L_x_98:
[----:B------:R-:W-:Y:S05]  /*8d30*/  BSYNC B1 ;  /* 0x0000000000017941 */ /* 0x000fea0003800000 */
.L_x_97:
        /* <DEDUP_REMOVED lines=21> */
.L_x_100:
[----:B------:R-:W-:Y:S05]  /*8e90*/  BSYNC B1 ;  /* 0x0000000000017941 */ /* 0x000fea0003800000 */
.L_x_99:
[----:B------:R-:W3:Y:S01]  /*8ea0*/  LDL.LU R20, [R1+0xcc] ;  /* 0x0000cc0001147983 */ /* 0x000ee20000300800 */
[----:B------:R-:W-:Y:S02]  /*8eb0*/  VIADD R22, R19, UR9 ;  /* 0x0000000913167c36 */ /* 0x000fe40008000000 */
[----:B-----5:R-:W-:Y:S01]  /*8ec0*/  FMUL R23, R11, UR19 ;  /* 0x000000130b177c20 */ /* 0x020fe20008400000 */
[----:B------:R-:W-:Y:S01]  /*8ed0*/  IADD3 R19, P1, R6, R18, RZ ;  /* 0x0000001206137210 */ /* 0x000fe20007f3e0ff */
[----:B------:R-:W4:Y:S01]  /*8ee0*/  LDL.LU R152, [R1+0xd0] ;  /* 0x0000d00001987983 */ /* 0x000f220000300800 */
[----:B------:R-:W-:Y:S02]  /*8ef0*/  ISETP.GT.AND P4, PT, R0, 0x68, P2 ;  /* 0x000000680000780c */ /* 0x000fe40001784270 */
[----:B------:R-:W-:Y:S01]  /*8f00*/  IADD3.X R21, R22, R5, RZ, P1, !PT ;  /* 0x0000000516157210 */ /* 0x000fe20000ffe4ff */
[----:B---3--:R-:W-:Y:S01]  /*8f10*/  FFMA R23, R20, UR18, R23 ;  /* 0x0000001214177c23 */ /* 0x008fe20008000017 */
[----:B------:R-:W-:-:S04]  /*8f20*/  LEA R20, P1, R19, UR22, 0x2 ;  /* 0x0000001613147c11 */ /* 0x000fc8000f8210ff */
[----:B------:R-:W-:Y:S01]  /*8f30*/  LEA.HI.X R21, R19, UR23, R21, 0x2, P1 ;  /* 0x0000001713157c11 */ /* 0x000fe200088f1415 */
[----:B------:R-:W-:Y:S04]  /*8f40*/  @P3 STG.E desc[UR16][R16.64+0x20], R23 ;  /* 0x0000201710003986 */ /* 0x000fe8000c101910 */
[----:B------:R3:W2:Y:S01]  /*8f50*/  @P4 LDG.E.LTC128B R11, desc[UR16][R20.64] ;  /* 0x00000010140b4981 */ /* 0x0006a2000c1e1920 */
[----:B------:R-:W-:Y:S01]  /*8f60*/  ISETP.GT.AND P3, PT, R0, 0x69, P2 ;  /* 0x000000690000780c */ /* 0x000fe20001764270 */
[----:B------:R-:W-:Y:S01]  /*8f70*/  BSSY B1, `(.L_x_101) ;  /* 0x000000f000017945 */ /* 0x000fe20003800000 */
[----:B---3--:R-:W-:Y:S01]  /*8f80*/  IADD3 R20, P1, R18, UR24, RZ ;  /* 0x0000001812147c10 */ /* 0x008fe2000ff3e0ff */
[----:B------:R-:W-:-:S04]  /*8f90*/  IMAD.U32 R18, RZ, RZ, UR26 ;  /* 0x0000001aff127e24 */ /* 0x000fc8000f8e00ff */
[----:B------:R-:W-:-:S04]  /*8fa0*/  IMAD.WIDE.U32 R18, R18, 0x1c, R16 ;  /* 0x0000001c12127825 */ /* 0x000fc800078e0010 */
[----:B------:R-:W-:Y:S02]  /*8fb0*/  VIADD R19, R19, UR28 ;  /* 0x0000001c13137c36 */ /* 0x000fe40008000000 */
[----:B--2---:R-:W-:-:S04]  /*8fc0*/  FMUL R21, R11, UR19 ;  /* 0x000000130b157c20 */ /* 0x004fc80008400000 */
[----:B----4-:R-:W-:-:S05]  /*8fd0*/  FFMA R21, R152, UR18, R21 ;  /* 0x0000001298157c23 */ /* 0x010fca0008000015 */
[----:B------:R2:W-:Y:S02]  /*8fe0*/  @P4 STG.E desc[UR16][R18.64], R21 ;  /* 0x0000001512004986 */ /* 0x0005e4000c101910 */
[----:B--2---:R-:W-:Y:S02]  /*8ff0*/  IADD3.X R21, R22, UR25, RZ, P1, !PT ;  /* 0x0000001916157c10 */ /* 0x004fe40008ffe4ff */
[----:B------:R-:W-:-:S05]  /*9000*/  IADD3 R23, P1, R20, R6, RZ ;  /* 0x0000000614177210 */ /* 0x000fca0007f3e0ff */
[----:B------:R-:W-:Y:S01]  /*9010*/  IMAD.X R152, R21, 0x1, R5, P1 ;  /* 0x0000000115987824 */ /* 0x000fe200008e0605 */
[----:B------:R-:W-:-:S04]  /*9020*/  LEA R22, P1, R23, UR22, 0x2 ;  /* 0x0000001617167c11 */ /* 0x000fc8000f8210ff */
[----:B------:R-:W-:Y:S01]  /*9030*/  LEA.HI.X R23, R23, UR23, R152, 0x2, P1 ;  /* 0x0000001717177c11 */ /* 0x000fe200088f1498 */
[----:B------:R-:W-:Y:S08]  /*9040*/  @!P3 BRA `(.L_x_102) ;  /* 0x000000000004b947 */ /* 0x000ff00003800000 */
[----:B------:R2:W5:Y:S02]  /*9050*/  LDG.E.LTC128B R11, desc[UR16][R22.64] ;  /* 0x00000010160b7981 */ /* 0x000564000c1e1920 */
.L_x_102:
[----:B------:R-:W-:Y:S05]  /*9060*/  BSYNC B1 ;  /* 0x0000000000017941 */ /* 0x000fea0003800000 */
.L_x_101:
        /* <DEDUP_REMOVED lines=21> */
.L_x_104:
[----:B------:R-:W-:Y:S05]  /*91c0*/  BSYNC B1 ;  /* 0x0000000000017941 */ /* 0x000fea0003800000 */
.L_x_103:
        /* <DEDUP_REMOVED lines=21> */
.L_x_106:
[----:B------:R-:W-:Y:S05]  /*9320*/  BSYNC B1 ;  /* 0x0000000000017941 */ /* 0x000fea0003800000 */
.L_x_105:
        /* <DEDUP_REMOVED lines=10> */
[----:B------:R-:W-:Y:S04]  /*93d0*/  @P3 STG.E desc[UR16][R16.64+0x20], R155 ;  /* 0x0000209b10003986 */ /* 0x000fe8000c101910 */
[----:B------:R4:W3:Y:S01]  /*93e0*/  @P4 LDG.E.LTC128B R11, desc[UR16][R152.64] ;  /* 0x00000010980b4981 */ /* 0x0008e2000c1e1920 */
[----:B------:R-:W-:Y:S01]  /*93f0*/  ISETP.GT.AND P3, PT, R0, 0x71, P2 ;  /* 0x000000710000780c */ /* 0x000fe20001764270 */
[----:B------:R-:W-:Y:S01]  /*9400*/  BSSY B1, `(.L_x_107) ;  /* 0x000000f000017945 */ /* 0x000fe20003800000 */
[----:B----4-:R-:W-:Y:S01]  /*9410*/  IADD3 R152, P1, R20, UR24, RZ ;  /* 0x0000001814987c10 */ /* 0x010fe2000ff3e0ff */
[----:B------:R-:W-:-:S04]  /*9420*/  IMAD.U32 R20, RZ, RZ, UR26 ;  /* 0x0000001aff147e24 */ /* 0x000fc8000f8e00ff */
[----:B------:R-:W-:-:S04]  /*9430*/  IMAD.WIDE.U32 R20, R20, 0x1c, R16 ;  /* 0x0000001c14147825 */ /* 0x000fc800078e0010 */
[----:B------:R-:W-:Y:S02]  /*9440*/  VIADD R21, R21, UR28 ;  /* 0x0000001c15157c36 */ /* 0x000fe40008000000 */
[----:B---3--:R-:W-:-:S04]  /*9450*/  FMUL R153, R11, UR19 ;  /* 0x000000130b997c20 */ /* 0x008fc80008400000 */
[----:B--2---:R-:W-:-:S05]  /*9460*/  FFMA R153, R158, UR18, R153 ;  /* 0x000000129e997c23 */ /* 0x004fca0008000099 */
        /* <DEDUP_REMOVED lines=8> */
.L_x_108:
[----:B------:R-:W-:Y:S05]  /*94f0*/  BSYNC B1 ;  /* 0x0000000000017941 */ /* 0x000fea0003800000 */
.L_x_107:
        /* <DEDUP_REMOVED lines=21> */
.L_x_110:
[----:B------:R-:W-:Y:S05]  /*9650*/  BSYNC B1 ;  /* 0x0000000000017941 */ /* 0x000fea0003800000 */
.L_x_109:
        /* <DEDUP_REMOVED lines=21> */
.L_x_112:
[----:B------:R-:W-:Y:S05]  /*97b0*/  BSYNC B1 ;  /* 0x0000000000017941 */ /* 0x000fea0003800000 */
.L_x_111:
        /* <DEDUP_REMOVED lines=28> */
.L_x_114:
[----:B------:R-:W-:Y:S05]  /*9980*/  BSYNC B1 ;  /* 0x0000000000017941 */ /* 0x000fea0003800000 */
.L_x_113:
        /* <DEDUP_REMOVED lines=21> */
.L_x_116:
[----:B------:R-:W-:Y:S05]  /*9ae0*/  BSYNC B1 ;  /* 0x0000000000017941 */ /* 0x000fea0003800000 */
.L_x_115:
        /* <DEDUP_REMOVED lines=21> */
.L_x_118:
[----:B------:R-:W-:Y:S05]  /*9c40*/  BSYNC B1 ;  /* 0x0000000000017941 */ /* 0x000fea0003800000 */
.L_x_117:
        /* <DEDUP_REMOVED lines=28> */
.L_x_120:
[----:B------:R-:W-:Y:S05]  /*9e10*/  BSYNC B1 ;  /* 0x0000000000017941 */ /* 0x000fea0003800000 */
.L_x_119:
        /* <DEDUP_REMOVED lines=21> */
.L_x_122:
[----:B------:R-:W-:Y:S05]  /*9f70*/  BSYNC B1 ;  /* 0x0000000000017941 */ /* 0x000fea0003800000 */
.L_x_121:
        /* <DEDUP_REMOVED lines=21> */
.L_x_124:
[----:B------:R-:W-:Y:S05]  /*a0d0*/  BSYNC B1 ;  /* 0x0000000000017941 */ /* 0x000fea0003800000 */
.L_x_123:
        /* <DEDUP_REMOVED lines=28> */
.L_x_126:
[----:B------:R-:W-:Y:S05]  /*a2a0*/  BSYNC B1 ;  /* 0x0000000000017941 */ /* 0x000fea0003800000 */
.L_x_125:
        /* <DEDUP_REMOVED lines=21> */
.L_x_128:
[----:B------:R-:W-:Y:S05]  /*a400*/  BSYNC B1 ;  /* 0x0000000000017941 */ /* 0x000fea0003800000 */
.L_x_127:
        /* <DEDUP_REMOVED lines=21> */
.L_x_130:
[----:B------:R-:W-:Y:S05]  /*a560*/  BSYNC B1 ;  /* 0x0000000000017941 */ /* 0x000fea0003800000 */
.L_x_129:
        /* <DEDUP_REMOVED lines=28> */
.L_x_132:
[----:B------:R-:W-:Y:S05]  /*a730*/  BSYNC B1 ;  /* 0x0000000000017941 */ /* 0x000fea0003800000 */
.L_x_131:
        /* <DEDUP_REMOVED lines=21> */
.L_x_134:
[----:B------:R-:W-:Y:S05]  /*a890*/  BSYNC B1 ;  /* 0x0000000000017941 */ /* 0x000fea0003800000 */
.L_x_133:
        /* <DEDUP_REMOVED lines=21> */
.L_x_136:
[----:B------:R-:W-:Y:S05]  /*a9f0*/  BSYNC B1 ;  /* 0x0000000000017941 */ /* 0x000fea0003800000 */
.L_x_135:
        /* <DEDUP_REMOVED lines=28> */
.L_x_138:
[----:B------:R-:W-:Y:S05]  /*abc0*/  BSYNC B1 ;  /* 0x0000000000017941 */ /* 0x000fea0003800000 */
.L_x_137:
        /* <DEDUP_REMOVED lines=21> */
.L_x_140:
[----:B------:R-:W-:Y:S05]  /*ad20*/  BSYNC B1 ;  /* 0x0000000000017941 */ /* 0x000fea0003800000 */
.L_x_139:
        /* <DEDUP_REMOVED lines=21> */
.L_x_142:
[----:B------:R-:W-:Y:S05]  /*ae80*/  BSYNC B1 ;  /* 0x0000000000017941 */ /* 0x000fea0003800000 */
.L_x_141:
        /* <DEDUP_REMOVED lines=28> */
.L_x_144:
[----:B------:R-:W-:Y:S05]  /*b050*/  BSYNC B1 ;  /* 0x0000000000017941 */ /* 0x000fea0003800000 */
.L_x_143:
        /* <DEDUP_REMOVED lines=21> */
.L_x_146:
[----:B------:R-:W-:Y:S05]  /*b1b0*/  BSYNC B1 ;  /* 0x0000000000017941 */ /* 0x000fea0003800000 */
.L_x_145:
        /* <DEDUP_REMOVED lines=21> */
.L_x_148:
[----:B------:R-:W-:Y:S05]  /*b310*/  BSYNC B1 ;  /* 0x0000000000017941 */ /* 0x000fea0003800000 */
.L_x_147:
        /* <DEDUP_REMOVED lines=28> */
.L_x_150:
[----:B------:R-:W-:Y:S05]  /*b4e0*/  BSYNC B1 ;  /* 0x0000000000017941 */ /* 0x000fea0003800000 */
.L_x_149:
        /* <DEDUP_REMOVED lines=10> */
[----:B--2---:R-:W-:-:S05]  /*b590*/  MOV R184, UR24 ;  /* 0x0000001800b87c02 */ /* 0x004fca0008000f00 */
[----:B------:R-:W-:-:S03]  /*b5a0*/  IMAD.WIDE.U32 R184, R8, R184, UR14 ;  /* 0x0000000e08b87e25 */ /* 0x000fc6000f8e00b8 */
[----:B------:R-:W-:-:S04]  /*b5b0*/  IADD3 R186, P1, R2, R184, RZ ;  /* 0x000000b802ba7210 */ /* 0x000fc80007f3e0ff */
[----:B------:R-:W-:-:S03]  /*b5c0*/  IADD3.X R187, R3, R9, R185, P1, !PT ;  /* 0x0000000903bb7210 */ /* 0x000fc60000ffe4b9 */
[----:B------:R-:W-:-:S04]  /*b5d0*/  IMAD.WIDE.U32 R186, R10, UR8, R186 ;  /* 0x000000080aba7c25 */ /* 0x000fc8000f8e00ba */
[----:B------:R-:W-:Y:S01]  /*b5e0*/  VIADD R185, R187, UR10 ;  /* 0x0000000abbb97c36 */ /* 0x000fe20008000000 */
[----:B------:R-:W-:-:S04]  /*b5f0*/  LEA R184, P1, R186, UR22, 0x2 ;  /* 0x00000016bab87c11 */ /* 0x000fc8000f8210ff */
[----:B------:R-:W-:Y:S02]  /*b600*/  LEA.HI.X R185, R186, UR23, R185, 0x2, P1 ;  /* 0x00000017bab97c11 */ /* 0x000fe400088f14b9 */
[----:B------:R-:W-:-:S13]  /*b610*/  ISETP.GT.AND P1, PT, R0, 0xa8, P0 ;  /* 0x000000a80000780c */ /* 0x000fda0000724270 */
[----:B------:R-:W-:Y:S05]  /*b620*/  @!P1 BRA `(.L_x_152) ;  /* 0x0000000000049947 */ /* 0x000fea0003800000 */
[----:B------:R2:W5:Y:S02]  /*b630*/  LDG.E.LTC128B R11, desc[UR16][R184.64+0x20] ;  /* 0x00002010b80b7981 */ /* 0x000564000c1e1920 */
.L_x_152:
[----:B------:R-:W-:Y:S05]  /*b640*/  BSYNC B1 ;  /* 0x0000000000017941 */ /* 0x000fea0003800000 */
.L_x_151:
        /* <DEDUP_REMOVED lines=16> */
[----:B------:R-:W-:Y:S02]  /*b750*/  LEA.HI.X R179, R186, UR23, R179, 0x2, P1 ;  /* 0x00000017bab37c11 */ /* 0x000fe400088f14b3 */
[----:B------:R-:W-:-:S05]  /*b760*/  MOV R186, UR24 ;  /* 0x0000001800ba7c02 */ /* 0x000fca0008000f00 */
[----:B------:R-:W-:Y:S01]  /*b770*/  IMAD.WIDE.U32 R182, R186, 0x7, R182 ;  /* 0x00000007bab67825 */ /* 0x000fe200078e00b6 */
[----:B------:R-:W-:Y:S06]  /*b780*/  @!P3 BRA `(.L_x_154) ;  /* 0x000000000004b947 */ /* 0x000fec0003800000 */
[----:B------:R3:W5:Y:S02]  /*b790*/  LDG.E.LTC128B R11, desc[UR16][R178.64+0x20] ;  /* 0x00002010b20b7981 */ /* 0x000764000c1e1920 */
.L_x_154:
[----:B------:R-:W-:Y:S05]  /*b7a0*/  BSYNC B1 ;  /* 0x0000000000017941 */ /* 0x000fea0003800000 */
.L_x_153:
[----:B------:R-:W4:Y:S01]  /*b7b0*/  LDL.LU R186, [R1+0x15c] ;  /* 0x00015c0001ba7983 */ /* 0x000f220000300800 */
[----:B------:R-:W-:Y:S01]  /*b7c0*/  VIADD R188, R183, UR9 ;  /* 0x00000009b7bc7c36 */ /* 0x000fe20008000000 */
[----:B------:R-:W-:Y:S01]  /*b7d0*/  IADD3 R183, P1, R6, R182, RZ ;  /* 0x000000b606b77210 */ /* 0x000fe20007f3e0ff */
[----:B-----5:R-:W-:Y:S01]  /*b7e0*/  FMUL R189, R11, UR19 ;  /* 0x000000130bbd7c20 */ /* 0x020fe20008400000 */
[----:B------:R-:W-:Y:S01]  /*b7f0*/  ISETP.GT.AND P4, PT, R0, 0xb0, P2 ;  /* 0x000000b00000780c */ /* 0x000fe20001784270 */
[----:B------:R-:W2:Y:S02]  /*b800*/  LDL.LU R190, [R1+0x160] ;  /* 0x0001600001be7983 */ /* 0x000ea40000300800 */
[----:B------:R-:W-:Y:S02]  /*b810*/  IMAD.X R187, R188, 0x1, R5, P1 ;  /* 0x00000001bcbb7824 */ /* 0x000fe400008e0605 */
        /* <DEDUP_REMOVED lines=9> */
[----:B------:R-:W-:-:S05]  /*b8b0*/  IMAD.WIDE.U32 R182, R182, 0x1c, R16 ;  /* 0x0000001cb6b67825 */ /* 0x000fca00078e0010 */
[----:B------:R-:W-:Y:S01]  /*b8c0*/  IADD3 R183, R183, UR28, RZ ;  /* 0x0000001cb7b77c10 */ /* 0x000fe2000fffe0ff */
        /* <DEDUP_REMOVED lines=10> */
.L_x_156:
[----:B------:R-:W-:Y:S05]  /*b970*/  BSYNC B1 ;  /* 0x0000000000017941 */ /* 0x000fea0003800000 */
.L_x_155:
        /* <DEDUP_REMOVED lines=21> */
.L_x_158:
[----:B------:R-:W-:Y:S05]  /*bad0*/  BSYNC B1 ;  /* 0x0000000000017941 */ /* 0x000fea0003800000 */
.L_x_157:
        /* <DEDUP_REMOVED lines=9> */
[----:B---3--:R-:W-:-:S05]  /*bb70*/  MOV R182, UR24 ;  /* 0x0000001800b67c02 */ /* 0x008fca0008000f00 */
        /* <DEDUP_REMOVED lines=11> */
.L_x_160:
[----:B------:R-:W-:Y:S05]  /*bc30*/  BSYNC B1 ;  /* 0x0000000000017941 */ /* 0x000fea0003800000 */
.L_x_159:
        /* <DEDUP_REMOVED lines=28> */
.L_x_162:
[----:B------:R-:W-:Y:S05]  /*be00*/  BSYNC B1 ;  /* 0x0000000000017941 */ /* 0x000fea0003800000 */
.L_x_161:
        /* <DEDUP_REMOVED lines=21> */
.L_x_164:
[----:B------:R-:W-:Y:S05]  /*bf60*/  BSYNC B1 ;  /* 0x0000000000017941 */ /* 0x000fea0003800000 */
.L_x_163:
        /* <DEDUP_REMOVED lines=21> */
.L_x_166:
[----:B------:R-:W-:Y:S05]  /*c0c0*/  BSYNC B1 ;  /* 0x0000000000017941 */ /* 0x000fea0003800000 */
.L_x_165:
        /* <DEDUP_REMOVED lines=28> */
.L_x_168:
[----:B------:R-:W-:Y:S05]  /*c290*/  BSYNC B1 ;  /* 0x0000000000017941 */ /* 0x000fea0003800000 */
.L_x_167:
        /* <DEDUP_REMOVED lines=21> */
.L_x_170:
[----:B------:R-:W-:Y:S05]  /*c3f0*/  BSYNC B1 ;  /* 0x0000000000017941 */ /* 0x000fea0003800000 */
.L_x_169:
        /* <DEDUP_REMOVED lines=21> */
.L_x_172:
[----:B------:R-:W-:Y:S05]  /*c550*/  BSYNC B1 ;  /* 0x0000000000017941 */ /* 0x000fea0003800000 */
.L_x_171:
        /* <DEDUP_REMOVED lines=28> */
.L_x_174:
[----:B------:R-:W-:Y:S05]  /*c720*/  BSYNC B1 ;  /* 0x0000000000017941 */ /* 0x000fea0003800000 */
.L_x_173:
        /* <DEDUP_REMOVED lines=21> */
.L_x_176:
[----:B------:R-:W-:Y:S05]  /*c880*/  BSYNC B1 ;  /* 0x0000000000017941 */ /* 0x000fea0003800000 */
.L_x_175:
        /* <DEDUP_REMOVED lines=21> */
.L_x_178:
[----:B------:R-:W-:Y:S05]  /*c9e0*/  BSYNC B1 ;  /* 0x0000000000017941 */ /* 0x000fea0003800000 */
.L_x_177:
        /* <DEDUP_REMOVED lines=28> */
.L_x_180:
[----:B------:R-:W-:Y:S05]  /*cbb0*/  BSYNC B1 ;  /* 0x0000000000017941 */ /* 0x000fea0003800000 */
.L_x_179:
        /* <DEDUP_REMOVED lines=21> */
.L_x_182:
[----:B------:R-:W-:Y:S05]  /*cd10*/  BSYNC B1 ;  /* 0x0000000000017941 */ /* 0x000fea0003800000 */
.L_x_181:
        /* <DEDUP_REMOVED lines=21> */
.L_x_184:
[----:B------:R-:W-:Y:S05]  /*ce70*/  BSYNC B1 ;  /* 0x0000000000017941 */ /* 0x000fea0003800000 */
.L_x_183:
        /* <DEDUP_REMOVED lines=28> */
.L_x_186:
[----:B------:R-:W-:Y:S05]  /*d040*/  BSYNC B1 ;  /* 0x0000000000017941 */ /* 0x000fea0003800000 */
.L_x_185:
        /* <DEDUP_REMOVED lines=21> */
.L_x_188:
[----:B------:R-:W-:Y:S05]  /*d1a0*/  BSYNC B1 ;  /* 0x0000000000017941 */ /* 0x000fea0003800000 */
.L_x_187:
        /* <DEDUP_REMOVED lines=21> */
.L_x_190:
[----:B------:R-:W-:Y:S05]  /*d300*/  BSYNC B1 ;  /* 0x0000000000017941 */ /* 0x000fea0003800000 */
.L_x_189:
        /* <DEDUP_REMOVED lines=28> */
.L_x_192:
[----:B------:R-:W-:Y:S05]  /*d4d0*/  BSYNC B1 ;  /* 0x0000000000017941 */ /* 0x000fea0003800000 */
.L_x_191:
        /* <DEDUP_REMOVED lines=21> */
.L_x_194:
[----:B------:R-:W-:Y:S05]  /*d630*/  BSYNC B1 ;  /* 0x0000000000017941 */ /* 0x000fea0003800000 */
.L_x_193:
        /* <DEDUP_REMOVED lines=21> */
.L_x_196:
[----:B------:R-:W-:Y:S05]  /*d790*/  BSYNC B1 ;  /* 0x0000000000017941 */ /* 0x000fea0003800000 */
.L_x_195:
        /* <DEDUP_REMOVED lines=28> */
.L_x_198:
[----:B------:R-:W-:Y:S05]  /*d960*/  BSYNC B1 ;  /* 0x0000000000017941 */ /* 0x000fea0003800000 */
.L_x_197:
        /* <DEDUP_REMOVED lines=21> */
.L_x_200:
[----:B------:R-:W-:Y:S05]  /*dac0*/  BSYNC B1 ;  /* 0x0000000000017941 */ /* 0x000fea0003800000 */
.L_x_199:
        /* <DEDUP_REMOVED lines=21> */
.L_x_202:
[----:B------:R-:W-:Y:S05]  /*dc20*/  BSYNC B1 ;  /* 0x0000000000017941 */ /* 0x000fea0003800000 */
.L_x_201:
[----:B------:R-:W4:Y:S01]  /*dc30*/  LDL.LU R218, [R1+0x1dc] ;  /* 0x0001dc0001da7983 */ /* 0x000f220000300800 */
[----:B------:R-:W-:Y:S01]  /*dc40*/  IADD3 R219, P1, R6, R214, RZ ;  /* 0x000000d606db7210 */ /* 0x000fe20007f3e0ff */
[----:B-----5:R-:W-:Y:S01]  /*dc50*/  FMUL R221, R11, UR19 ;  /* 0x000000130bdd7c20 */ /* 0x020fe20008400000 */
[----:B------:R-:W-:Y:S01]  /*dc60*/  VIADD R215, R215, UR9 ;  /* 0x00000009d7d77c36 */ /* 0x000fe20008000000 */
[----:B------:R-:W-:Y:S01]  /*dc70*/  ISETP.GT.AND P4, PT, R0, 0xf0, P2 ;  /* 0x000000f00000780c */ /* 0x000fe20001784270 */
[----:B------:R-:W2:Y:S02]  /*dc80*/  LDL.LU R222, [R1+0x1e0] ;  /* 0x0001e00001de7983 */ /* 0x000ea40000300800 */
[----:B------:R-:W-:Y:S02]  /*dc90*/  IMAD.X R220, R215, 0x1, R5, P1 ;  /* 0x00000001d7dc7824 */ /* 0x000fe400008e0605 */
        /* <DEDUP_REMOVED lines=11> */
[----:B------:R-:W-:-:S05]  /*dd50*/  IMAD.WIDE.U32 R218, R218, 0x1c, R16 ;  /* 0x0000001cdada7825 */ /* 0x000fca00078e0010 */
[----:B------:R-:W-:Y:S01]  /*dd60*/  IADD3 R219, R219, UR28, RZ ;  /* 0x0000001cdbdb7c10 */ /* 0x000fe2000fffe0ff */
        /* <DEDUP_REMOVED lines=8> */
.L_x_204:
[----:B------:R-:W-:Y:S05]  /*ddf0*/  BSYNC B1 ;  /* 0x0000000000017941 */ /* 0x000fea0003800000 */
.L_x_203:
        /* <DEDUP_REMOVED lines=21> */
.L_x_206:
[----:B------:R-:W-:Y:S05]  /*df50*/  BSYNC B1 ;  /* 0x0000000000017941 */ /* 0x000fea0003800000 */
.L_x_205:
        /* <DEDUP_REMOVED lines=21> */
.L_x_208:
[----:B------:R-:W-:Y:S05]  /*e0b0*/  BSYNC B1 ;  /* 0x0000000000017941 */ /* 0x000fea0003800000 */
.L_x_207:
[----:B------:R-:W3:Y:S01]  /*e0c0*/  LDL.LU R222, [R1+0x1ec] ;  /* 0x0001ec0001de7983 */ /* 0x000ee20000300800 */
[----:B-----5:R-:W-:Y:S01]  /*e0d0*/  FMUL R230, R11, UR19 ;  /* 0x000000130be67c20 */ /* 0x020fe20008400000 */
[----:B------:R-:W-:Y:S01]  /*e0e0*/  VIADD R7, R215, UR9 ;  /* 0x00000009d7077c36 */ /* 0x000fe20008000000 */
[----:B------:R-:W-:Y:S02]  /*e0f0*/  IADD3 R4, P3, R6, R214, RZ ;  /* 0x000000d606047210 */ /* 0x000fe40007f7e0ff */
[----:B------:R-:W-:Y:S02]  /*e100*/  ISETP.GT.AND P1, PT, R0, 0xf8, P2 ;  /* 0x000000f80000780c */ /* 0x000fe40001724270 */
[----:B------:R-:W-:Y:S01]  /*e110*/  IADD3.X R215, R7, R5, RZ, P3, !PT ;  /* 0x0000000507d77210 */ /* 0x000fe20001ffe4ff */
[----:B---3--:R-:W-:Y:S01]  /*e120*/  FFMA R230, R222, UR18, R230 ;  /* 0x00000012dee67c23 */ /* 0x008fe200080000e6 */
[----:B------:R-:W-:-:S04]  /*e130*/  LEA R222, P4, R4, UR22, 0x2 ;  /* 0x0000001604de7c11 */ /* 0x000fc8000f8810ff */
[----:B------:R-:W-:Y:S01]  /*e140*/  LEA.HI.X R223, R4, UR23, R215, 0x2, P4 ;  /* 0x0000001704df7c11 */ /* 0x000fe2000a0f14d7 */
[----:B------:R-:W-:Y:S01]  /*e150*/  IMAD.MOV.U32 R4, RZ, RZ, R11 ;  /* 0x000000ffff047224 */ /* 0x000fe200078e000b */
[----:B------:R3:W-:Y:S05]  /*e160*/  @P5 STG.E desc[UR16][R16.64+0x20], R230 ;  /* 0x000020e610005986 */ /* 0x0007ea000c101910 */
[----:B------:R-:W4:Y:S04]  /*e170*/  @P1 LDG.E.LTC128B R4, desc[UR16][R222.64] ;  /* 0x00000010de041981 */ /* 0x000f28000c1e1920 */
[----:B---3--:R-:W3:Y:S01]  /*e180*/  LDL.LU R230, [R1+0x1f0] ;  /* 0x0001f00001e67983 */ /* 0x008ee20000300800 */
[----:B------:R-:W-:Y:S01]  /*e190*/  IADD3 R215, P3, P4, R6, UR24, R214 ;  /* 0x0000001806d77c10 */ /* 0x000fe2000fc7e0d6 */
[----:B------:R-:W-:Y:S01]  /*e1a0*/  IMAD.U32 R6, RZ, RZ, UR26 ;  /* 0x0000001aff067e24 */ /* 0x000fe2000f8e00ff */
[----:B------:R-:W-:-:S02]  /*e1b0*/  ISETP.GT.AND P2, PT, R0, 0xf9, P2 ;  /* 0x000000f90000780c */ /* 0x000fc40001744270 */
[----:B------:R-:W-:Y:S01]  /*e1c0*/  IADD3.X R5, R5, UR25, R7, P3, P4 ;  /* 0x0000001905057c10 */ /* 0x000fe20009fe8407 */
[----:B------:R-:W-:-:S04]  /*e1d0*/  IMAD.WIDE.U32 R6, R6, 0x1c, R16 ;  /* 0x0000001c06067825 */ /* 0x000fc800078e0010 */
[----:B------:R-:W-:Y:S01]  /*e1e0*/  VIADD R7, R7, UR28 ;  /* 0x0000001c07077c36 */ /* 0x000fe20008000000 */
[----:B------:R-:W-:Y:S01]  /*e1f0*/  BSSY B1, `(.L_x_209) ;  /* 0x0000008000017945 */ /* 0x000fe20003800000 */
[----:B----4-:R-:W-:-:S04]  /*e200*/  FMUL R11, R4, UR19 ;  /* 0x00000013040b7c20 */ /* 0x010fc80008400000 */
[----:B---3--:R-:W-:-:S05]  /*e210*/  FFMA R11, R230, UR18, R11 ;  /* 0x00000012e60b7c23 */ /* 0x008fca000800000b */
[----:B------:R3:W-:Y:S01]  /*e220*/  @P1 STG.E desc[UR16][R6.64], R11 ;  /* 0x0000000b06001986 */ /* 0x0007e2000c101910 */
[----:B------:R-:W-:-:S04]  /*e230*/  LEA R214, P1, R215, UR22, 0x2 ;  /* 0x00000016d7d67c11 */ /* 0x000fc8000f8210ff */
[----:B------:R-:W-:Y:S01]  /*e240*/  LEA.HI.X R215, R215, UR23, R5, 0x2, P1 ;  /* 0x00000017d7d77c11 */ /* 0x000fe200088f1405 */
[----:B------:R-:W-:Y:S08]  /*e250*/  @!P2 BRA `(.L_x_210) ;  /* 0x000000000004a947 */ /* 0x000ff00003800000 */
[----:B------:R4:W5:Y:S02]  /*e260*/  LDG.E.LTC128B R4, desc[UR16][R214.64] ;  /* 0x00000010d6047981 */ /* 0x000964000c1e1920 */
.L_x_210:
[----:B------:R-:W-:Y:S05]  /*e270*/  BSYNC B1 ;  /* 0x0000000000017941 */ /* 0x000fea0003800000 */
.L_x_209:
[----:B---3--:R-:W3:Y:S01]  /*e280*/  LDL.LU R11, [R1+0x1f4] ;  /* 0x0001f400010b7983 */ /* 0x008ee20000300800 */
[----:B------:R-:W-:Y:S01]  /*e290*/  UIMAD.WIDE.U32 UR14, UR24, 0x7, UR14 ;  /* 0x00000007180e78a5 */ /* 0x000fe2000f8e000e */
[----:B------:R-:W-:Y:S01]  /*e2a0*/  ISETP.GT.AND P3, PT, R0, 0xf8, P0 ;  /* 0x000000f80000780c */ /* 0x000fe20000764270 */
[----:B------:R-:W-:Y:S02]  /*e2b0*/  BSSY B1, `(.L_x_211) ;  /* 0x0000014000017945 */ /* 0x000fe40003800000 */
[----:B------:R-:W-:-:S04]  /*e2c0*/  UIADD3 UR27, UP0, UR14, UR24, URZ ;  /* 0x000000180e1b7290 */ /* 0x000fc8000ff1e03f */
[----:B------:R-:W-:Y:S02]  /*e2d0*/  UIADD3.X UR14, UR25, UR9, UR15, UP0, !UPT ;  /* 0x00000009190e7290 */ /* 0x000fe400087fe40f */
[----:B----4-:R-:W-:-:S04]  /*e2e0*/  MOV R214, UR27 ;  /* 0x0000001b00d67c02 */ /* 0x010fc80008000f00 */
[----:B------:R-:W-:Y:S02]  /*e2f0*/  IMAD.U32 R215, RZ, RZ, UR14 ;  /* 0x0000000effd77e24 */ /* 0x000fe4000f8e00ff */
[----:B------:R-:W-:-:S03]  /*e300*/  IMAD.WIDE.U32 R214, R8, UR24, R214 ;  /* 0x0000001808d67c25 */ /* 0x000fc6000f8e00d6 */
[----:B------:R-:W-:-:S04]  /*e310*/  IADD3 R222, P1, R2, R214, RZ ;  /* 0x000000d602de7210 */ /* 0x000fc80007f3e0ff */
[----:B------:R-:W-:-:S03]  /*e320*/  IADD3.X R223, R3, R9, R215, P1, !PT ;  /* 0x0000000903df7210 */ /* 0x000fc60000ffe4d7 */
[----:B------:R-:W-:-:S04]  /*e330*/  IMAD.WIDE.U32 R222, R10, UR8, R222 ;  /* 0x000000080ade7c25 */ /* 0x000fc8000f8e00de */
[----:B------:R-:W-:Y:S01]  /*e340*/  VIADD R5, R223, UR10 ;  /* 0x0000000adf057c36 */ /* 0x000fe20008000000 */
[----:B------:R-:W-:-:S04]  /*e350*/  LEA R214, P1, R222, UR22, 0x2 ;  /* 0x00000016ded67c11 */ /* 0x000fc8000f8210ff */
[----:B------:R-:W-:Y:S01]  /*e360*/  LEA.HI.X R215, R222, UR23, R5, 0x2, P1 ;  /* 0x00000017ded77c11 */ /* 0x000fe200088f1405 */
[----:B-----5:R-:W-:Y:S01]  /*e370*/  FMUL R5, R4, UR19 ;  /* 0x0000001304057c20 */ /* 0x020fe20008400000 */
[----:B------:R-:W-:-:S04]  /*e380*/  IADD3 R16, P1, R16, UR21, RZ ;  /* 0x0000001510107c10 */ /* 0x000fc8000ff3e0ff */
[----:B------:R-:W-:Y:S01]  /*e390*/  IADD3.X R17, R17, UR11, RZ, P1, !PT ;  /* 0x0000000b11117c10 */ /* 0x000fe20008ffe4ff */
[----:B---3--:R-:W-:Y:S01]  /*e3a0*/  FFMA R5, R11, UR18, R5 ;  /* 0x000000120b057c23 */ /* 0x008fe20008000005 */
[----:B------:R-:W-:-:S04]  /*e3b0*/  IMAD.MOV.U32 R11, RZ, RZ, R4 ;  /* 0x000000ffff0b7224 */ /* 0x000fc800078e0004 */
[----:B------:R3:W-:Y:S01]  /*e3c0*/  @P2 STG.E desc[UR16][R16.64], R5 ;  /* 0x0000000510002986 */ /* 0x0007e2000c101910 */
[----:B------:R-:W-:Y:S05]  /*e3d0*/  @!P3 BRA `(.L_x_212) ;  /* 0x000000000004b947 */ /* 0x000fea0003800000 */
[----:B------:R4:W5:Y:S02]  /*e3e0*/  LDG.E.LTC128B R11, desc[UR16][R214.64+0x20] ;  /* 0x00002010d60b7981 */ /* 0x000964000c1e1920 */
.L_x_212:
[----:B------:R-:W-:Y:S05]  /*e3f0*/  BSYNC B1 ;  /* 0x0000000000017941 */ /* 0x000fea0003800000 */
.L_x_211:
[----:B------:R-:W2:Y:S01]  /*e400*/  LDL.LU R222, [R1+0x1f8] ;  /* 0x0001f80001de7983 */ /* 0x000ea20000300800 */
[----:B------:R-:W-:Y:S01]  /*e410*/  UIMAD.WIDE.U32 UR12, UR24, 0x7, UR12 ;  /* 0x00000007180c78a5 */ /* 0x000fe2000f8e000c */
[----:B------:R-:W-:Y:S03]  /*e420*/  BSSY B1, `(.L_x_213) ;  /* 0x0000013000017945 */ /* 0x000fe60003800000 */
[----:B------:R-:W-:-:S04]  /*e430*/  UIADD3 UR12, UP0, UR12, UR24, URZ ;  /* 0x000000180c0c7290 */ /* 0x000fc8000ff1e03f */
[----:B------:R-:W-:Y:S02]  /*e440*/  UIADD3.X UR9, UR25, UR9, UR13, UP0, !UPT ;  /* 0x0000000919097290 */ /* 0x000fe400087fe40d */
[----:B------:R-:W-:-:S04]  /*e450*/  MOV R4, UR12 ;  /* 0x0000000c00047c02 */ /* 0x000fc80008000f00 */
[----:B---3--:R-:W-:Y:S02]  /*e460*/  IMAD.U32 R5, RZ, RZ, UR9 ;  /* 0x00000009ff057e24 */ /* 0x008fe4000f8e00ff */
        /* <DEDUP_REMOVED lines=8> */
[----:B------:R-:W-:Y:S02]  /*e4f0*/  ISETP.GT.AND P1, PT, R0, 0xf9, P0 ;  /* 0x000000f90000780c */ /* 0x000fe40000724270 */
[----:B------:R-:W-:Y:S01]  /*e500*/  ISETP.GT.AND P0, PT, R231, 0x80, PT ;  /* 0x00000080e700780c */ /* 0x000fe20003f04270 */
[----:B--2---:R-:W-:-:S05]  /*e510*/  FFMA R4, R222, UR18, R4 ;  /* 0x00000012de047c23 */ /* 0x004fca0008000004 */
[----:B------:R2:W-:Y:S05]  /*e520*/  @P3 STG.E desc[UR16][R6.64+0x20], R4 ;  /* 0x0000200406003986 */ /* 0x0005ea000c101910 */
[----:B------:R-:W-:Y:S05]  /*e530*/  @!P1 BRA `(.L_x_214) ;  /* 0x0000000000049947 */ /* 0x000fea0003800000 */
[----:B------:R3:W5:Y:S02]  /*e540*/  LDG.E.LTC128B R11, desc[UR16][R2.64+0x20] ;  /* 0x00002010020b7981 */ /* 0x000764000c1e1920 */
.L_x_214:
[----:B------:R-:W-:Y:S05]  /*e550*/  BSYNC B1 ;  /* 0x0000000000017941 */ /* 0x000fea0003800000 */
.L_x_213:
[----:B------:R-:W4:Y:S01]  /*e560*/  LDL.LU R5, [R1+0x1fc] ;  /* 0x0001fc0001057983 */ /* 0x000f220000300800 */
[----:B--2--5:R-:W-:Y:S01]  /*e570*/  FMUL R4, R11, UR19 ;  /* 0x000000130b047c20 */ /* 0x024fe20008400000 */
[----:B------:R-:W-:Y:S01]  /*e580*/  ISETP.GT.AND P2, PT, R0, RZ, P0 ;  /* 0x000000ff0000720c */ /* 0x000fe20000744270 */
[----:B------:R-:W-:Y:S02]  /*e590*/  BSSY B1, `(.L_x_215) ;  /* 0x0000006000017945 */ /* 0x000fe40003800000 */
[----:B----4-:R-:W-:-:S05]  /*e5a0*/  FFMA R4, R5, UR18, R4 ;  /* 0x0000001205047c23 */ /* 0x010fca0008000004 */
[----:B------:R2:W-:Y:S05]  /*e5b0*/  @P1 STG.E desc[UR16][R16.64+0x20], R4 ;  /* 0x0000200410001986 */ /* 0x0005ea000c101910 */
[----:B------:R-:W-:Y:S05]  /*e5c0*/  @!P2 BRA `(.L_x_216) ;  /* 0x000000000008a947 */ /* 0x000fea0003800000 */
[----:B------:R-:W4:Y:S04]  /*e5d0*/  LDL.64 R6, [R1+0x258] ;  /* 0x0002580001067983 */ /* 0x000f280000100a00 */
[----:B----4-:R4:W5:Y:S02]  /*e5e0*/  LDG.E.LTC128B R11, desc[UR16][R6.64+0x200] ;  /* 0x00020010060b7981 */ /* 0x010964000c1e1920 */
.L_x_216:
[----:B------:R-:W-:Y:S05]  /*e5f0*/  BSYNC B1 ;  /* 0x0000000000017941 */ /* 0x000fea0003800000 */
.L_x_215:
[----:B--2--5:R-:W-:Y:S01]  /*e600*/  FMUL R4, R11, UR19 ;  /* 0x000000130b047c20 */ /* 0x024fe20008400000 */
[----:B------:R-:W-:Y:S01]  /*e610*/  ISETP.GT.AND P3, PT, R0, 0x1, P0 ;  /* 0x000000010000780c */ /* 0x000fe20000764270 */
[----:B------:R-:W-:Y:S01]  /*e620*/  BSSY B1, `(.L_x_217) ;  /* 0x0000007000017945 */ /* 0x000fe20003800000 */
[----:B------:R-:W-:Y:S01]  /*e630*/  ISETP.GT.AND P1, PT, R231, 0x88, PT ;  /* 0x00000088e700780c */ /* 0x000fe20003f24270 */
[----:B------:R-:W-:-:S05]  /*e640*/  FFMA R4, R24, UR18, R4 ;  /* 0x0000001218047c23 */ /* 0x000fca0008000004 */
[----:B------:R2:W-:Y:S05]  /*e650*/  @P2 STG.E desc[UR16][R14.64+0x200], R4 ;  /* 0x000200040e002986 */ /* 0x0005ea000c101910 */
[----:B------:R-:W-:Y:S05]  /*e660*/  @!P3 BRA `(.L_x_218) ;  /* 0x000000000008b947 */ /* 0x000fea0003800000 */
[----:B----4-:R-:W4:Y:S04]  /*e670*/  LDL.64 R6, [R1+0x250] ;  /* 0x0002500001067983 */ /* 0x010f280000100a00 */
[----:B----4-:R4:W5:Y:S02]  /*e680*/  LDG.E.LTC128B R11, desc[UR16][R6.64+0x200] ;  /* 0x00020010060b7981 */ /* 0x010964000c1e1920 */
.L_x_218:
[----:B------:R-:W-:Y:S05]  /*e690*/  BSYNC B1 ;  /* 0x0000000000017941 */ /* 0x000fea0003800000 */
.L_x_217:
[----:B--2--5:R-:W-:Y:S01]  /*e6a0*/  FMUL R4, R11, UR19 ;  /* 0x000000130b047c20 */ /* 0x024fe20008400000 */
[----:B------:R-:W-:Y:S01]  /*e6b0*/  @P3 MOV R5, R13 ;  /* 0x0000000d00053202 */ /* 0x000fe20000000f00 */
[----:B------:R-:W-:Y:S01]  /*e6c0*/  BSSY B1, `(.L_x_219) ;  /* 0x0000008000017945 */ /* 0x000fe20003800000 */
[----:B------:R-:W-:Y:S01]  /*e6d0*/  ISETP.GT.AND P2, PT, R0, RZ, P1 ;  /* 0x000000ff0000720c */ /* 0x000fe20000f44270 */
[----:B------:R-:W-:Y:S01]  /*e6e0*/  FFMA R25, R25, UR18, R4 ;  /* 0x0000001219197c23 */ /* 0x000fe20008000004 */
[----:B------:R-:W-:-:S05]  /*e6f0*/  @P3 IMAD.MOV.U32 R4, RZ, RZ, R12 ;  /* 0x000000ffff043224 */ /* 0x000fca00078e000c */
[----:B------:R2:W-:Y:S06]  /*e700*/  @P3 STG.E desc[UR16][R4.64+0x200], R25 ;  /* 0x0002001904003986 */ /* 0x0005ec000c101910 */
[----:B------:R-:W-:Y:S05]  /*e710*/  @!P2 BRA `(.L_x_220) ;  /* 0x000000000008a947 */ /* 0x000fea0003800000 */
[----:B----4-:R-:W4:Y:S04]  /*e720*/  LDL.LU.64 R6, [R1+0x258] ;  /* 0x0002580001067983 */ /* 0x010f280000300a00 */
[----:B----4-:R4:W5:Y:S02]  /*e730*/  LDG.E.LTC128B R11, desc[UR16][R6.64+0x220] ;  /* 0x00022010060b7981 */ /* 0x010964000c1e1920 */
.L_x_220:
[----:B------:R-:W-:Y:S05]  /*e740*/  BSYNC B1 ;  /* 0x0000000000017941 */ /* 0x000fea0003800000 */
.L_x_219:
[----:B--2--5:R-:W-:Y:S01]  /*e750*/  FMUL R4, R11, UR19 ;  /* 0x000000130b047c20 */ /* 0x024fe20008400000 */
[C---:B------:R-:W-:Y:S01]  /*e760*/  ISETP.GT.AND P3, PT, R0.reuse, 0x1, P1 ;  /* 0x000000010000780c */ /* 0x040fe20000f64270 */
[----:B------:R-:W-:Y:S01]  /*e770*/  BSSY B1, `(.L_x_221) ;  /* 0x0000008000017945 */ /* 0x000fe20003800000 */
[----:B------:R-:W-:Y:S01]  /*e780*/  ISETP.GT.AND P4, PT, R0, 0x8, P0 ;  /* 0x000000080000780c */ /* 0x000fe20000784270 */
[----:B------:R-:W-:Y:S01]  /*e790*/  FFMA R4, R26, UR18, R4 ;  /* 0x000000121a047c23 */ /* 0x000fe20008000004 */
[----:B------:R-:W-:-:S04]  /*e7a0*/  IMAD.MOV.U32 R8, RZ, RZ, R11 ;  /* 0x000000ffff087224 */ /* 0x000fc800078e000b */
[----:B------:R2:W-:Y:S05]  /*e7b0*/  @P2 STG.E desc[UR16][R14.64+0x220], R4 ;  /* 0x000220040e002986 */ /* 0x0005ea000c101910 */
[----:B------:R-:W-:Y:S05]  /*e7c0*/  @!P3 BRA `(.L_x_222) ;  /* 0x000000000008b947 */ /* 0x000fea0003800000 */
[----:B----4-:R-:W4:Y:S04]  /*e7d0*/  LDL.LU.64 R6, [R1+0x250] ;  /* 0x0002500001067983 */ /* 0x010f280000300a00 */
[----:B----4-:R4:W5:Y:S02]  /*e7e0*/  LDG.E.LTC128B R8, desc[UR16][R6.64+0x220] ;  /* 0x0002201006087981 */ /* 0x010964000c1e1920 */
.L_x_222:
[----:B------:R-:W-:Y:S05]  /*e7f0*/  BSYNC B1 ;  /* 0x0000000000017941 */ /* 0x000fea0003800000 */
.L_x_221:
[----:B------:R-:W3:Y:S01]  /*e800*/  LDL.64 R10, [R1+0x248] ;  /* 0x00024800010a7983 */ /* 0x000ee20000100a00 */
[----:B--2--5:R-:W-:Y:S01]  /*e810*/  FMUL R4, R8, UR19 ;  /* 0x0000001308047c20 */ /* 0x024fe20008400000 */
[----:B----4-:R-:W-:Y:S02]  /*e820*/  IMAD.MOV.U32 R6, RZ, RZ, R12 ;  /* 0x000000ffff067224 */ /* 0x010fe400078e000c */
[----:B------:R-:W-:Y:S02]  /*e830*/  IMAD.MOV.U32 R7, RZ, RZ, R13 ;  /* 0x000000ffff077224 */ /* 0x000fe400078e000d */
[----:B------:R-:W-:-:S05]  /*e840*/  FFMA R27, R27, UR18, R4 ;  /* 0x000000121b1b7c23 */ /* 0x000fca0008000004 */
[----:B------:R2:W-:Y:S04]  /*e850*/  @P3 STG.E desc[UR16][R6.64+0x220], R27 ;  /* 0x0002201b06003986 */ /* 0x0005e8000c101910 */
[----:B---3--:R-:W3:Y:S01]  /*e860*/  @P4 LDG.E.LTC128B R8, desc[UR16][R10.64+0x200] ;  /* 0x000200100a084981 */ /* 0x008ee2000c1e1920 */
[----:B------:R-:W-:Y:S01]  /*e870*/  MOV R4, UR26 ;  /* 0x0000001a00047c02 */ /* 0x000fe20008000f00 */
[----:B------:R-:W-:Y:S01]  /*e880*/  BSSY B1, `(.L_x_223) ;  /* 0x000000b000017945 */ /* 0x000fe20003800000 */
[----:B------:R-:W-:-:S03]  /*e890*/  ISETP.GT.AND P3, PT, R0, 0x9, P0 ;  /* 0x000000090000780c */ /* 0x000fc60000764270 */
[----:B--2---:R-:W-:Y:S01]  /*e8a0*/  IMAD.WIDE.U32 R6, R4, 0x1c, R6 ;  /* 0x0000001c04067825 */ /* 0x004fe200078e0006 */
[----:B------:R-:W-:-:S03]  /*e8b0*/  IADD3 R4, P2, R12, UR21, RZ ;  /* 0x000000150c047c10 */ /* 0x000fc6000ff5e0ff */
[----:B------:R-:W-:Y:S02]  /*e8c0*/  VIADD R7, R7, UR28 ;  /* 0x0000001c07077c36 */ /* 0x000fe40008000000 */
[----:B---3--:R-:W-:-:S04]  /*e8d0*/  FMUL R5, R8, UR19 ;  /* 0x0000001308057c20 */ /* 0x008fc80008400000 */
[----:B------:R-:W-:-:S05]  /*e8e0*/  FFMA R28, R28, UR18, R5 ;  /* 0x000000121c1c7c23 */ /* 0x000fca0008000005 */
[----:B------:R2:W-:Y:S01]  /*e8f0*/  @P4 STG.E desc[UR16][R6.64+0x200], R28 ;  /* 0x0002001c06004986 */ /* 0x0005e2000c101910 */
[----:B------:R-:W-:Y:S05]  /*e900*/  @!P3 BRA `(.L_x_224) ;  /* 0x000000000008b947 */ /* 0x000fea0003800000 */
[----:B------:R-:W3:Y:S04]  /*e910*/  LDL.64 R14, [R1+0x240] ;  /* 0x00024000010e7983 */ /* 0x000ee80000100a00 */
[----:B---3--:R3:W5:Y:S02]  /*e920*/  LDG.E.LTC128B R8, desc[UR16][R14.64+0x200] ;  /* 0x000200100e087981 */ /* 0x008764000c1e1920 */
.L_x_224:
[----:B------:R-:W-:Y:S05]  /*e930*/  BSYNC B1 ;  /* 0x0000000000017941 */ /* 0x000fea0003800000 */
.L_x_223:
[----:B-----5:R-:W-:Y:S01]  /*e940*/  FMUL R9, R8, UR19 ;  /* 0x0000001308097c20 */ /* 0x020fe20008400000 */
[----:B------:R-:W-:Y:S01]  /*e950*/  IADD3.X R5, R13, UR11, RZ, P2, !PT ;  /* 0x0000000b0d057c10 */ /* 0x000fe200097fe4ff */
[----:B------:R-:W-:Y:S01]  /*e960*/  BSSY B1, `(.L_x_225) ;  /* 0x0000006000017945 */ /* 0x000fe20003800000 */
[----:B------:R-:W-:Y:S01]  /*e970*/  ISETP.GT.AND P4, PT, R0, 0x8, P1 ;  /* 0x000000080000780c */ /* 0x000fe20000f84270 */
[----:B------:R-:W-:-:S05]  /*e980*/  FFMA R9, R29, UR18, R9 ;  /* 0x000000121d097c23 */ /* 0x000fca0008000009 */
[----:B------:R4:W-:Y:S07]  /*e990*/  @P3 STG.E desc[UR16][R4.64+0x200], R9 ;  /* 0x0002000904003986 */ /* 0x0009ee000c101910 */
[----:B------:R-:W-:Y:S05]  /*e9a0*/  @!P4 BRA `(.L_x_226) ;  /* 0x000000000004c947 */ /* 0x000fea0003800000 */
[----:B------:R0:W5:Y:S02]  /*e9b0*/  LDG.E.LTC128B R8, desc[UR16][R10.64+0x220] ;  /* 0x000220100a087981 */ /* 0x000164000c1e1920 */
.L_x_226:
[----:B------:R-:W-:Y:S05]  /*e9c0*/  BSYNC B1 ;  /* 0x0000000000017941 */ /* 0x000fea0003800000 */
.L_x_225:
[----:B----45:R-:W-:Y:S01]  /*e9d0*/  FMUL R9, R8, UR19 ;  /* 0x0000001308097c20 */ /* 0x030fe20008400000 */
[C---:B------:R-:W-:Y:S01]  /*e9e0*/  ISETP.GT.AND P2, PT, R0.reuse, 0x9, P1 ;  /* 0x000000090000780c */ /* 0x040fe20000f44270 */
[----:B------:R-:W-:Y:S01]  /*e9f0*/  BSSY B1, `(.L_x_227) ;  /* 0x0000007000017945 */ /* 0x000fe20003800000 */
[----:B------:R-:W-:Y:S01]  /*ea00*/  ISETP.GT.AND P3, PT, R0, 0x10, P0 ;  /* 0x000000100000780c */ /* 0x000fe20000764270 */
[----:B------:R-:W-:-:S05]  /*ea10*/  FFMA R9, R30, UR18, R9 ;  /* 0x000000121e097c23 */ /* 0x000fca0008000009 */
[----:B------:R4:W-:Y:S05]  /*ea20*/  @P4 STG.E desc[UR16][R6.64+0x220], R9 ;  /* 0x0002200906004986 */ /* 0x0009ea000c101910 */
[----:B------:R-:W-:Y:S05]  /*ea30*/  @!P2 BRA `(.L_x_228) ;  /* 0x000000000008a947 */ /* 0x000fea0003800000 */
[----:B0-----:R-:W2:Y:S04]  /*ea40*/  LDL.LU.64 R10, [R1+0x240] ;  /* 0x00024000010a7983 */ /* 0x001ea80000300a00 */
[----:B--2---:R0:W5:Y:S02]  /*ea50*/  LDG.E.LTC128B R8, desc[UR16][R10.64+0x220] ;  /* 0x000220100a087981 */ /* 0x004164000c1e1920 */
.L_x_228:
[----:B------:R-:W-:Y:S05]  /*ea60*/  BSYNC B1 ;  /* 0x0000000000017941 */ /* 0x000fea0003800000 */
.L_x_227:
[----:B------:R-:W3:Y:S01]  /*ea70*/  LDL.64 R12, [R1+0x238] ;  /* 0x00023800010c7983 */ /* 0x000ee20000100a00 */
[----:B--2-45:R-:W-:Y:S01]  /*ea80*/  FMUL R6, R8, UR19 ;  /* 0x0000001308067c20 */ /* 0x034fe20008400000 */
[----:B0-----:R-:W-:Y:S01]  /*ea90*/  IMAD.MOV.U32 R10, RZ, RZ, R8 ;  /* 0x000000ffff0a7224 */ /* 0x001fe200078e0008 */
[----:B------:R-:W-:Y:S01]  /*eaa0*/  MOV R9, R5 ;  /* 0x0000000500097202 */ /* 0x000fe20000000f00 */
[----:B------:R-:W-:Y:S02]  /*eab0*/  IMAD.MOV.U32 R8, RZ, RZ, R4 ;  /* 0x000000ffff087224 */ /* 0x000fe400078e0004 */
[----:B------:R-:W-:-:S05]  /*eac0*/  FFMA R31, R31, UR18, R6 ;  /* 0x000000121f1f7c23 */ /* 0x000fca0008000006 */
[----:B------:R0:W-:Y:S04]  /*ead0*/  @P2 STG.E desc[UR16][R8.64+0x220], R31 ;  /* 0x0002201f08002986 */ /* 0x0001e8000c101910 */
[----:B---3--:R-:W2:Y:S01]  /*eae0*/  @P3 LDG.E.LTC128B R10, desc[UR16][R12.64+0x200] ;  /* 0x000200100c0a3981 */ /* 0x008ea2000c1e1920 */
[----:B------:R-:W-:Y:S01]  /*eaf0*/  IMAD.U32 R6, RZ, RZ, UR26 ;  /* 0x0000001aff067e24 */ /* 0x000fe2000f8e00ff */
[----:B------:R-:W-:Y:S01]  /*eb00*/  ISETP.GT.AND P4, PT, R0, 0x11, P0 ;  /* 0x000000110000780c */ /* 0x000fe20000784270 */
[----:B------:R-:W-:Y:S02]  /*eb10*/  BSSY B1, `(.L_x_229) ;  /* 0x000000a000017945 */ /* 0x000fe40003800000 */
[----:B0-----:R-:W-:Y:S01]  /*eb20*/  IMAD.WIDE.U32 R8, R6, 0x1c, R8 ;  /* 0x0000001c06087825 */ /* 0x001fe200078e0008 */
[----:B------:R-:W-:-:S03]  /*eb30*/  IADD3 R6, P2, R4, UR21, RZ ;  /* 0x0000001504067c10 */ /* 0x000fc6000ff5e0ff */
[----:B------:R-:W-:Y:S02]  /*eb40*/  VIADD R9, R9, UR28 ;  /* 0x0000001c09097c36 */ /* 0x000fe40008000000 */
[----:B--2---:R-:W-:-:S04]  /*eb50*/  FMUL R7, R10, UR19 ;  /* 0x000000130a077c20 */ /* 0x004fc80008400000 */
[----:B------:R-:W-:-:S05]  /*eb60*/  FFMA R32, R32, UR18, R7 ;  /* 0x0000001220207c23 */ /* 0x000fca0008000007 */
[----:B------:R0:W-:Y:S01]  /*eb70*/  @P3 STG.E desc[UR16][R8.64+0x200], R32 ;  /* 0x0002002008003986 */ /* 0x0001e2000c101910 */
[----:B------:R-:W-:Y:S05]  /*eb80*/  @!P4 BRA `(.L_x_230) ;  /* 0x000000000008c947 */ /* 0x000fea0003800000 */
[----:B------:R-:W2:Y:S04]  /*eb90*/  LDL.64 R14, [R1+0x230] ;  /* 0x00023000010e7983 */ /* 0x000ea80000100a00 */
[----:B--2---:R2:W5:Y:S02]  /*eba0*/  LDG.E.LTC128B R10, desc[UR16][R14.64+0x200] ;  /* 0x000200100e0a7981 */ /* 0x004564000c1e1920 */
.L_x_230:
[----:B------:R-:W-:Y:S05]  /*ebb0*/  BSYNC B1 ;  /* 0x0000000000017941 */ /* 0x000fea0003800000 */
.L_x_229:
        /* <DEDUP_REMOVED lines=8> */
.L_x_232:
[----:B------:R-:W-:Y:S05]  /*ec40*/  BSYNC B1 ;  /* 0x0000000000017941 */ /* 0x000fea0003800000 */
.L_x_231:
[----:B---3-5:R-:W-:Y:S01]  /*ec50*/  FMUL R4, R10, UR19 ;  /* 0x000000130a047c20 */ /* 0x028fe20008400000 */
[C---:B------:R-:W-:Y:S01]  /*ec60*/  ISETP.GT.AND P2, PT, R0.reuse, 0x11, P1 ;  /* 0x000000110000780c */ /* 0x040fe20000f44270 */
[----:B------:R-:W-:Y:S01]  /*ec70*/  BSSY B1, `(.L_x_233) ;  /* 0x0000007000017945 */ /* 0x000fe20003800000 */
[----:B------:R-:W-:Y:S01]  /*ec80*/  ISETP.GT.AND P4, PT, R0, 0x18, P0 ;  /* 0x000000180000780c */ /* 0x000fe20000784270 */
[----:B------:R-:W-:-:S05]  /*ec90*/  FFMA R4, R34, UR18, R4 ;  /* 0x0000001222047c23 */ /* 0x000fca0008000004 */
[----:B------:R3:W-:Y:S05]  /*eca0*/  @P3 STG.E desc[UR16][R8.64+0x220], R4 ;  /* 0x0002200408003986 */ /* 0x0007ea000c101910 */
[----:B------:R-:W-:Y:S05]  /*ecb0*/  @!P2 BRA `(.L_x_234) ;  /* 0x000000000008a947 */ /* 0x000fea0003800000 */
[----:B----4-:R-:W4:Y:S04]  /*ecc0*/  LDL.LU.64 R12, [R1+0x230] ;  /* 0x00023000010c7983 */ /* 0x010f280000300a00 */
[----:B----4-:R4:W5:Y:S02]  /*ecd0*/  LDG.E.LTC128B R10, desc[UR16][R12.64+0x220] ;  /* 0x000220100c0a7981 */ /* 0x010964000c1e1920 */
.L_x_234:
[----:B------:R-:W-:Y:S05]  /*ece0*/  BSYNC B1 ;  /* 0x0000000000017941 */ /* 0x000fea0003800000 */
.L_x_233:
[----:B----4-:R-:W4:Y:S01]  /*ecf0*/  LDL.64 R12, [R1+0x228] ;  /* 0x00022800010c7983 */ /* 0x010f220000100a00 */
[----:B---3-5:R-:W-:Y:S01]  /*ed00*/  FMUL R4, R10, UR19 ;  /* 0x000000130a047c20 */ /* 0x028fe20008400000 */
[----:B0-----:R-:W-:Y:S01]  /*ed10*/  IMAD.MOV.U32 R8, RZ, RZ, R6 ;  /* 0x000000ffff087224 */ /* 0x001fe200078e0006 */
[----:B------:R-:W-:Y:S02]  /*ed20*/  MOV R9, R7 ;  /* 0x0000000700097202 */ /* 0x000fe40000000f00 */
[----:B------:R-:W-:-:S05]  /*ed30*/  FFMA R35, R35, UR18, R4 ;  /* 0x0000001223237c23 */ /* 0x000fca0008000004 */
[----:B------:R0:W-:Y:S04]  /*ed40*/  @P2 STG.E desc[UR16][R8.64+0x220], R35 ;  /* 0x0002202308002986 */ /* 0x0001e8000c101910 */
[----:B----4-:R-:W3:Y:S01]  /*ed50*/  @P4 LDG.E.LTC128B R10, desc[UR16][R12.64+0x200] ;  /* 0x000200100c0a4981 */ /* 0x010ee2000c1e1920 */
[----:B------:R-:W-:Y:S01]  /*ed60*/  IMAD.U32 R4, RZ, RZ, UR26 ;  /* 0x0000001aff047e24 */ /* 0x000fe2000f8e00ff */
[----:B------:R-:W-:Y:S01]  /*ed70*/  ISETP.GT.AND P3, PT, R0, 0x19, P0 ;  /* 0x000000190000780c */ /* 0x000fe20000764270 */
[----:B------:R-:W-:Y:S02]  /*ed80*/  BSSY B1, `(.L_x_235) ;  /* 0x000000a000017945 */ /* 0x000fe40003800000 */
[----:B0-----:R-:W-:Y:S01]  /*ed90*/  IMAD.WIDE.U32 R8, R4, 0x1c, R8 ;  /* 0x0000001c04087825 */ /* 0x001fe200078e0008 */
[----:B------:R-:W-:-:S03]  /*eda0*/  IADD3 R4, P2, R6, UR21, RZ ;  /* 0x0000001506047c10 */ /* 0x000fc6000ff5e0ff */
[----:B------:R-:W-:Y:S02]  /*edb0*/  VIADD R9, R9, UR28 ;  /* 0x0000001c09097c36 */ /* 0x000fe40008000000 */
[----:B---3--:R-:W-:-:S04]  /*edc0*/  FMUL R5, R10, UR19 ;  /* 0x000000130a057c20 */ /* 0x008fc80008400000 */
[----:B------:R-:W-:-:S05]  /*edd0*/  FFMA R36, R36, UR18, R5 ;  /* 0x0000001224247c23 */ /* 0x000fca0008000005 */
[----:B------:R0:W-:Y:S01]  /*ede0*/  @P4 STG.E desc[UR16][R8.64+0x200], R36 ;  /* 0x0002002408004986 */ /* 0x0001e2000c101910 */
[----:B------:R-:W-:Y:S05]  /*edf0*/  @!P3 BRA `(.L_x_236) ;  /* 0x000000000008b947 */ /* 0x000fea0003800000 */
[----:B--2---:R-:W2:Y:S04]  /*ee00*/  LDL.64 R14, [R1+0x220] ;  /* 0x00022000010e7983 */ /* 0x004ea80000100a00 */
[----:B--2---:R3:W5:Y:S02]  /*ee10*/  LDG.E.LTC128B R10, desc[UR16][R14.64+0x200] ;  /* 0x000200100e0a7981 */ /* 0x004764000c1e1920 */
.L_x_236:
[----:B------:R-:W-:Y:S05]  /*ee20*/  BSYNC B1 ;  /* 0x0000000000017941 */ /* 0x000fea0003800000 */
.L_x_235:
        /* <DEDUP_REMOVED lines=8> */
.L_x_238:
[----:B------:R-:W-:Y:S05]  /*eeb0*/  BSYNC B1 ;  /* 0x0000000000017941 */ /* 0x000fea0003800000 */
.L_x_237:
        /* <DEDUP_REMOVED lines=9> */
.L_x_240:
[----:B------:R-:W-:Y:S05]  /*ef50*/  BSYNC B1 ;  /* 0x0000000000017941 */ /* 0x000fea0003800000 */
.L_x_239:
[----:B0-----:R-:W2:Y:S01]  /*ef60*/  LDL.64 R12, [R1+0x218] ;  /* 0x00021800010c7983 */ /* 0x001ea20000100a00 */
[----:B----45:R-:W-:Y:S01]  /*ef70*/  FMUL R6, R10, UR19 ;  /* 0x000000130a067c20 */ /* 0x030fe20008400000 */
[----:B------:R-:W-:Y:S01]  /*ef80*/  IMAD.MOV.U32 R8, RZ, RZ, R4 ;  /* 0x000000ffff087224 */ /* 0x000fe200078e0004 */
[----:B------:R-:W-:Y:S02]  /*ef90*/  MOV R9, R5 ;  /* 0x0000000500097202 */ /* 0x000fe40000000f00 */
[----:B------:R-:W-:-:S05]  /*efa0*/  FFMA R39, R39, UR18, R6 ;  /* 0x0000001227277c23 */ /* 0x000fca0008000006 */
[----:B------:R0:W-:Y:S04]  /*efb0*/  @P2 STG.E desc[UR16][R8.64+0x220], R39 ;  /* 0x0002202708002986 */ /* 0x0001e8000c101910 */
[----:B--2---:R-:W2:Y:S01]  /*efc0*/  @P3 LDG.E.LTC128B R10, desc[UR16][R12.64+0x200] ;  /* 0x000200100c0a3981 */ /* 0x004ea2000c1e1920 */
        /* <DEDUP_REMOVED lines=10> */
[----:B---3--:R-:W2:Y:S04]  /*f070*/  LDL.64 R14, [R1+0x210] ;  /* 0x00021000010e7983 */ /* 0x008ea80000100a00 */
[----:B--2---:R2:W5:Y:S02]  /*f080*/  LDG.E.LTC128B R10, desc[UR16][R14.64+0x200] ;  /* 0x000200100e0a7981 */ /* 0x004564000c1e1920 */
.L_x_242:
[----:B------:R-:W-:Y:S05]  /*f090*/  BSYNC B1 ;  /* 0x0000000000017941 */ /* 0x000fea0003800000 */
.L_x_241:
        /* <DEDUP_REMOVED lines=8> */
.L_x_244:
[----:B------:R-:W-:Y:S05]  /*f120*/  BSYNC B1 ;  /* 0x0000000000017941 */ /* 0x000fea0003800000 */
.L_x_243:
[----:B-----5:R-:W-:Y:S01]  /*f130*/  FMUL R5, R10, UR19 ;  /* 0x000000130a057c20 */ /* 0x020fe20008400000 */
        /* <DEDUP_REMOVED lines=8> */
.L_x_246:
[----:B------:R-:W-:Y:S05]  /*f1c0*/  BSYNC B1 ;  /* 0x0000000000017941 */ /* 0x000fea0003800000 */
.L_x_245:
[----:B0-----:R-:W2:Y:S01]  /*f1d0*/  LDL.64 R12, [R1+0x48] ;  /* 0x00004800010c7983 */ /* 0x001ea20000100a00 */
[----:B-----5:R-:W-:-:S04]  /*f1e0*/  FMUL R4, R10, UR19 ;  /* 0x000000130a047c20 */ /* 0x020fc80008400000 */
[----:B------:R-:W-:-:S05]  /*f1f0*/  FFMA R43, R43, UR18, R4 ;  /* 0x000000122b2b7c23 */ /* 0x000fca0008000004 */
[----:B------:R0:W-:Y:S04]  /*f200*/  @P2 STG.E desc[UR16][R6.64+0x220], R43 ;  /* 0x0002202b06002986 */ /* 0x0001e8000c101910 */
[----:B--2---:R-:W2:Y:S01]  /*f210*/  @P4 LDG.E.LTC128B R10, desc[UR16][R12.64+0x200] ;  /* 0x000200100c0a4981 */ /* 0x004ea2000c1e1920 */
[----:B------:R-:W-:Y:S01]  /*f220*/  IMAD.U32 R5, RZ, RZ, UR26 ;  /* 0x0000001aff057e24 */ /* 0x000fe2000f8e00ff */
[----:B------:R-:W-:Y:S01]  /*f230*/  ISETP.GT.AND P3, PT, R0, 0x29, P0 ;  /* 0x000000290000780c */ /* 0x000fe20000764270 */
[----:B------:R-:W-:Y:S01]  /*f240*/  BSSY B1, `(.L_x_247) ;  /* 0x000000a000017945 */ /* 0x000fe20003800000 */
[----:B------:R-:W-:Y:S01]  /*f250*/  IADD3 R8, P2, R6, UR21, RZ ;  /* 0x0000001506087c10 */ /* 0x000fe2000ff5e0ff */
[----:B------:R-:W-:-:S05]  /*f260*/  IMAD.WIDE.U32 R4, R5, 0x1c, R6 ;  /* 0x0000001c05047825 */ /* 0x000fca00078e0006 */
[----:B------:R-:W-:Y:S01]  /*f270*/  IADD3 R5, R5, UR28, RZ ;  /* 0x0000001c05057c10 */ /* 0x000fe2000fffe0ff */
[----:B--2---:R-:W-:-:S04]  /*f280*/  FMUL R9, R10, UR19 ;  /* 0x000000130a097c20 */ /* 0x004fc80008400000 */
[----:B------:R-:W-:-:S05]  /*f290*/  FFMA R11, R44, UR18, R9 ;  /* 0x000000122c0b7c23 */ /* 0x000fca0008000009 */
[----:B------:R0:W-:Y:S01]  /*f2a0*/  @P4 STG.E desc[UR16][R4.64+0x200], R11 ;  /* 0x0002000b04004986 */ /* 0x0001e2000c101910 */
[----:B------:R-:W-:Y:S05]  /*f2b0*/  @!P3 BRA `(.L_x_248) ;  /* 0x000000000008b947 */ /* 0x000fea0003800000 */
[----:B---3--:R-:W2:Y:S04]  /*f2c0*/  LDL.64 R14, [R1+0x40] ;  /* 0x00004000010e7983 */ /* 0x008ea80000100a00 */
[----:B--2---:R2:W5:Y:S02]  /*f2d0*/  LDG.E.LTC128B R10, desc[UR16][R14.64+0x200] ;  /* 0x000200100e0a7981 */ /* 0x004564000c1e1920 */
.L_x_248:
[----:B------:R-:W-:Y:S05]  /*f2e0*/  BSYNC B1 ;  /* 0x0000000000017941 */ /* 0x000fea0003800000 */
.L_x_247:
[----:B0---45:R-:W-:Y:S01]  /*f2f0*/  FMUL R6, R10, UR19 ;  /* 0x000000130a067c20 */ /* 0x031fe20008400000 */
[----:B------:R-:W-:Y:S01]  /*f300*/  IADD3.X R9, R7, UR11, RZ, P2, !PT ;  /* 0x0000000b07097c10 */ /* 0x000fe200097fe4ff */
[----:B------:R-:W-:Y:S01]  /*f310*/  BSSY B1, `(.L_x_249) ;  /* 0x0000006000017945 */ /* 0x000fe20003800000 */
[----:B------:R-:W-:Y:S01]  /*f320*/  ISETP.GT.AND P4, PT, R0, 0x28, P1 ;  /* 0x000000280000780c */ /* 0x000fe20000f84270 */
[----:B------:R-:W-:-:S05]  /*f330*/  FFMA R45, R45, UR18, R6 ;  /* 0x000000122d2d7c23 */ /* 0x000fca0008000006 */
[----:B------:R0:W-:Y:S07]  /*f340*/  @P3 STG.E desc[UR16][R8.64+0x200], R45 ;  /* 0x0002002d08003986 */ /* 0x0001ee000c101910 */
[----:B------:R-:W-:Y:S05]  /*f350*/  @!P4 BRA `(.L_x_250) ;  /* 0x000000000004c947 */ /* 0x000fea0003800000 */
[----:B------:R4:W5:Y:S02]  /*f360*/  LDG.E.LTC128B R10, desc[UR16][R12.64+0x220] ;  /* 0x000220100c0a7981 */ /* 0x000964000c1e1920 */
.L_x_250:
[----:B------:R-:W-:Y:S05]  /*f370*/  BSYNC B1 ;  /* 0x0000000000017941 */ /* 0x000fea0003800000 */
.L_x_249:
[----:B-----5:R-:W-:Y:S01]  /*f380*/  FMUL R7, R10, UR19 ;  /* 0x000000130a077c20 */ /* 0x020fe20008400000 */
        /* <DEDUP_REMOVED lines=8> */
.L_x_252:
[----:B------:R-:W-:Y:S05]  /*f410*/  BSYNC B1 ;  /* 0x0000000000017941 */ /* 0x000fea0003800000 */
.L_x_251:
[----:B----4-:R-:W4:Y:S01]  /*f420*/  LDL.64 R12, [R1+0x38] ;  /* 0x00003800010c7983 */ /* 0x010f220000100a00 */
[----:B0----5:R-:W-:-:S04]  /*f430*/  FMUL R4, R10, UR19 ;  /* 0x000000130a047c20 */ /* 0x021fc80008400000 */
[----:B------:R-:W-:-:S05]  /*f440*/  FFMA R47, R47, UR18, R4 ;  /* 0x000000122f2f7c23 */ /* 0x000fca0008000004 */
[----:B------:R0:W-:Y:S04]  /*f450*/  @P2 STG.E desc[UR16][R8.64+0x220], R47 ;  /* 0x0002202f08002986 */ /* 0x0001e8000c101910 */
[----:B----4-:R-:W4:Y:S01]  /*f460*/  @P3 LDG.E.LTC128B R10, desc[UR16][R12.64+0x200] ;  /* 0x000200100c0a3981 */ /* 0x010f22000c1e1920 */
[----:B------:R-:W-:Y:S01]  /*f470*/  IMAD.U32 R7, RZ, RZ, UR26 ;  /* 0x0000001aff077e24 */ /* 0x000fe2000f8e00ff */
[----:B------:R-:W-:Y:S01]  /*f480*/  ISETP.GT.AND P4, PT, R0, 0x31, P0 ;  /* 0x000000310000780c */ /* 0x000fe20000784270 */
[----:B------:R-:W-:Y:S01]  /*f490*/  BSSY B1, `(.L_x_253) ;  /* 0x000000a000017945 */ /* 0x000fe20003800000 */
[----:B------:R-:W-:Y:S01]  /*f4a0*/  IADD3 R4, P2, R8, UR21, RZ ;  /* 0x0000001508047c10 */ /* 0x000fe2000ff5e0ff */
[----:B------:R-:W-:-:S04]  /*f4b0*/  IMAD.WIDE.U32 R6, R7, 0x1c, R8 ;  /* 0x0000001c07067825 */ /* 0x000fc800078e0008 */
[----:B------:R-:W-:Y:S02]  /*f4c0*/  VIADD R7, R7, UR28 ;  /* 0x0000001c07077c36 */ /* 0x000fe40008000000 */
[----:B----4-:R-:W-:-:S04]  /*f4d0*/  FMUL R5, R10, UR19 ;  /* 0x000000130a057c20 */ /* 0x010fc80008400000 */
[----:B------:R-:W-:-:S05]  /*f4e0*/  FFMA R11, R48, UR18, R5 ;  /* 0x00000012300b7c23 */ /* 0x000fca0008000005 */
[----:B------:R0:W-:Y:S01]  /*f4f0*/  @P3 STG.E desc[UR16][R6.64+0x200], R11 ;  /* 0x0002000b06003986 */ /* 0x0001e2000c101910 */
[----:B------:R-:W-:Y:S05]  /*f500*/  @!P4 BRA `(.L_x_254) ;  /* 0x000000000008c947 */ /* 0x000fea0003800000 */
[----:B--23--:R-:W2:Y:S04]  /*f510*/  LDL.64 R14, [R1+0x30] ;  /* 0x00003000010e7983 */ /* 0x00cea80000100a00 */
[----:B--2---:R4:W5:Y:S02]  /*f520*/  LDG.E.LTC128B R10, desc[UR16][R14.64+0x200] ;  /* 0x000200100e0a7981 */ /* 0x004964000c1e1920 */
.L_x_254:
[----:B------:R-:W-:Y:S05]  /*f530*/  BSYNC B1 ;  /* 0x0000000000017941 */ /* 0x000fea0003800000 */
.L_x_253:
[----:B0----5:R-:W-:Y:S01]  /*f540*/  FMUL R8, R10, UR19 ;  /* 0x000000130a087c20 */ /* 0x021fe20008400000 */
[----:B------:R-:W-:Y:S01]  /*f550*/  IADD3.X R5, R9, UR11, RZ, P2, !PT ;  /* 0x0000000b09057c10 */ /* 0x000fe200097fe4ff */
[----:B------:R-:W-:Y:S01]  /*f560*/  BSSY B1, `(.L_x_255) ;  /* 0x0000006000017945 */ /* 0x000fe20003800000 */
[----:B------:R-:W-:Y:S01]  /*f570*/  ISETP.GT.AND P3, PT, R0, 0x30, P1 ;  /* 0x000000300000780c */ /* 0x000fe20000f64270 */
[----:B------:R-:W-:-:S05]  /*f580*/  FFMA R49, R49, UR18, R8 ;  /* 0x0000001231317c23 */ /* 0x000fca0008000008 */
[----:B------:R0:W-:Y:S07]  /*f590*/  @P4 STG.E desc[UR16][R4.64+0x200], R49 ;  /* 0x0002003104004986 */ /* 0x0001ee000c101910 */
[----:B------:R-:W-:Y:S05]  /*f5a0*/  @!P3 BRA `(.L_x_256) ;  /* 0x000000000004b947 */ /* 0x000fea0003800000 */
[----:B------:R0:W5:Y:S02]  /*f5b0*/  LDG.E.LTC128B R10, desc[UR16][R12.64+0x220] ;  /* 0x000220100c0a7981 */ /* 0x000164000c1e1920 */
.L_x_256:
[----:B------:R-:W-:Y:S05]  /*f5c0*/  BSYNC B1 ;  /* 0x0000000000017941 */ /* 0x000fea0003800000 */
.L_x_255:
        /* <DEDUP_REMOVED lines=9> */
.L_x_258:
[----:B------:R-:W-:Y:S05]  /*f660*/  BSYNC B1 ;  /* 0x0000000000017941 */ /* 0x000fea0003800000 */
.L_x_257:
        /* <DEDUP_REMOVED lines=15> */
[----:B---34-:R-:W2:Y:S04]  /*f760*/  LDL.64 R14, [R1+0x20] ;  /* 0x00002000010e7983 */ /* 0x018ea80000100a00 */
[----:B--2---:R2:W5:Y:S02]  /*f770*/  LDG.E.LTC128B R10, desc[UR16][R14.64+0x200] ;  /* 0x000200100e0a7981 */ /* 0x004564000c1e1920 */
.L_x_260:
[----:B------:R-:W-:Y:S05]  /*f780*/  BSYNC B1 ;  /* 0x0000000000017941 */ /* 0x000fea0003800000 */
.L_x_259:
        /* <DEDUP_REMOVED lines=8> */
.L_x_262:
[----:B------:R-:W-:Y:S05]  /*f810*/  BSYNC B1 ;  /* 0x0000000000017941 */ /* 0x000fea0003800000 */
.L_x_261:
        /* <DEDUP_REMOVED lines=9> */
.L_x_264:
[----:B------:R-:W-:Y:S05]  /*f8b0*/  BSYNC B1 ;  /* 0x0000000000017941 */ /* 0x000fea0003800000 */
.L_x_263:
        /* <DEDUP_REMOVED lines=9> */
[----:B------:R-:W-:-:S04]  /*f950*/  IMAD.WIDE.U32 R8, R9, 0x1c, R6 ;  /* 0x0000001c09087825 */ /* 0x000fc800078e0006 */
[----:B------:R-:W-:Y:S02]  /*f960*/  VIADD R9, R9, UR28 ;  /* 0x0000001c09097c36 */ /* 0x000fe40008000000 */
[----:B--2---:R-:W-:-:S04]  /*f970*/  FMUL R5, R10, UR19 ;  /* 0x000000130a057c20 */ /* 0x004fc80008400000 */
[----:B------:R-:W-:-:S05]  /*f980*/  FFMA R11, R56, UR18, R5 ;  /* 0x00000012380b7c23 */ /* 0x000fca0008000005 */
[----:B------:R0:W-:Y:S01]  /*f990*/  @P3 STG.E desc[UR16][R8.64+0x200], R11 ;  /* 0x0002000b08003986 */ /* 0x0001e2000c101910 */
[----:B------:R-:W-:Y:S05]  /*f9a0*/  @!P4 BRA `(.L_x_266) ;  /* 0x000000000008c947 */ /* 0x000fea0003800000 */
[----:B---34-:R-:W2:Y:S04]  /*f9b0*/  LDL.64 R14, [R1+0x10] ;  /* 0x00001000010e7983 */ /* 0x018ea80000100a00 */
[----:B--2---:R2:W5:Y:S02]  /*f9c0*/  LDG.E.LTC128B R10, desc[UR16][R14.64+0x200] ;  /* 0x000200100e0a7981 */ /* 0x004564000c1e1920 */
.L_x_266:
[----:B------:R-:W-:Y:S05]  /*f9d0*/  BSYNC B1 ;  /* 0x0000000000017941 */ /* 0x000fea0003800000 */
.L_x_265:
        /* <DEDUP_REMOVED lines=8> */
.L_x_268:
[----:B------:R-:W-:Y:S05]  /*fa60*/  BSYNC B1 ;  /* 0x0000000000017941 */ /* 0x000fea0003800000 */
.L_x_267:
        /* <DEDUP_REMOVED lines=9> */
.L_x_270:
[----:B------:R-:W-:Y:S05]  /*fb00*/  BSYNC B1 ;  /* 0x0000000000017941 */ /* 0x000fea0003800000 */
.L_x_269:
        /* <DEDUP_REMOVED lines=15> */
[----:B---34-:R-:W2:Y:S04]  /*fc00*/  LDL.64 R14, [R1] ;  /* 0x00000000010e7983 */ /* 0x018ea80000100a00 */
[----:B--2---:R2:W5:Y:S02]  /*fc10*/  LDG.E.LTC128B R10, desc[UR16][R14.64+0x200] ;  /* 0x000200100e0a7981 */ /* 0x004564000c1e1920 */
.L_x_272:
[----:B------:R-:W-:Y:S05]  /*fc20*/  BSYNC B1 ;  /* 0x0000000000017941 */ /* 0x000fea0003800000 */
.L_x_271:
        /* <DEDUP_REMOVED lines=8> */
.L_x_274:
[----:B------:R-:W-:Y:S05]  /*fcb0*/  BSYNC B1 ;  /* 0x0000000000017941 */ /* 0x000fea0003800000 */
.L_x_273:
[----:B-----5:R-:W-:Y:S01]  /*fcc0*/  FMUL R5, R10, UR19 ;  /* 0x000000130a057c20 */ /* 0x020fe20008400000 */
[C---:B------:R-:W-:Y:S01]  /*fcd0*/  ISETP.GT.AND P2, PT, R0.reuse, 0x49, P1 ;  /* 0x000000490000780c */ /* 0x040fe20000f44270 */
[----:B------:R-:W-:Y:S01]  /*fce0*/  BSSY B1, `(.L_x_275) ;  /* 0x0000007000017945 */ /* 0x000fe20003800000 */
[----:B------:R-:W-:Y:S01]  /*fcf0*/  ISETP.GT.AND P3, PT, R0, 0x50, P0 ;  /* 0x000000500000780c */ /* 0x000fe20000764270 */
[----:B------:R-:W-:-:S05]  /*fd00*/  FFMA R5, R62, UR18, R5 ;  /* 0x000000123e057c23 */ /* 0x000fca0008000005 */
[----:B------:R0:W-:Y:S05]  /*fd10*/  @P4 STG.E desc[UR16][R8.64+0x220], R5 ;  /* 0x0002200508004986 */ /* 0x0001ea000c101910 */
[----:B------:R-:W-:Y:S05]  /*fd20*/  @!P2 BRA `(.L_x_276) ;  /* 0x000000000008a947 */ /* 0x000fea0003800000 */
[----:B0-----:R-:W2:Y:S04]  /*fd30*/  LDL.LU.64 R12, [R1] ;  /* 0x00000000010c7983 */ /* 0x001ea80000300a00 */
[----:B--2---:R0:W5:Y:S02]  /*fd40*/  LDG.E.LTC128B R10, desc[UR16][R12.64+0x220] ;  /* 0x000220100c0a7981 */ /* 0x004164000c1e1920 */
.L_x_276:
[----:B------:R-:W-:Y:S05]  /*fd50*/  BSYNC B1 ;  /* 0x0000000000017941 */ /* 0x000fea0003800000 */
.L_x_275:
[----:B-----5:R-:W-:-:S04]  /*fd60*/  FMUL R4, R10, UR19 ;  /* 0x000000130a047c20 */ /* 0x020fc80008400000 */
[----:B------:R-:W-:-:S05]  /*fd70*/  FFMA R63, R63, UR18, R4 ;  /* 0x000000123f3f7c23 */ /* 0x000fca0008000004 */
[----:B------:R1:W-:Y:S04]  /*fd80*/  @P2 STG.E desc[UR16][R6.64+0x220], R63 ;  /* 0x0002203f06002986 */ /* 0x0003e8000c101910 */
[----:B------:R-:W2:Y:S01]  /*fd90*/  @P3 LDG.E.LTC128B R10, desc[UR16][R236.64+0x200] ;  /* 0x00020010ec0a3981 */ /* 0x000ea2000c1e1920 */
[----:B0-----:R-:W-:Y:S01]  /*fda0*/  IMAD.U32 R9, RZ, RZ, UR26 ;  /* 0x0000001aff097e24 */ /* 0x001fe2000f8e00ff */
        /* <DEDUP_REMOVED lines=9> */
[----:B------:R0:W5:Y:S02]  /*fe40*/  LDG.E.LTC128B R10, desc[UR16][R234.64+0x200] ;  /* 0x00020010ea0a7981 */ /* 0x000164000c1e1920 */
.L_x_278:
[----:B------:R-:W-:Y:S05]  /*fe50*/  BSYNC B1 ;  /* 0x0000000000017941 */ /* 0x000fea0003800000 */
.L_x_277:
[----:B-1---5:R-:W-:Y:S01]  /*fe60*/  FMUL R6, R10, UR19 ;  /* 0x000000130a067c20 */ /* 0x022fe20008400000 */
[----:B------:R-:W-:Y:S01]  /*fe70*/  IADD3.X R5, R7, UR11, RZ, P2, !PT ;  /* 0x0000000b07057c10 */ /* 0x000fe200097fe4ff */
[----:B------:R-:W-:Y:S01]  /*fe80*/  BSSY B1, `(.L_x_279) ;  /* 0x0000006000017945 */ /* 0x000fe20003800000 */
[----:B------:R-:W-:Y:S01]  /*fe90*/  ISETP.GT.AND P3, PT, R0, 0x50, P1 ;  /* 0x000000500000780c */ /* 0x000fe20000f64270 */
[----:B------:R-:W-:-:S05]  /*fea0*/  FFMA R65, R65, UR18, R6 ;  /* 0x0000001241417c23 */ /* 0x000fca0008000006 */
[----:B------:R1:W-:Y:S07]  /*feb0*/  @P4 STG.E desc[UR16][R4.64+0x200], R65 ;  /* 0x0002004104004986 */ /* 0x0003ee000c101910 */
[----:B------:R-:W-:Y:S05]  /*fec0*/  @!P3 BRA `(.L_x_280) ;  /* 0x000000000004b947 */ /* 0x000fea0003800000 */
[----:B------:R2:W5:Y:S02]  /*fed0*/  LDG.E.LTC128B R10, desc[UR16][R236.64+0x220] ;  /* 0x00022010ec0a7981 */ /* 0x000564000c1e1920 */
.L_x_280:
[----:B------:R-:W-:Y:S05]  /*fee0*/  BSYNC B1 ;  /* 0x0000000000017941 */ /* 0x000fea0003800000 */
.L_x_279:
[----:B-----5:R-:W-:Y:S01]  /*fef0*/  FMUL R7, R10, UR19 ;  /* 0x000000130a077c20 */ /* 0x020fe20008400000 */
[C---:B------:R-:W-:Y:S01]  /*ff00*/  ISETP.GT.AND P2, PT, R0.reuse, 0x51, P1 ;  /* 0x000000510000780c */ /* 0x040fe20000f44270 */
[----:B------:R-:W-:Y:S01]  /*ff10*/  BSSY B1, `(.L_x_281) ;  /* 0x0000006000017945 */ /* 0x000fe20003800000 */
[----:B------:R-:W-:Y:S01]  /*ff20*/  ISETP.GT.AND P4, PT, R0, 0x58, P0 ;  /* 0x000000580000780c */ /* 0x000fe20000784270 */
[----:B------:R-:W-:-:S05]  /*ff30*/  FFMA R7, R66, UR18, R7 ;  /* 0x0000001242077c23 */ /* 0x000fca0008000007 */
[----:B------:R0:W-:Y:S05]  /*ff40*/  @P3 STG.E desc[UR16][R8.64+0x220], R7 ;  /* 0x0002200708003986 */ /* 0x0001ea000c101910 */
[----:B------:R-:W-:Y:S05]  /*ff50*/  @!P2 BRA `(.L_x_282) ;  /* 0x000000000004a947 */ /* 0x000fea0003800000 */
[----:B------:R0:W5:Y:S02]  /*ff60*/  LDG.E.LTC128B R10, desc[UR16][R234.64+0x220] ;  /* 0x00022010ea0a7981 */ /* 0x000164000c1e1920 */
.L_x_282:
[----:B------:R-:W-:Y:S05]  /*ff70*/  BSYNC B1 ;  /* 0x0000000000017941 */ /* 0x000fea0003800000 */
.L_x_281:
        /* <DEDUP_REMOVED lines=14> */
[----:B------:R0:W5:Y:S02]  /*10060*/  LDG.E.LTC128B R10, desc[UR16][R228.64+0x200] ;  /* 0x00020010e40a7981 */ /* 0x000164000c1e1920 */
.L_x_284:
[----:B------:R-:W-:Y:S05]  /*10070*/  BSYNC B1 ;  /* 0x0000000000017941 */ /* 0x000fea0003800000 */
.L_x_283:
        /* <DEDUP_REMOVED lines=8> */
.L_x_286:
[----:B------:R-:W-:Y:S05]  /*10100*/  BSYNC B1 ;  /* 0x0000000000017941 */ /* 0x000fea0003800000 */
.L_x_285:
        /* <DEDUP_REMOVED lines=8> */
.L_x_288:
[----:B------:R-:W-:Y:S05]  /*10190*/  BSYNC B1 ;  /* 0x0000000000017941 */ /* 0x000fea0003800000 */
.L_x_287:
        /* <DEDUP_REMOVED lines=15> */
.L_x_290:
[----:B------:R-:W-:Y:S05]  /*10290*/  BSYNC B1 ;  /* 0x0000000000017941 */ /* 0x000fea0003800000 */
.L_x_289:
        /* <DEDUP_REMOVED lines=8> */
.L_x_292:
[----:B------:R-:W-:Y:S05]  /*10320*/  BSYNC B1 ;  /* 0x0000000000017941 */ /* 0x000fea0003800000 */
.L_x_291:
        /* <DEDUP_REMOVED lines=8> */
.L_x_294:
[----:B------:R-:W-:Y:S05]  /*103b0*/  BSYNC B1 ;  /* 0x0000000000017941 */ /* 0x000fea0003800000 */
.L_x_293:
[----:B0----5:R-:W-:-:S04]  /*103c0*/  FMUL R4, R10, UR19 ;  /* 0x000000130a047c20 */ /* 0x021fc80008400000 */
[----:B------:R-:W-:-:S05]  /*103d0*/  FFMA R75, R75, UR18, R4 ;  /* 0x000000124b4b7c23 */ /* 0x000fca0008000004 */
[----:B------:R0:W-:Y:S04]  /*103e0*/  @P2 STG.E desc[UR16][R6.64+0x220], R75 ;  /* 0x0002204b06002986 */ /* 0x0001e8000c101910 */
[----:B------:R-:W2:Y:S01]  /*103f0*/  @P4 LDG.E.LTC128B R10, desc[UR16][R22.64+0x200] ;  /* 0x00020010160a4981 */ /* 0x000ea2000c1e1920 */
        /* <DEDUP_REMOVED lines=11> */
.L_x_296:
[----:B------:R-:W-:Y:S05]  /*104b0*/  BSYNC B1 ;  /* 0x0000000000017941 */ /* 0x000fea0003800000 */
.L_x_295:
        /* <DEDUP_REMOVED lines=8> */
.L_x_298:
[----:B------:R-:W-:Y:S05]  /*10540*/  BSYNC B1 ;  /* 0x0000000000017941 */ /* 0x000fea0003800000 */
.L_x_297:
        /* <DEDUP_REMOVED lines=8> */
.L_x_300:
[----:B------:R-:W-:Y:S05]  /*105d0*/  BSYNC B1 ;  /* 0x0000000000017941 */ /* 0x000fea0003800000 */
.L_x_299:
        /* <DEDUP_REMOVED lines=15> */
.L_x_302:
[----:B------:R-:W-:Y:S05]  /*106d0*/  BSYNC B1 ;  /* 0x0000000000017941 */ /* 0x000fea0003800000 */
.L_x_301:
        /* <DEDUP_REMOVED lines=8> */
.L_x_304:
[----:B------:R-:W-:Y:S05]  /*10760*/  BSYNC B1 ;  /* 0x0000000000017941 */ /* 0x000fea0003800000 */
.L_x_303:
        /* <DEDUP_REMOVED lines=8> */
.L_x_306:
[----:B------:R-:W-:Y:S05]  /*107f0*/  BSYNC B1 ;  /* 0x0000000000017941 */ /* 0x000fea0003800000 */
.L_x_305:
        /* <DEDUP_REMOVED lines=15> */
.L_x_308:
[----:B------:R-:W-:Y:S05]  /*108f0*/  BSYNC B1 ;  /* 0x0000000000017941 */ /* 0x000fea0003800000 */
.L_x_307:
        /* <DEDUP_REMOVED lines=8> */
.L_x_310:
[----:B------:R-:W-:Y:S05]  /*10980*/  BSYNC B1 ;  /* 0x0000000000017941 */ /* 0x000fea0003800000 */
.L_x_309:
        /* <DEDUP_REMOVED lines=8> */
.L_x_312:
[----:B------:R-:W-:Y:S05]  /*10a10*/  BSYNC B1 ;  /* 0x0000000000017941 */ /* 0x000fea0003800000 */
.L_x_311:
        /* <DEDUP_REMOVED lines=15> */
.L_x_314:
[----:B------:R-:W-:Y:S05]  /*10b10*/  BSYNC B1 ;  /* 0x0000000000017941 */ /* 0x000fea0003800000 */
.L_x_313:
        /* <DEDUP_REMOVED lines=8> */
.L_x_316:
[----:B------:R-:W-:Y:S05]  /*10ba0*/  BSYNC B1 ;  /* 0x0000000000017941 */ /* 0x000fea0003800000 */
.L_x_315:
        /* <DEDUP_REMOVED lines=8> */
.L_x_318:
[----:B------:R-:W-:Y:S05]  /*10c30*/  BSYNC B1 ;  /* 0x0000000000017941 */ /* 0x000fea0003800000 */
.L_x_317:
        /* <DEDUP_REMOVED lines=15> */
.L_x_320:
[----:B------:R-:W-:Y:S05]  /*10d30*/  BSYNC B1 ;  /* 0x0000000000017941 */ /* 0x000fea0003800000 */
.L_x_319:
        /* <DEDUP_REMOVED lines=8> */
.L_x_322:
[----:B------:R-:W-:Y:S05]  /*10dc0*/  BSYNC B1 ;  /* 0x0000000000017941 */ /* 0x000fea0003800000 */
.L_x_321:
        /* <DEDUP_REMOVED lines=8> */
.L_x_324:
[----:B------:R-:W-:Y:S05]  /*10e50*/  BSYNC B1 ;  /* 0x0000000000017941 */ /* 0x000fea0003800000 */
.L_x_323:
        /* <DEDUP_REMOVED lines=15> */
.L_x_326:
[----:B------:R-:W-:Y:S05]  /*10f50*/  BSYNC B1 ;  /* 0x0000000000017941 */ /* 0x000fea0003800000 */
.L_x_325:
        /* <DEDUP_REMOVED lines=8> */
.L_x_328:
[----:B------:R-:W-:Y:S05]  /*10fe0*/  BSYNC B1 ;  /* 0x0000000000017941 */ /* 0x000fea0003800000 */
.L_x_327:
        /* <DEDUP_REMOVED lines=8> */
.L_x_330:
[----:B------:R-:W-:Y:S05]  /*11070*/  BSYNC B1 ;  /* 0x0000000000017941 */ /* 0x000fea0003800000 */
.L_x_329:
        /* <DEDUP_REMOVED lines=15> */
.L_x_332:
[----:B------:R-:W-:Y:S05]  /*11170*/  BSYNC B1 ;  /* 0x0000000000017941 */ /* 0x000fea0003800000 */
.L_x_331:
        /* <DEDUP_REMOVED lines=8> */
.L_x_334:
[----:B------:R-:W-:Y:S05]  /*11200*/  BSYNC B1 ;  /* 0x0000000000017941 */ /* 0x000fea0003800000 */
.L_x_333:
        /* <DEDUP_REMOVED lines=8> */
.L_x_336:
[----:B------:R-:W-:Y:S05]  /*11290*/  BSYNC B1 ;  /* 0x0000000000017941 */ /* 0x000fea0003800000 */
.L_x_335:
        /* <DEDUP_REMOVED lines=15> */
.L_x_338:
[----:B------:R-:W-:Y:S05]  /*11390*/  BSYNC B1 ;  /* 0x0000000000017941 */ /* 0x000fea0003800000 */
.L_x_337:
        /* <DEDUP_REMOVED lines=8> */
.L_x_340:
[----:B------:R-:W-:Y:S05]  /*11420*/  BSYNC B1 ;  /* 0x0000000000017941 */ /* 0x000fea0003800000 */
.L_x_339:
        /* <DEDUP_REMOVED lines=8> */
.L_x_342:
[----:B------:R-:W-:Y:S05]  /*114b0*/  BSYNC B1 ;  /* 0x0000000000017941 */ /* 0x000fea0003800000 */
.L_x_341:
        /* <DEDUP_REMOVED lines=15> */
.L_x_344:
[----:B------:R-:W-:Y:S05]  /*115b0*/  BSYNC B1 ;  /* 0x0000000000017941 */ /* 0x000fea0003800000 */
.L_x_343:
        /* <DEDUP_REMOVED lines=8> */
.L_x_346:
[----:B------:R-:W-:Y:S05]  /*11640*/  BSYNC B1 ;  /* 0x0000000000017941 */ /* 0x000fea0003800000 */
.L_x_345:
        /* <DEDUP_REMOVED lines=8> */
.L_x_348:
[----:B------:R-:W-:Y:S05]  /*116d0*/  BSYNC B1 ;  /* 0x0000000000017941 */ /* 0x000fea0003800000 */
.L_x_347:
        /* <DEDUP_REMOVED lines=15> */
.L_x_350:
[----:B------:R-:W-:Y:S05]  /*117d0*/  BSYNC B1 ;  /* 0x0000000000017941 */ /* 0x000fea0003800000 */
.L_x_349:
        /* <DEDUP_REMOVED lines=8> */
.L_x_352:
[----:B------:R-:W-:Y:S05]  /*11860*/  BSYNC B1 ;  /* 0x0000000000017941 */ /* 0x000fea0003800000 */
.L_x_351:
        /* <DEDUP_REMOVED lines=8> */
.L_x_354:
[----:B------:R-:W-:Y:S05]  /*118f0*/  BSYNC B1 ;  /* 0x0000000000017941 */ /* 0x000fea0003800000 */
.L_x_353:
        /* <DEDUP_REMOVED lines=15> */
.L_x_356:
[----:B------:R-:W-:Y:S05]  /*119f0*/  BSYNC B1 ;  /* 0x0000000000017941 */ /* 0x000fea0003800000 */
.L_x_355:
        /* <DEDUP_REMOVED lines=8> */
.L_x_358:
[----:B------:R-:W-:Y:S05]  /*11a80*/  BSYNC B1 ;  /* 0x0000000000017941 */ /* 0x000fea0003800000 */
.L_x_357:
        /* <DEDUP_REMOVED lines=8> */
.L_x_360:
[----:B------:R-:W-:Y:S05]  /*11b10*/  BSYNC B1 ;  /* 0x0000000000017941 */ /* 0x000fea0003800000 */
.L_x_359:
        /* <DEDUP_REMOVED lines=15> */
.L_x_362:
[----:B------:R-:W-:Y:S05]  /*11c10*/  BSYNC B1 ;  /* 0x0000000000017941 */ /* 0x000fea0003800000 */
.L_x_361:
        /* <DEDUP_REMOVED lines=8> */
.L_x_364:
[----:B------:R-:W-:Y:S05]  /*11ca0*/  BSYNC B1 ;  /* 0x0000000000017941 */ /* 0x000fea0003800000 */
.L_x_363:
        /* <DEDUP_REMOVED lines=8> */
.L_x_366:
[----:B------:R-:W-:Y:S05]  /*11d30*/  BSYNC B1 ;  /* 0x0000000000017941 */ /* 0x000fea0003800000 */
.L_x_365:
        /* <DEDUP_REMOVED lines=15> */
.L_x_368:
[----:B------:R-:W-:Y:S05]  /*11e30*/  BSYNC B1 ;  /* 0x0000000000017941 */ /* 0x000fea0003800000 */
.L_x_367:
        /* <DEDUP_REMOVED lines=8> */
.L_x_370:
[----:B------:R-:W-:Y:S05]  /*11ec0*/  BSYNC B1 ;  /* 0x0000000000017941 */ /* 0x000fea0003800000 */
.L_x_369:
        /* <DEDUP_REMOVED lines=8> */
.L_x_372:
[----:B------:R-:W-:Y:S05]  /*11f50*/  BSYNC B1 ;  /* 0x0000000000017941 */ /* 0x000fea0003800000 */
.L_x_371:
        /* <DEDUP_REMOVED lines=15> */
.L_x_374:
[----:B------:R-:W-:Y:S05]  /*12050*/  BSYNC B1 ;  /* 0x0000000000017941 */ /* 0x000fea0003800000 */
.L_x_373:
        /* <DEDUP_REMOVED lines=8> */
.L_x_376:
[----:B------:R-:W-:Y:S05]  /*120e0*/  BSYNC B1 ;  /* 0x0000000000017941 */ /* 0x000fea0003800000 */
.L_x_375:
        /* <DEDUP_REMOVED lines=8> */
.L_x_378:
[----:B------:R-:W-:Y:S05]  /*12170*/  BSYNC B1 ;  /* 0x0000000000017941 */ /* 0x000fea0003800000 */
.L_x_377:
        /* <DEDUP_REMOVED lines=15> */
.L_x_380:
[----:B------:R-:W-:Y:S05]  /*12270*/  BSYNC B1 ;  /* 0x0000000000017941 */ /* 0x000fea0003800000 */
.L_x_379:
        /* <DEDUP_REMOVED lines=8> */
.L_x_382:
[----:B------:R-:W-:Y:S05]  /*12300*/  BSYNC B1 ;  /* 0x0000000000017941 */ /* 0x000fea0003800000 */
.L_x_381:
        /* <DEDUP_REMOVED lines=8> */
.L_x_384:
[----:B------:R-:W-:Y:S05]  /*12390*/  BSYNC B1 ;  /* 0x0000000000017941 */ /* 0x000fea0003800000 */
.L_x_383:
        /* <DEDUP_REMOVED lines=15> */
.L_x_386:
[----:B------:R-:W-:Y:S05]  /*12490*/  BSYNC B1 ;  /* 0x0000000000017941 */ /* 0x000fea0003800000 */
.L_x_385:
        /* <DEDUP_REMOVED lines=8> */
.L_x_388:
[----:B------:R-:W-:Y:S05]  /*12520*/  BSYNC B1 ;  /* 0x0000000000017941 */ /* 0x000fea0003800000 */
.L_x_387:
        /* <DEDUP_REMOVED lines=8> */
.L_x_390:
[----:B------:R-:W-:Y:S05]  /*125b0*/  BSYNC B1 ;  /* 0x0000000000017941 */ /* 0x000fea0003800000 */
.L_x_389:
        /* <DEDUP_REMOVED lines=15> */
.L_x_392:
[----:B------:R-:W-:Y:S05]  /*126b0*/  BSYNC B1 ;  /* 0x0000000000017941 */ /* 0x000fea0003800000 */
.L_x_391:
        /* <DEDUP_REMOVED lines=8> */
.L_x_394:
[----:B------:R-:W-:Y:S05]  /*12740*/  BSYNC B1 ;  /* 0x0000000000017941 */ /* 0x000fea0003800000 */
.L_x_393:
        /* <DEDUP_REMOVED lines=8> */
.L_x_396:
[----:B------:R-:W-:Y:S05]  /*127d0*/  BSYNC B1 ;  /* 0x0000000000017941 */ /* 0x000fea0003800000 */
.L_x_395:
        /* <DEDUP_REMOVED lines=15> */
.L_x_398:
[----:B------:R-:W-:Y:S05]  /*128d0*/  BSYNC B1 ;  /* 0x0000000000017941 */ /* 0x000fea0003800000 */
.L_x_397:
        /* <DEDUP_REMOVED lines=8> */
.L_x_400:
[----:B------:R-:W-:Y:S05]  /*12960*/  BSYNC B1 ;  /* 0x0000000000017941 */ /* 0x000fea0003800000 */
.L_x_399:
        /* <DEDUP_REMOVED lines=8> */
.L_x_402:
[----:B------:R-:W-:Y:S05]  /*129f0*/  BSYNC B1 ;  /* 0x0000000000017941 */ /* 0x000fea0003800000 */
.L_x_401:
        /* <DEDUP_REMOVED lines=15> */
.L_x_404:
[----:B------:R-:W-:Y:S05]  /*12af0*/  BSYNC B1 ;  /* 0x0000000000017941 */ /* 0x000fea0003800000 */
.L_x_403:
        /* <DEDUP_REMOVED lines=8> */
.L_x_406:
[----:B------:R-:W-:Y:S05]  /*12b80*/  BSYNC B1 ;  /* 0x0000000000017941 */ /* 0x000fea0003800000 */
.L_x_405:
[----:B-----5:R-:W-:Y:S01]  /*12b90*/  FMUL R7, R10, UR19 ;  /* 0x000000130a077c20 */ /* 0x020fe20008400000 */
[----:B------:R-:W-:Y:S01]  /*12ba0*/  ISETP.GT.AND P1, PT, R0, 0xf9, P1 ;  /* 0x000000f90000780c */ /* 0x000fe20000f24270 */
[----:B------:R-:W-:Y:S02]  /*12bb0*/  BSSY B1, `(.L_x_407) ;  /* 0x0000005000017945 */ /* 0x000fe40003800000 */
[----:B------:R-:W-:-:S05]  /*12bc0*/  FFMA R7, R150, UR18, R7 ;  /* 0x0000001296077c23 */ /* 0x000fca0008000007 */
[----:B------:R0:W-:Y:S05]  /*12bd0*/  @P3 STG.E desc[UR16][R4.64+0x220], R7 ;  /* 0x0002200704003986 */ /* 0x0001ea000c101910 */
[----:B------:R-:W-:Y:S05]  /*12be0*/  @!P1 BRA `(.L_x_408) ;  /* 0x0000000000049947 */ /* 0x000fea0003800000 */
[----:B------:R0:W5:Y:S02]  /*12bf0*/  LDG.E.LTC128B R10, desc[UR16][R2.64+0x220] ;  /* 0x00022010020a7981 */ /* 0x000164000c1e1920 */
.L_x_408:
[----:B------:R-:W-:Y:S05]  /*12c00*/  BSYNC B1 ;  /* 0x0000000000017941 */ /* 0x000fea0003800000 */
.L_x_407:
[----:B-----5:R-:W-:-:S04]  /*12c10*/  FMUL R10, R10, UR19 ;  /* 0x000000130a0a7c20 */ /* 0x020fc80008400000 */
[----:B------:R-:W-:Y:S01]  /*12c20*/  FFMA R151, R151, UR18, R10 ;  /* 0x0000001297977c23 */ /* 0x000fe2000800000a */
[----:B------:R-:W-:Y:S06]  /*12c30*/  @!P1 BRA `(.L_x_409) ;  /* 0x0000004c00949947 */ /* 0x000fec0003800000 */
[----:B------:R0:W-:Y:S01]  /*12c40*/  STG.E desc[UR16][R8.64+0x220], R151 ;  /* 0x0002209708007986 */ /* 0x0001e2000c101910 */
[----:B------:R-:W-:Y:S05]  /*12c50*/  BRA `(.L_x_409) ;  /* 0x0000004c008c7947 */ /* 0x000fea0003800000 */
.L_x_26:
[----:B------:R-:W3:Y:S01]  /*12c60*/  LDL.LU R2, [R1] ;  /* 0x0000000001027983 */ /* 0x000ee20000300800 */
[----:B------:R-:W-:-:S03]  /*12c70*/  ULDC.64 UR8, c[0x0][0x6c0] ;  /* 0x0001b00000087ab9 */ /* 0x000fc60000000a00 */
[----:B0-----:R-:W4:Y:S04]  /*12c80*/  LDL.LU R6, [R1+0x4] ;  /* 0x0000040001067983 */ /* 0x001f280000300800 */
[----:B------:R-:W5:Y:S04]  /*12c90*/  LDL.LU R7, [R1+0x8] ;  /* 0x0000080001077983 */ /* 0x000f680000300800 */
[----:B------:R-:W2:Y:S04]  /*12ca0*/  LDL.LU R8, [R1+0xc] ;  /* 0x00000c0001087983 */ /* 0x000ea80000300800 */
        /* <DEDUP_REMOVED lines=55> */
[----:B------:R-:W2:Y:S01]  /*13020*/  LDL.LU R192, [R1+0x174] ;  /* 0x0001740001c07983 */ /* 0x000ea20000300800 */
[----:B------:R-:W-:-:S03]  /*13030*/  LEA R4, P1, R12, UR8, 0x2 ;  /* 0x000000080c047c11 */ /* 0x000fc6000f8210ff */
[----:B------:R-:W2:Y:S04]  /*13040*/  LDL.LU R191, [R1+0x178] ;  /* 0x0001780001bf7983 */ /* 0x000ea80000300800 */
[----:B------:R-:W2:Y:S04]  /*13050*/  LDL.LU R190, [R1+0x17c] ;  /* 0x00017c0001be7983 */ /* 0x000ea80000300800 */
[----:B------:R-:W2:Y:S04]  /*13060*/  LDL.LU R189, [R1+0x180] ;  /* 0x0001800001bd7983 */ /* 0x000ea80000300800 */
[----:B------:R-:W2:Y:S01]  /*13070*/  LDL.LU R188, [R1+0x184] ;  /* 0x0001840001bc7983 */ /* 0x000ea20000300800 */
[----:B------:R-:W-:-:S03]  /*13080*/  LEA.HI.X R5, R12, UR9, R18, 0x2, P1 ;  /* 0x000000090c057c11 */ /* 0x000fc600088f1412 */
        /* <DEDUP_REMOVED lines=9> */
[----:B------:R-:W-:-:S03]  /*13120*/  USHF.L.U64.HI UR8, UR26, 0x2, UR27 ;  /* 0x000000021a087899 */ /* 0x000fc6000801021b */
[----:B------:R-:W2:Y:S04]  /*13130*/  LDL.LU R180, [R1+0x1ac] ;  /* 0x0001ac0001b47983 */ /* 0x000ea80000300800 */
[----:B------:R-:W2:Y:S01]  /*13140*/  LDL.LU R179, [R1+0x1b0] ;  /* 0x0001b00001b37983 */ /* 0x000ea20000300800 */
[----:B---3--:R-:W-:-:S03]  /*13150*/  FMUL R2, R2, UR18 ;  /* 0x0000001202027c20 */ /* 0x008fc60008400000 */
[----:B------:R-:W3:Y:S04]  /*13160*/  LDL.LU R178, [R1+0x1b4] ;  /* 0x0001b40001b27983 */ /* 0x000ee80000300800 */
[----:B------:R0:W-:Y:S01]  /*13170*/  @P0 STG.E desc[UR16][R4.64], R2 ;  /* 0x0000000204000986 */ /* 0x0001e2000c101910 */
[----:B------:R-:W-:-:S03]  /*13180*/  ISETP.GT.AND P3, PT, R231, 0x8, PT ;  /* 0x00000008e700780c */ /* 0x000fc60003f64270 */
[----:B------:R-:W3:Y:S04]  /*13190*/  LDL.LU R177, [R1+0x1b8] ;  /* 0x0001b80001b17983 */ /* 0x000ee80000300800 */
[----:B------:R-:W3:Y:S01]  /*131a0*/  LDL.LU R176, [R1+0x1bc] ;  /* 0x0001bc0001b07983 */ /* 0x000ee20000300800 */
[----:B0-----:R-:W-:-:S03]  /*131b0*/  IMAD.U32 R2, RZ, RZ, UR26 ;  /* 0x0000001aff027e24 */ /* 0x001fc6000f8e00ff */
[----:B------:R-:W3:Y:S02]  /*131c0*/  LDL.LU R175, [R1+0x1c0] ;  /* 0x0001c00001af7983 */ /* 0x000ee40000300800 */
[----:B------:R-:W-:Y:S02]  /*131d0*/  LEA R2, P0, R2, R4, 0x2 ;  /* 0x0000000402027211 */ /* 0x000fe400078010ff */
[----:B------:R-:W3:Y:S01]  /*131e0*/  LDL.LU R174, [R1+0x1c4] ;  /* 0x0001c40001ae7983 */ /* 0x000ee20000300800 */
[----:B------:R-:W-:-:S03]  /*131f0*/  ISETP.GT.AND P1, PT, R0, 0x1, P2 ;  /* 0x000000010000780c */ /* 0x000fc60001724270 */
[----:B------:R-:W3:Y:S01]  /*13200*/  LDL.LU R173, [R1+0x1c8] ;  /* 0x0001c80001ad7983 */ /* 0x000ee20000300800 */
[----:B------:R-:W-:-:S03]  /*13210*/  IADD3.X R3, R5, UR8, RZ, P0, !PT ;  /* 0x0000000805037c10 */ /* 0x000fc600087fe4ff */
[----:B------:R-:W3:Y:S01]  /*13220*/  LDL.LU R172, [R1+0x1cc] ;  /* 0x0001cc0001ac7983 */ /* 0x000ee20000300800 */
[----:B------:R-:W-:-:S03]  /*13230*/  ISETP.GT.AND P0, PT, R0, RZ, P3 ;  /* 0x000000ff0000720c */ /* 0x000fc60001f04270 */
[----:B------:R-:W3:Y:S04]  /*13240*/  LDL.LU R171, [R1+0x1d0] ;  /* 0x0001d00001ab7983 */ /* 0x000ee80000300800 */
[----:B------:R-:W3:Y:S04]  /*13250*/  LDL.LU R170, [R1+0x1d4] ;  /* 0x0001d40001aa7983 */ /* 0x000ee80000300800 */
[----:B------:R-:W3:Y:S04]  /*13260*/  LDL.LU R169, [R1+0x1d8] ;  /* 0x0001d80001a97983 */ /* 0x000ee80000300800 */
[----:B------:R-:W3:Y:S04]  /*13270*/  LDL.LU R168, [R1+0x1dc] ;  /* 0x0001dc0001a87983 */ /* 0x000ee80000300800 */
[----:B------:R-:W3:Y:S01]  /*13280*/  LDL.LU R167, [R1+0x1e0] ;  /* 0x0001e00001a77983 */ /* 0x000ee20000300800 */
[----:B----4-:R-:W-:-:S03]  /*13290*/  FMUL R6, R6, UR18 ;  /* 0x0000001206067c20 */ /* 0x010fc60008400000 */
[----:B------:R-:W4:Y:S01]  /*132a0*/  LDL.LU R166, [R1+0x1e4] ;  /* 0x0001e40001a67983 */ /* 0x000f220000300800 */
[----:B-----5:R-:W-:-:S03]  /*132b0*/  FMUL R7, R7, UR18 ;  /* 0x0000001207077c20 */ /* 0x020fc60008400000 */
[----:B------:R-:W5:Y:S04]  /*132c0*/  LDL.LU R164, [R1+0x1e8] ;  /* 0x0001e80001a47983 */ /* 0x000f680000300800 */
[----:B------:R-:W5:Y:S04]  /*132d0*/  LDL.LU R162, [R1+0x1ec] ;  /* 0x0001ec0001a27983 */ /* 0x000f680000300800 */
[----:B------:R-:W5:Y:S04]  /*132e0*/  LDL.LU R160, [R1+0x1f0] ;  /* 0x0001f00001a07983 */ /* 0x000f680000300800 */
[----:B------:R-:W5:Y:S04]  /*132f0*/  LDL.LU R158, [R1+0x1f4] ;  /* 0x0001f400019e7983 */ /* 0x000f680000300800 */
[----:B------:R-:W5:Y:S04]  /*13300*/  LDL.LU R154, [R1+0x1f8] ;  /* 0x0001f800019a7983 */ /* 0x000f680000300800 */
[----:B------:R-:W5:Y:S04]  /*13310*/  LDL.LU R152, [R1+0x1fc] ;  /* 0x0001fc0001987983 */ /* 0x000f680000300800 */
[----:B------:R-:W3:Y:S04]  /*13320*/  LDL.LU R12, [R1+0x6c] ;  /* 0x00006c00010c7983 */ /* 0x000ee80000300800 */
[----:B------:R-:W4:Y:S04]  /*13330*/  LDL.LU R13, [R1+0x70] ;  /* 0x00007000010d7983 */ /* 0x000f280000300800 */
[----:B------:R2:W-:Y:S04]  /*13340*/  @P1 STG.E desc[UR16][R2.64], R6 ;  /* 0x0000000602001986 */ /* 0x0005e8000c101910 */
[----:B------:R-:W5:Y:S01]  /*13350*/  LDL.LU R18, [R1+0xc4] ;  /* 0x0000c40001127983 */ /* 0x000f620000300800 */
[----:B------:R-:W-:-:S03]  /*13360*/  ISETP.GT.AND P1, PT, R0, 0x1, P3 ;  /* 0x000000010000780c */ /* 0x000fc60001f24270 */
[----:B------:R0:W-:Y:S01]  /*13370*/  @P0 STG.E desc[UR16][R4.64+0x20], R7 ;  /* 0x0000200704000986 */ /* 0x0001e2000c101910 */
[----:B------:R-:W-:Y:S01]  /*13380*/  UIMAD UR8, UR27, 0x1c, URZ ;  /* 0x0000001c1b0878a4 */ /* 0x000fe2000f8e023f */
[----:B--2---:R-:W-:Y:S02]  /*13390*/  FMUL R6, R8, UR18 ;  /* 0x0000001208067c20 */ /* 0x004fe40008400000 */
[----:B0-----:R-:W2:Y:S01]  /*133a0*/  LDL.LU R7, [R1+0x10] ;  /* 0x0000100001077983 */ /* 0x001ea20000300800 */
[----:B------:R-:W-:Y:S01]  /*133b0*/  IMAD.U32 R8, RZ, RZ, UR26 ;  /* 0x0000001aff087e24 */ /* 0x000fe2000f8e00ff */
[----:B------:R-:W-:Y:S01]  /*133c0*/  ISETP.GT.AND P0, PT, R0, 0x8, P2 ;  /* 0x000000080000780c */ /* 0x000fe20001704270 */
[----:B------:R-:W-:-:S03]  /*133d0*/  USHF.L.U32 UR9, UR26, 0x5, URZ ;  /* 0x000000051a097899 */ /* 0x000fc6000800063f */
[----:B------:R2:W-:Y:S01]  /*133e0*/  @P1 STG.E desc[UR16][R2.64+0x20], R6 ;  /* 0x0000200602001986 */ /* 0x0005e2000c101910 */
[----:B------:R-:W-:Y:S01]  /*133f0*/  IMAD.WIDE.U32 R8, R8, 0x1c, R2 ;  /* 0x0000001c08087825 */ /* 0x000fe200078e0002 */
[----:B------:R-:W-:Y:S01]  /*13400*/  ISETP.GT.AND P1, PT, R0, 0x9, P2 ;  /* 0x000000090000780c */ /* 0x000fe20001724270 */
[----:B------:R-:W-:Y:S02]  /*13410*/  USHF.L.U64.HI UR27, UR26, 0x5, UR27 ;  /* 0x000000051a1b7899 */ /* 0x000fe4000801021b */
[----:B------:R-:W-:Y:S01]  /*13420*/  FMUL R10, R10, UR18 ;  /* 0x000000120a0a7c20 */ /* 0x000fe20008400000 */
[----:B------:R-:W-:Y:S02]  /*13430*/  VIADD R9, R9, UR8 ;  /* 0x0000000809097c36 */ /* 0x000fe40008000000 */
[----:B--2---:R-:W-:-:S05]  /*13440*/  FMUL R6, R7, UR18 ;  /* 0x0000001207067c20 */ /* 0x004fca0008400000 */
[----:B------:R0:W-:Y:S02]  /*13450*/  @P0 STG.E desc[UR16][R8.64], R6 ;  /* 0x0000000608000986 */ /* 0x0001e4000c101910 */
[----:B0-----:R-:W-:-:S04]  /*13460*/  IADD3 R6, P0, R2, UR9, RZ ;  /* 0x0000000902067c10 */ /* 0x001fc8000ff1e0ff */
[----:B------:R-:W-:-:S05]  /*13470*/  IADD3.X R7, R3, UR27, RZ, P0, !PT ;  /* 0x0000001b03077c10 */ /* 0x000fca00087fe4ff */
[----:B------:R0:W-:Y:S04]  /*13480*/  @P1 STG.E desc[UR16][R6.64], R10 ;  /* 0x0000000a06001986 */ /* 0x0001e8000c101910 */
[----:B0-----:R-:W2:Y:S01]  /*13490*/  LDL.LU R10, [R1+0x18] ;  /* 0x00001800010a7983 */ /* 0x001ea20000300800 */
[----:B------:R-:W-:Y:S01]  /*134a0*/  ISETP.GT.AND P0, PT, R0, 0x8, P3 ;  /* 0x000000080000780c */ /* 0x000fe20001f04270 */
[----:B--2---:R-:W-:-:S12]  /*134b0*/  FMUL R10, R10, UR18 ;  /* 0x000000120a0a7c20 */ /* 0x004fd80008400000 */
[----:B------:R0:W-:Y:S04]  /*134c0*/  @P0 STG.E desc[UR16][R8.64+0x20], R10 ;  /* 0x0000200a08000986 */ /* 0x0001e8000c101910 */
[----:B0-----:R-:W2:Y:S04]  /*134d0*/  LDL.LU R9, [R1+0x1c] ;  /* 0x00001c0001097983 */ /* 0x001ea80000300800 */
[----:B------:R-:W3:Y:S01]  /*134e0*/  LDL.LU R10, [R1+0x20] ;  /* 0x00002000010a7983 */ /* 0x000ee20000300800 */
[----:B------:R-:W-:Y:S01]  /*134f0*/  ISETP.GT.AND P0, PT, R0, 0x9, P3 ;  /* 0x000000090000780c */ /* 0x000fe20001f04270 */
[----:B--2---:R-:W-:Y:S01]  /*13500*/  FMUL R8, R9, UR18 ;  /* 0x0000001209087c20 */ /* 0x004fe20008400000 */
[----:B---3--:R-:W-:-:S11]  /*13510*/  FMUL R10, R10, UR18 ;  /* 0x000000120a0a7c20 */ /* 0x008fd60008400000 */
[----:B------:R0:W-:Y:S01]  /*13520*/  @P0 STG.E desc[UR16][R6.64+0x20], R8 ;  /* 0x0000200806000986 */ /* 0x0001e2000c101910 */
[----:B------:R-:W-:Y:S02]  /*13530*/  ISETP.GT.AND P0, PT, R0, 0x10, P2 ;  /* 0x000000100000780c */ /* 0x000fe40001704270 */
[----:B0-----:R-:W-:-:S05]  /*13540*/  MOV R8, UR26 ;  /* 0x0000001a00087c02 */ /* 0x001fca0008000f00 */
[----:B------:R-:W-:-:S04]  /*13550*/  IMAD.WIDE.U32 R8, R8, 0x1c, R6 ;  /* 0x0000001c08087825 */ /* 0x000fc800078e0006 */
[----:B------:R-:W-:-:S05]  /*13560*/  VIADD R9, R9, UR8 ;  /* 0x0000000809097c36 */ /* 0x000fca0008000000 */
[----:B------:R0:W-:Y:S04]  /*13570*/  @P0 STG.E desc[UR16][R8.64], R10 ;  /* 0x0000000a08000986 */ /* 0x0001e8000c101910 */
[----:B0-----:R-:W2:Y:S01]  /*13580*/  LDL.LU R10, [R1+0x28] ;  /* 0x00002800010a7983 */ /* 0x001ea20000300800 */
[C---:B------:R-:W-:Y:S01]  /*13590*/  ISETP.GT.AND P5, PT, R0.reuse, 0x11, P2 ;  /* 0x000000110000780c */ /* 0x040fe200017a4270 */
[----:B------:R-:W-:Y:S01]  /*135a0*/  FMUL R11, R11, UR18 ;  /* 0x000000120b0b7c20 */ /* 0x000fe20008400000 */
[----:B------:R-:W-:Y:S02]  /*135b0*/  ISETP.GT.AND P0, PT, R0, 0x10, P3 ;  /* 0x000000100000780c */ /* 0x000fe40001f04270 */
[----:B------:R-:W-:Y:S02]  /*135c0*/  IADD3 R6, P4, R6, UR9, RZ ;  /* 0x0000000906067c10 */ /* 0x000fe4000ff9e0ff */
[----:B------:R-:W-:-:S02]  /*135d0*/  ISETP.GT.AND P1, PT, R0, 0x11, P3 ;  /* 0x000000110000780c */ /* 0x000fc40001f24270 */
[----:B------:R-:W-:-:S05]  /*135e0*/  IADD3.X R7, R7, UR27, RZ, P4, !PT ;  /* 0x0000001b07077c10 */ /* 0x000fca000a7fe4ff */
[----:B------:R0:W-:Y:S04]  /*135f0*/  @P5 STG.E desc[UR16][R6.64], R11 ;  /* 0x0000000b06005986 */ /* 0x0001e8000c101910 */
[----:B0-----:R-:W3:Y:S01]  /*13600*/  LDL.LU R11, [R1+0x34] ;  /* 0x00003400010b7983 */ /* 0x001ee20000300800 */
[----:B--2---:R-:W-:-:S05]  /*13610*/  FMUL R10, R10, UR18 ;  /* 0x000000120a0a7c20 */ /* 0x004fca0008400000 */
[----:B------:R0:W-:Y:S04]  /*13620*/  @P0 STG.E desc[UR16][R8.64+0x20], R10 ;  /* 0x0000200a08000986 */ /* 0x0001e8000c101910 */
[----:B0-----:R-:W2:Y:S04]  /*13630*/  LDL.LU R9, [R1+0x2c] ;  /* 0x00002c0001097983 */ /* 0x001ea80000300800 */
[----:B------:R-:W4:Y:S01]  /*13640*/  LDL.LU R10, [R1+0x30] ;  /* 0x00003000010a7983 */ /* 0x000f220000300800 */
[----:B------:R-:W-:Y:S01]  /*13650*/  ISETP.GT.AND P0, PT, R0, 0x18, P2 ;  /* 0x000000180000780c */ /* 0x000fe20001704270 */
[----:B--2---:R-:W-:-:S05]  /*13660*/  FMUL R8, R9, UR18 ;  /* 0x0000001209087c20 */ /* 0x004fca0008400000 */
[----:B------:R0:W-:Y:S01]  /*13670*/  @P1 STG.E desc[UR16][R6.64+0x20], R8 ;  /* 0x0000200806001986 */ /* 0x0001e2000c101910 */
[----:B----4-:R-:W-:Y:S01]  /*13680*/  FMUL R10, R10, UR18 ;  /* 0x000000120a0a7c20 */ /* 0x010fe20008400000 */
[----:B0-----:R-:W-:-:S04]  /*13690*/  IMAD.U32 R8, RZ, RZ, UR26 ;  /* 0x0000001aff087e24 */ /* 0x001fc8000f8e00ff */
[----:B------:R-:W-:-:S04]  /*136a0*/  IMAD.WIDE.U32 R8, R8, 0x1c, R6 ;  /* 0x0000001c08087825 */ /* 0x000fc800078e0006 */
[----:B------:R-:W-:-:S05]  /*136b0*/  VIADD R9, R9, UR8 ;  /* 0x0000000809097c36 */ /* 0x000fca0008000000 */
[----:B------:R0:W-:Y:S04]  /*136c0*/  @P0 STG.E desc[UR16][R8.64], R10 ;  /* 0x0000000a08000986 */ /* 0x0001e8000c101910 */
[----:B0-----:R-:W2:Y:S01]  /*136d0*/  LDL.LU R10, [R1+0x38] ;  /* 0x00003800010a7983 */ /* 0x001ea20000300800 */
[C---:B------:R-:W-:Y:S02]  /*136e0*/  ISETP.GT.AND P5, PT, R0.reuse, 0x19, P2 ;  /* 0x000000190000780c */ /* 0x040fe400017a4270 */
[----:B------:R-:W-:Y:S02]  /*136f0*/  ISETP.GT.AND P0, PT, R0, 0x18, P3 ;  /* 0x000000180000780c */ /* 0x000fe40001f04270 */
[----:B------:R-:W-:Y:S01]  /*13700*/  IADD3 R6, P4, R6, UR9, RZ ;  /* 0x0000000906067c10 */ /* 0x000fe2000ff9e0ff */
[----:B---3--:R-:W-:-:S03]  /*13710*/  FMUL R11, R11, UR18 ;  /* 0x000000120b0b7c20 */ /* 0x008fc60008400000 */
[----:B------:R-:W-:-:S05]  /*13720*/  IADD3.X R7, R7, UR27, RZ, P4, !PT ;  /* 0x0000001b07077c10 */ /* 0x000fca000a7fe4ff */
[----:B------:R0:W-:Y:S04]  /*13730*/  @P5 STG.E desc[UR16][R6.64], R11 ;  /* 0x0000000b06005986 */ /* 0x0001e8000c101910 */
[----:B0-----:R-:W3:Y:S01]  /*13740*/  LDL.LU R11, [R1+0x44] ;  /* 0x00004400010b7983 */ /* 0x001ee20000300800 */
[----:B--2---:R-:W-:-:S05]  /*13750*/  FMUL R10, R10, UR18 ;  /* 0x000000120a0a7c20 */ /* 0x004fca0008400000 */
[----:B------:R0:W-:Y:S04]  /*13760*/  @P0 STG.E desc[UR16][R8.64+0x20], R10 ;  /* 0x0000200a08000986 */ /* 0x0001e8000c101910 */
[----:B0-----:R-:W2:Y:S04]  /*13770*/  LDL.LU R9, [R1+0x3c] ;  /* 0x00003c0001097983 */ /* 0x001ea80000300800 */
[----:B------:R-:W4:Y:S01]  /*13780*/  LDL.LU R10, [R1+0x40] ;  /* 0x00004000010a7983 */ /* 0x000f220000300800 */
[C---:B------:R-:W-:Y:S02]  /*13790*/  ISETP.GT.AND P1, PT, R0.reuse, 0x19, P3 ;  /* 0x000000190000780c */ /* 0x040fe40001f24270 */
[----:B------:R-:W-:Y:S01]  /*137a0*/  ISETP.GT.AND P0, PT, R0, 0x20, P2 ;  /* 0x000000200000780c */ /* 0x000fe20001704270 */
[----:B--2---:R-:W-:-:S10]  /*137b0*/  FMUL R8, R9, UR18 ;  /* 0x0000001209087c20 */ /* 0x004fd40008400000 */
[----:B------:R0:W-:Y:S01]  /*137c0*/  @P1 STG.E desc[UR16][R6.64+0x20], R8 ;  /* 0x0000200806001986 */ /* 0x0001e2000c101910 */
[----:B----4-:R-:W-:Y:S01]  /*137d0*/  FMUL R10, R10, UR18 ;  /* 0x000000120a0a7c20 */ /* 0x010fe20008400000 */
[----:B0-----:R-:W-:-:S05]  /*137e0*/  MOV R8, UR26 ;  /* 0x0000001a00087c02 */ /* 0x001fca0008000f00 */
        /* <DEDUP_REMOVED lines=16> */
[----:B------:R-:W-:-:S02]  /*138f0*/  ISETP.GT.AND P0, PT, R0, 0x28, P2 ;  /* 0x000000280000780c */ /* 0x000fc40001704270 */
[----:B------:R-:W-:Y:S01]  /*13900*/  ISETP.GT.AND P5, PT, R0, 0x29, P2 ;  /* 0x000000290000780c */ /* 0x000fe200017a4270 */
[----:B---3--:R-:W-:Y:S01]  /*13910*/  FMUL R11, R11, UR18 ;  /* 0x000000120b0b7c20 */ /* 0x008fe20008400000 */
[----:B--2---:R-:W-:-:S07]  /*13920*/  FMUL R8, R9, UR18 ;  /* 0x0000001209087c20 */ /* 0x004fce0008400000 */
[----:B------:R0:W-:Y:S01]  /*13930*/  @P1 STG.E desc[UR16][R6.64+0x20], R8 ;  /* 0x0000200806001986 */ /* 0x0001e2000c101910 */
[----:B----4-:R-:W-:Y:S01]  /*13940*/  FMUL R10, R10, UR18 ;  /* 0x000000120a0a7c20 */ /* 0x010fe20008400000 */
[----:B0-----:R-:W-:-:S04]  /*13950*/  IMAD.U32 R8, RZ, RZ, UR26 ;  /* 0x0000001aff087e24 */ /* 0x001fc8000f8e00ff */
[----:B------:R-:W-:Y:S01]  /*13960*/  IMAD.WIDE.U32 R8, R8, 0x1c, R6 ;  /* 0x0000001c08087825 */ /* 0x000fe200078e0006 */
[----:B------:R-:W-:-:S03]  /*13970*/  IADD3 R6, P4, R6, UR9, RZ ;  /* 0x0000000906067c10 */ /* 0x000fc6000ff9e0ff */
[----:B------:R-:W-:Y:S01]  /*13980*/  VIADD R9, R9, UR8 ;  /* 0x0000000809097c36 */ /* 0x000fe20008000000 */
[----:B------:R-:W-:-:S04]  /*13990*/  IADD3.X R7, R7, UR27, RZ, P4, !PT ;  /* 0x0000001b07077c10 */ /* 0x000fc8000a7fe4ff */
[----:B------:R0:W-:Y:S04]  /*139a0*/  @P0 STG.E desc[UR16][R8.64], R10 ;  /* 0x0000000a08000986 */ /* 0x0001e8000c101910 */
[----:B------:R1:W-:Y:S04]  /*139b0*/  @P5 STG.E desc[UR16][R6.64], R11 ;  /* 0x0000000b06005986 */ /* 0x0003e8000c101910 */
[----:B0-----:R-:W2:Y:S04]  /*139c0*/  LDL.LU R10, [R1+0x58] ;  /* 0x00005800010a7983 */ /* 0x001ea80000300800 */
[----:B-1----:R-:W3:Y:S01]  /*139d0*/  LDL.LU R11, [R1+0x5c] ;  /* 0x00005c00010b7983 */ /* 0x002ee20000300800 */
[----:B------:R-:W-:-:S02]  /*139e0*/  ISETP.GT.AND P0, PT, R0, 0x28, P3 ;  /* 0x000000280000780c */ /* 0x000fc40001f04270 */
[----:B------:R-:W-:Y:S01]  /*139f0*/  ISETP.GT.AND P1, PT, R0, 0x29, P3 ;  /* 0x000000290000780c */ /* 0x000fe20001f24270 */
[----:B--2---:R-:W-:-:S10]  /*13a00*/  FMUL R10, R10, UR18 ;  /* 0x000000120a0a7c20 */ /* 0x004fd40008400000 */
[----:B------:R3:W-:Y:S02]  /*13a10*/  @P0 STG.E desc[UR16][R8.64+0x20], R10 ;  /* 0x0000200a08000986 */ /* 0x0007e4000c101910 */
[----:B---3--:R-:W-:Y:S01]  /*13a20*/  FMUL R8, R11, UR18 ;  /* 0x000000120b087c20 */ /* 0x008fe20008400000 */
[----:B------:R-:W-:-:S04]  /*13a30*/  MOV R10, UR26 ;  /* 0x0000001a000a7c02 */ /* 0x000fc80008000f00 */
[----:B------:R0:W-:Y:S01]  /*13a40*/  @P1 STG.E desc[UR16][R6.64+0x20], R8 ;  /* 0x0000200806001986 */ /* 0x0001e2000c101910 */
[----:B------:R-:W-:Y:S01]  /*13a50*/  IMAD.WIDE.U32 R10, R10, 0x1c, R6 ;  /* 0x0000001c0a0a7825 */ /* 0x000fe200078e0006 */
[----:B0-----:R-:W-:Y:S02]  /*13a60*/  IADD3 R8, P1, R6, UR9, RZ ;  /* 0x0000000906087c10 */ /* 0x001fe4000ff3e0ff */
[----:B------:R-:W2:Y:S01]  /*13a70*/  LDL.LU R6, [R1+0x60] ;  /* 0x0000600001067983 */ /* 0x000ea20000300800 */
[C---:B------:R-:W-:Y:S01]  /*13a80*/  ISETP.GT.AND P4, PT, R0.reuse, 0x30, P2 ;  /* 0x000000300000780c */ /* 0x040fe20001784270 */
[----:B------:R-:W-:Y:S01]  /*13a90*/  VIADD R11, R11, UR8 ;  /* 0x000000080b0b7c36 */ /* 0x000fe20008000000 */
[----:B------:R-:W-:Y:S02]  /*13aa0*/  IADD3.X R9, R7, UR27, RZ, P1, !PT ;  /* 0x0000001b07097c10 */ /* 0x000fe40008ffe4ff */
[----:B------:R-:W3:Y:S01]  /*13ab0*/  LDL.LU R7, [R1+0x64] ;  /* 0x0000640001077983 */ /* 0x000ee20000300800 */
[----:B------:R-:W-:Y:S01]  /*13ac0*/  ISETP.GT.AND P5, PT, R0, 0x31, P2 ;  /* 0x000000310000780c */ /* 0x000fe200017a4270 */
[----:B--2---:R-:W-:-:S07]  /*13ad0*/  FMUL R6, R6, UR18 ;  /* 0x0000001206067c20 */ /* 0x004fce0008400000 */
[----:B------:R0:W-:Y:S04]  /*13ae0*/  @P4 STG.E desc[UR16][R10.64], R6 ;  /* 0x000000060a004986 */ /* 0x0001e8000c101910 */
[----:B0-----:R-:W2:Y:S01]  /*13af0*/  LDL.LU R6, [R1+0x68] ;  /* 0x0000680001067983 */ /* 0x001ea20000300800 */
[C---:B------:R-:W-:Y:S01]  /*13b00*/  ISETP.GT.AND P0, PT, R0.reuse, 0x30, P3 ;  /* 0x000000300000780c */ /* 0x040fe20001f04270 */
[----:B---3--:R-:W-:Y:S01]  /*13b10*/  FMUL R7, R7, UR18 ;  /* 0x0000001207077c20 */ /* 0x008fe20008400000 */
[C---:B------:R-:W-:Y:S02]  /*13b20*/  ISETP.GT.AND P4, PT, R0.reuse, 0x31, P3 ;  /* 0x000000310000780c */ /* 0x040fe40001f84270 */
[----:B------:R-:W-:Y:S02]  /*13b30*/  ISETP.GT.AND P6, PT, R0, 0x38, P2 ;  /* 0x000000380000780c */ /* 0x000fe400017c4270 */
[----:B------:R0:W-:Y:S01]  /*13b40*/  @P5 STG.E desc[UR16][R8.64], R7 ;  /* 0x0000000708005986 */ /* 0x0001e2000c101910 */
[----:B------:R-:W-:Y:S01]  /*13b50*/  FMUL R12, R12, UR18 ;  /* 0x000000120c0c7c20 */ /* 0x000fe20008400000 */
[----:B0-----:R-:W-:Y:S01]  /*13b60*/  IMAD.U32 R7, RZ, RZ, UR26 ;  /* 0x0000001aff077e24 */ /* 0x001fe2000f8e00ff */
[----:B------:R-:W-:Y:S01]  /*13b70*/  ISETP.GT.AND P1, PT, R0, 0x38, P3 ;  /* 0x000000380000780c */ /* 0x000fe20001f24270 */
[----:B------:R-:W-:Y:S01]  /*13b80*/  FMUL R16, R16, UR18 ;  /* 0x0000001210107c20 */ /* 0x000fe20008400000 */
[----:B--2---:R-:W-:-:S05]  /*13b90*/  FMUL R6, R6, UR18 ;  /* 0x0000001206067c20 */ /* 0x004fca0008400000 */
[----:B------:R0:W-:Y:S01]  /*13ba0*/  @P0 STG.E desc[UR16][R10.64+0x20], R6 ;  /* 0x000020060a000986 */ /* 0x0001e2000c101910 */
[----:B------:R-:W-:-:S03]  /*13bb0*/  ISETP.GT.AND P0, PT, R0, 0x39, P2 ;  /* 0x000000390000780c */ /* 0x000fc60001704270 */
[----:B------:R1:W-:Y:S01]  /*13bc0*/  @P4 STG.E desc[UR16][R8.64+0x20], R12 ;  /* 0x0000200c08004986 */ /* 0x0003e2000c101910 */
[----:B0-----:R-:W-:-:S04]  /*13bd0*/  IMAD.WIDE.U32 R10, R7, 0x1c, R8 ;  /* 0x0000001c070a7825 */ /* 0x001fc800078e0008 */
[----:B------:R-:W-:Y:S01]  /*13be0*/  FMUL R7, R13, UR18 ;  /* 0x000000120d077c20 */ /* 0x000fe20008400000 */
[----:B------:R-:W-:Y:S01]  /*13bf0*/  IADD3 R6, P5, R8, UR9, RZ ;  /* 0x0000000908067c10 */ /* 0x000fe2000ffbe0ff */
[----:B------:R-:W-:-:S05]  /*13c00*/  VIADD R11, R11, UR8 ;  /* 0x000000080b0b7c36 */ /* 0x000fca0008000000 */
[----:B------:R0:W-:Y:S01]  /*13c10*/  @P6 STG.E desc[UR16][R10.64], R7 ;  /* 0x000000070a006986 */ /* 0x0001e2000c101910 */
[----:B-1----:R-:W-:Y:S02]  /*13c20*/  IADD3 R8, P4, R6, UR9, RZ ;  /* 0x0000000906087c10 */ /* 0x002fe4000ff9e0ff */
[----:B0-----:R-:W-:Y:S01]  /*13c30*/  IADD3.X R7, R9, UR27, RZ, P5, !PT ;  /* 0x0000001b09077c10 */ /* 0x001fe2000affe4ff */
[----:B------:R-:W-:-:S05]  /*13c40*/  FMUL R9, R14, UR18 ;  /* 0x000000120e097c20 */ /* 0x000fca0008400000 */
[----:B------:R0:W-:Y:S01]  /*13c50*/  @P0 STG.E desc[UR16][R6.64], R9 ;  /* 0x0000000906000986 */ /* 0x0001e2000c101910 */
[----:B------:R-:W-:Y:S01]  /*13c60*/  FMUL R12, R15, UR18 ;  /* 0x000000120f0c7c20 */ /* 0x000fe20008400000 */
[----:B------:R-:W-:Y:S02]  /*13c70*/  MOV R14, UR26 ;  /* 0x0000001a000e7c02 */ /* 0x000fe40008000f00 */
[----:B0-----:R-:W-:Y:S02]  /*13c80*/  IADD3.X R9, R7, UR27, RZ, P4, !PT ;  /* 0x0000001b07097c10 */ /* 0x001fe4000a7fe4ff */
[----:B------:R-:W-:Y:S01]  /*13c90*/  ISETP.GT.AND P4, PT, R0, 0x39, P3 ;  /* 0x000000390000780c */ /* 0x000fe20001f84270 */
[----:B------:R0:W-:Y:S01]  /*13ca0*/  @P1 STG.E desc[UR16][R10.64+0x20], R12 ;  /* 0x0000200c0a001986 */ /* 0x0001e2000c101910 */
[----:B------:R-:W-:-:S03]  /*13cb0*/  IMAD.WIDE.U32 R14, R14, 0x1c, R6 ;  /* 0x0000001c0e0e7825 */ /* 0x000fc600078e0006 */
[----:B0-----:R-:W2:Y:S08]  /*13cc0*/  LDL.LU R11, [R1+0x80] ;  /* 0x00008000010b7983 */ /* 0x001eb00000300800 */
[----:B------:R0:W-:Y:S04]  /*13cd0*/  @P4 STG.E desc[UR16][R6.64+0x20], R16 ;  /* 0x0000201006004986 */ /* 0x0001e8000c101910 */
[----:B0-----:R-:W3:Y:S01]  /*13ce0*/  LDL.LU R7, [R1+0x88] ;  /* 0x0000880001077983 */ /* 0x001ee20000300800 */
[----:B------:R-:W-:-:S02]  /*13cf0*/  ISETP.GT.AND P6, PT, R0, 0x40, P2 ;  /* 0x000000400000780c */ /* 0x000fc400017c4270 */
[C---:B------:R-:W-:Y:S02]  /*13d00*/  ISETP.GT.AND P1, PT, R0.reuse, 0x41, P2 ;  /* 0x000000410000780c */ /* 0x040fe40001724270 */
[----:B------:R-:W-:Y:S01]  /*13d10*/  ISETP.GT.AND P0, PT, R0, 0x40, P3 ;  /* 0x000000400000780c */ /* 0x000fe20001f04270 */
[----:B------:R-:W-:Y:S02]  /*13d20*/  VIADD R15, R15, UR8 ;  /* 0x000000080f0f7c36 */ /* 0x000fe40008000000 */
[----:B------:R-:W-:Y:S01]  /*13d30*/  FMUL R17, R17, UR18 ;  /* 0x0000001211117c20 */ /* 0x000fe20008400000 */
[----:B--2---:R-:W-:-:S05]  /*13d40*/  FMUL R11, R11, UR18 ;  /* 0x000000120b0b7c20 */ /* 0x004fca0008400000 */
[----:B------:R-:W-:Y:S04]  /*13d50*/  @P6 STG.E desc[UR16][R14.64], R11 ;  /* 0x0000000b0e006986 */ /* 0x000fe8000c101910 */
[----:B------:R0:W-:Y:S01]  /*13d60*/  @P1 STG.E desc[UR16][R8.64], R17 ;  /* 0x0000001108001986 */ /* 0x0001e2000c101910 */
[----:B---3--:R-:W-:-:S03]  /*13d70*/  FMUL R16, R7, UR18 ;  /* 0x0000001207107c20 */ /* 0x008fc60008400000 */
[----:B0-----:R-:W2:Y:S04]  /*13d80*/  LDL.LU R17, [R1+0x9c] ;  /* 0x00009c0001117983 */ /* 0x001ea80000300800 */
[----:B------:R0:W-:Y:S04]  /*13d90*/  @P0 STG.E desc[UR16][R14.64+0x20], R16 ;  /* 0x000020100e000986 */ /* 0x0001e8000c101910 */
[----:B0-----:R-:W3:Y:S01]  /*13da0*/  LDL.LU R15, [R1+0x8c] ;  /* 0x00008c00010f7983 */ /* 0x001ee20000300800 */
[----:B------:R-:W-:Y:S01]  /*13db0*/  ISETP.GT.AND P6, PT, R0, 0x41, P3 ;  /* 0x000000410000780c */ /* 0x000fe20001fc4270 */
[----:B------:R-:W-:-:S02]  /*13dc0*/  IMAD.U32 R12, RZ, RZ, UR26 ;  /* 0x0000001aff0c7e24 */ /* 0x000fc4000f8e00ff */
[----:B------:R-:W4:Y:S01]  /*13dd0*/  LDL.LU R14, [R1+0x90] ;  /* 0x00009000010e7983 */ /* 0x000f220000300800 */
[----:B------:R-:W-:Y:S01]  /*13de0*/  IADD3 R10, P5, R8, UR9, RZ ;  /* 0x00000009080a7c10 */ /* 0x000fe2000ffbe0ff */
[----:B------:R-:W-:Y:S02]  /*13df0*/  IMAD.WIDE.U32 R12, R12, 0x1c, R8 ;  /* 0x0000001c0c0c7825 */ /* 0x000fe400078e0008 */
[----:B------:R-:W5:Y:S01]  /*13e00*/  LDL.LU R16, [R1+0xa8] ;  /* 0x0000a80001107983 */ /* 0x000f620000300800 */
[----:B------:R-:W-:Y:S01]  /*13e10*/  IADD3.X R11, R9, UR27, RZ, P5, !PT ;  /* 0x0000001b090b7c10 */ /* 0x000fe2000affe4ff */
[----:B---3--:R-:W-:-:S05]  /*13e20*/  FMUL R15, R15, UR18 ;  /* 0x000000120f0f7c20 */ /* 0x008fca0008400000 */
[----:B------:R0:W-:Y:S04]  /*13e30*/  @P6 STG.E desc[UR16][R8.64+0x20], R15 ;  /* 0x0000200f08006986 */ /* 0x0001e8000c101910 */
[----:B0-----:R-:W3:Y:S04]  /*13e40*/  LDL.LU R8, [R1+0x94] ;  /* 0x0000940001087983 */ /* 0x001ee80000300800 */
[----:B------:R-:W5:Y:S01]  /*13e50*/  LDL.LU R9, [R1+0x98] ;  /* 0x0000980001097983 */ /* 0x000f620000300800 */
[C---:B------:R-:W-:Y:S02]  /*13e60*/  ISETP.GT.AND P5, PT, R0.reuse, 0x48, P2 ;  /* 0x000000480000780c */ /* 0x040fe400017a4270 */
[----:B------:R-:W-:Y:S01]  /*13e70*/  ISETP.GT.AND P0, PT, R0, 0x49, P2 ;  /* 0x000000490000780c */ /* 0x000fe20001704270 */
[----:B------:R-:W-:-:S02]  /*13e80*/  VIADD R13, R13, UR8 ;  /* 0x000000080d0d7c36 */ /* 0x000fc40008000000 */
[----:B----4-:R-:W-:Y:S01]  /*13e90*/  FMUL R14, R14, UR18 ;  /* 0x000000120e0e7c20 */ /* 0x010fe20008400000 */
[C---:B------:R-:W-:Y:S02]  /*13ea0*/  ISETP.GT.AND P1, PT, R0.reuse, 0x48, P3 ;  /* 0x000000480000780c */ /* 0x040fe40001f24270 */
[----:B------:R-:W-:Y:S02]  /*13eb0*/  MOV R6, UR26 ;  /* 0x0000001a00067c02 */ /* 0x000fe40008000f00 */
[C---:B------:R-:W-:Y:S02]  /*13ec0*/  ISETP.GT.AND P4, PT, R0.reuse, 0x49, P3 ;  /* 0x000000490000780c */ /* 0x040fe40001f84270 */
[C---:B------:R-:W-:Y:S01]  /*13ed0*/  ISETP.GT.AND P6, PT, R0.reuse, 0x50, P2 ;  /* 0x000000500000780c */ /* 0x040fe200017c4270 */
[----:B------:R2:W-:Y:S01]  /*13ee0*/  @P5 STG.E desc[UR16][R12.64], R14 ;  /* 0x0000000e0c005986 */ /* 0x0005e2000c101910 */
[----:B------:R-:W-:Y:S01]  /*13ef0*/  ISETP.GT.AND P5, PT, R0, 0x51, P2 ;  /* 0x000000510000780c */ /* 0x000fe200017a4270 */
[----:B------:R-:W-:-:S04]  /*13f00*/  IMAD.WIDE.U32 R6, R6, 0x1c, R10 ;  /* 0x0000001c06067825 */ /* 0x000fc800078e000a */
[----:B------:R-:W-:Y:S01]  /*13f10*/  FMUL R15, R21, UR18 ;  /* 0x00000012150f7c20 */ /* 0x000fe20008400000 */
[----:B------:R-:W-:Y:S01]  /*13f20*/  FMUL R19, R19, UR18 ;  /* 0x0000001213137c20 */ /* 0x000fe20008400000 */
[----:B------:R-:W-:Y:S02]  /*13f30*/  VIADD R7, R7, UR8 ;  /* 0x0000000807077c36 */ /* 0x000fe40008000000 */
[----:B------:R-:W-:Y:S02]  /*13f40*/  IMAD.U32 R21, RZ, RZ, UR26 ;  /* 0x0000001aff157e24 */ /* 0x000fe4000f8e00ff */
[----:B--2---:R-:W-:Y:S01]  /*13f50*/  FMUL R14, R17, UR18 ;  /* 0x00000012110e7c20 */ /* 0x004fe20008400000 */
[----:B---3--:R-:W-:Y:S01]  /*13f60*/  FMUL R8, R8, UR18 ;  /* 0x0000001208087c20 */ /* 0x008fe20008400000 */
[----:B-----5:R-:W-:-:S04]  /*13f70*/  FMUL R9, R9, UR18 ;  /* 0x0000001209097c20 */ /* 0x020fc80008400000 */
[----:B------:R0:W-:Y:S04]  /*13f80*/  @P0 STG.E desc[UR16][R10.64], R8 ;  /* 0x000000080a000986 */ /* 0x0001e8000c101910 */
[----:B------:R1:W-:Y:S01]  /*13f90*/  @P1 STG.E desc[UR16][R12.64+0x20], R9 ;  /* 0x000020090c001986 */ /* 0x0003e2000c101910 */
[----:B0-----:R-:W-:-:S03]  /*13fa0*/  IADD3 R8, P0, R10, UR9, RZ ;  /* 0x000000090a087c10 */ /* 0x001fc6000ff1e0ff */
[----:B------:R-:W-:Y:S01]  /*13fb0*/  @P4 STG.E desc[UR16][R10.64+0x20], R14 ;  /* 0x0000200e0a004986 */ /* 0x000fe2000c101910 */
[----:B-1----:R-:W-:-:S03]  /*13fc0*/  IADD3.X R9, R11, UR27, RZ, P0, !PT ;  /* 0x0000001b0b097c10 */ /* 0x002fc600087fe4ff */
[----:B------:R-:W-:Y:S04]  /*13fd0*/  @P6 STG.E desc[UR16][R6.64], R15 ;  /* 0x0000000f06006986 */ /* 0x000fe8000c101910 */
[----:B------:R0:W-:Y:S01]  /*13fe0*/  @P5 STG.E desc[UR16][R8.64], R19 ;  /* 0x0000001308005986 */ /* 0x0001e2000c101910 */
[----:B------:R-:W-:-:S03]  /*13ff0*/  IMAD.WIDE.U32 R12, R21, 0x1c, R8 ;  /* 0x0000001c150c7825 */ /* 0x000fc600078e0008 */
[----:B0-----:R-:W2:Y:S04]  /*14000*/  LDL.LU R19, [R1+0xb0] ;  /* 0x0000b00001137983 */ /* 0x001ea80000300800 */
[----:B------:R-:W3:Y:S01]  /*14010*/  LDL.LU R21, [R1+0xac] ;  /* 0x0000ac0001157983 */ /* 0x000ee20000300800 */
[----:B------:R-:W-:Y:S02]  /*14020*/  ISETP.GT.AND P6, PT, R0, 0x50, P3 ;  /* 0x000000500000780c */ /* 0x000fe40001fc4270 */
[----:B------:R-:W-:Y:S01]  /*14030*/  IADD3 R10, P0, R8, UR9, RZ ;  /* 0x00000009080a7c10 */ /* 0x000fe2000ff1e0ff */
[----:B------:R-:W-:Y:S01]  /*14040*/  FMUL R16, R16, UR18 ;  /* 0x0000001210107c20 */ /* 0x000fe20008400000 */
[----:B------:R-:W-:Y:S02]  /*14050*/  ISETP.GT.AND P5, PT, R0, 0x51, P3 ;  /* 0x000000510000780c */ /* 0x000fe40001fa4270 */
[----:B------:R-:W-:-:S02]  /*14060*/  IADD3.X R11, R9, UR27, RZ, P0, !PT ;  /* 0x0000001b090b7c10 */ /* 0x000fc400087fe4ff */
[C---:B------:R-:W-:Y:S01]  /*14070*/  ISETP.GT.AND P0, PT, R0.reuse, 0x58, P2 ;  /* 0x000000580000780c */ /* 0x040fe20001704270 */
[----:B------:R-:W-:Y:S01]  /*14080*/  IMAD.U32 R17, RZ, RZ, UR26 ;  /* 0x0000001aff117e24 */ /* 0x000fe2000f8e00ff */
[C---:B------:R-:W-:Y:S02]  /*14090*/  ISETP.GT.AND P4, PT, R0.reuse, 0x59, P2 ;  /* 0x000000590000780c */ /* 0x040fe40001784270 */
[C---:B------:R-:W-:Y:S01]  /*140a0*/  ISETP.GT.AND P1, PT, R0.reuse, 0x58, P3 ;  /* 0x000000580000780c */ /* 0x040fe20001f24270 */
[----:B------:R0:W-:Y:S01]  /*140b0*/  @P6 STG.E desc[UR16][R6.64+0x20], R16 ;  /* 0x0000201006006986 */ /* 0x0001e2000c101910 */
[----:B------:R-:W-:Y:S01]  /*140c0*/  ISETP.GT.AND P6, PT, R0, 0x59, P3 ;  /* 0x000000590000780c */ /* 0x000fe20001fc4270 */
[----:B------:R-:W-:Y:S01]  /*140d0*/  IMAD.WIDE.U32 R14, R17, 0x1c, R10 ;  /* 0x0000001c110e7825 */ /* 0x000fe200078e000a */
[----:B------:R-:W-:-:S03]  /*140e0*/  IADD3 R13, R13, UR8, RZ ;  /* 0x000000080d0d7c10 */ /* 0x000fc6000fffe0ff */
[----:B------:R-:W-:Y:S01]  /*140f0*/  FMUL R23, R23, UR18 ;  /* 0x0000001217177c20 */ /* 0x000fe20008400000 */
[----:B------:R-:W-:Y:S01]  /*14100*/  FMUL R153, R153, UR18 ;  /* 0x0000001299997c20 */ /* 0x000fe20008400000 */
[----:B------:R-:W-:Y:S01]  /*14110*/  FMUL R155, R155, UR18 ;  /* 0x000000129b9b7c20 */ /* 0x000fe20008400000 */
[----:B------:R-:W-:Y:S02]  /*14120*/  VIADD R15, R15, UR8 ;  /* 0x000000080f0f7c36 */ /* 0x000fe40008000000 */
[----:B------:R-:W-:Y:S01]  /*14130*/  FMUL R161, R161, UR18 ;  /* 0x00000012a1a17c20 */ /* 0x000fe20008400000 */
[----:B------:R-:W-:Y:S01]  /*14140*/  FMUL R163, R163, UR18 ;  /* 0x00000012a3a37c20 */ /* 0x000fe20008400000 */
[----:B------:R-:W-:Y:S01]  /*14150*/  FMUL R165, R165, UR18 ;  /* 0x00000012a5a57c20 */ /* 0x000fe20008400000 */
[----:B---3--:R-:W-:Y:S01]  /*14160*/  FMUL R17, R21, UR18 ;  /* 0x0000001215117c20 */ /* 0x008fe20008400000 */
[----:B--2---:R-:W-:-:S04]  /*14170*/  FMUL R21, R19, UR18 ;  /* 0x0000001213157c20 */ /* 0x004fc80008400000 */
[----:B------:R1:W-:Y:S01]  /*14180*/  @P5 STG.E desc[UR16][R8.64+0x20], R17 ;  /* 0x0000201108005986 */ /* 0x0003e2000c101910 */
[----:B0-----:R-:W-:-:S03]  /*14190*/  IADD3 R6, P5, R10, UR9, RZ ;  /* 0x000000090a067c10 */ /* 0x001fc6000ffbe0ff */
[----:B------:R-:W-:Y:S04]  /*141a0*/  @P0 STG.E desc[UR16][R12.64], R21 ;  /* 0x000000150c000986 */ /* 0x000fe8000c101910 */
[----:B------:R-:W-:Y:S01]  /*141b0*/  @P4 STG.E desc[UR16][R10.64], R23 ;  /* 0x000000170a004986 */ /* 0x000fe2000c101910 */
[----:B------:R-:W-:-:S03]  /*141c0*/  IADD3.X R7, R11, UR27, RZ, P5, !PT ;  /* 0x0000001b0b077c10 */ /* 0x000fc6000affe4ff */
[----:B------:R-:W-:Y:S01]  /*141d0*/  @P1 STG.E desc[UR16][R12.64+0x20], R153 ;  /* 0x000020990c001986 */ /* 0x000fe2000c101910 */
[----:B-1----:R-:W-:-:S03]  /*141e0*/  IADD3 R8, P0, R6, UR9, RZ ;  /* 0x0000000906087c10 */ /* 0x002fc6000ff1e0ff */
[----:B------:R0:W-:Y:S01]  /*141f0*/  @P6 STG.E desc[UR16][R10.64+0x20], R155 ;  /* 0x0000209b0a006986 */ /* 0x0001e2000c101910 */
[C---:B------:R-:W-:Y:S02]  /*14200*/  ISETP.GT.AND P6, PT, R0.reuse, 0x60, P2 ;  /* 0x000000600000780c */ /* 0x040fe400017c4270 */
[C---:B------:R-:W-:Y:S02]  /*14210*/  ISETP.GT.AND P5, PT, R0.reuse, 0x61, P2 ;  /* 0x000000610000780c */ /* 0x040fe400017a4270 */
[----:B------:R-:W-:Y:S01]  /*14220*/  IADD3.X R9, R7, UR27, RZ, P0, !PT ;  /* 0x0000001b07097c10 */ /* 0x000fe200087fe4ff */
[----:B------:R-:W-:Y:S01]  /*14230*/  IMAD.U32 R17, RZ, RZ, UR26 ;  /* 0x0000001aff117e24 */ /* 0x000fe2000f8e00ff */
[C---:B------:R-:W-:Y:S01]  /*14240*/  ISETP.GT.AND P0, PT, R0.reuse, 0x60, P3 ;  /* 0x000000600000780c */ /* 0x040fe20001f04270 */
[----:B------:R-:W-:Y:S01]  /*14250*/  FMUL R19, R159, UR18 ;  /* 0x000000129f137c20 */ /* 0x000fe20008400000 */
[C---:B------:R-:W-:Y:S02]  /*14260*/  ISETP.GT.AND P4, PT, R0.reuse, 0x61, P3 ;  /* 0x000000610000780c */ /* 0x040fe40001f84270 */
[----:B------:R-:W-:Y:S01]  /*14270*/  ISETP.GT.AND P1, PT, R0, 0x68, P2 ;  /* 0x000000680000780c */ /* 0x000fe20001724270 */
[----:B0-----:R-:W-:-:S04]  /*14280*/  IMAD.WIDE.U32 R10, R17, 0x1c, R6 ;  /* 0x0000001c110a7825 */ /* 0x001fc800078e0006 */
[----:B------:R-:W-:Y:S01]  /*14290*/  FMUL R21, R18, UR18 ;  /* 0x0000001212157c20 */ /* 0x000fe20008400000 */
[----:B------:R-:W-:Y:S01]  /*142a0*/  @P6 STG.E desc[UR16][R14.64], R19 ;  /* 0x000000130e006986 */ /* 0x000fe2000c101910 */
[----:B------:R-:W-:Y:S01]  /*142b0*/  ISETP.GT.AND P6, PT, R0, 0x69, P2 ;  /* 0x000000690000780c */ /* 0x000fe200017c4270 */
[----:B------:R-:W-:Y:S01]  /*142c0*/  FMUL R23, R235, UR18 ;  /* 0x00000012eb177c20 */ /* 0x000fe20008400000 */
[----:B------:R-:W-:Y:S01]  /*142d0*/  FMUL R153, R234, UR18 ;  /* 0x00000012ea997c20 */ /* 0x000fe20008400000 */
[----:B------:R-:W-:Y:S01]  /*142e0*/  IADD3 R11, R11, UR8, RZ ;  /* 0x000000080b0b7c10 */ /* 0x000fe2000fffe0ff */
[----:B------:R-:W-:Y:S01]  /*142f0*/  @P5 STG.E desc[UR16][R6.64], R21 ;  /* 0x0000001506005986 */ /* 0x000fe2000c101910 */
[----:B------:R-:W-:Y:S01]  /*14300*/  FMUL R155, R233, UR18 ;  /* 0x00000012e99b7c20 */ /* 0x000fe20008400000 */
[----:B------:R-:W-:Y:S01]  /*14310*/  IMAD.U32 R159, RZ, RZ, UR26 ;  /* 0x0000001aff9f7e24 */ /* 0x000fe2000f8e00ff */
[----:B------:R-:W-:Y:S01]  /*14320*/  IADD3 R16, P5, R8, UR9, RZ ;  /* 0x0000000908107c10 */ /* 0x000fe2000ffbe0ff */
[----:B------:R0:W-:Y:S02]  /*14330*/  @P0 STG.E desc[UR16][R14.64+0x20], R23 ;  /* 0x000020170e000986 */ /* 0x0001e4000c101910 */
[----:B------:R-:W-:Y:S01]  /*14340*/  IMAD.WIDE.U32 R12, R159, 0x1c, R8 ;  /* 0x0000001c9f0c7825 */ /* 0x000fe200078e0008 */
[----:B------:R-:W-:Y:S01]  /*14350*/  IADD3.X R17, R9, UR27, RZ, P5, !PT ;  /* 0x0000001b09117c10 */ /* 0x000fe2000affe4ff */
[----:B------:R1:W-:Y:S01]  /*14360*/  @P4 STG.E desc[UR16][R6.64+0x20], R153 ;  /* 0x0000209906004986 */ /* 0x0003e2000c101910 */
[----:B------:R-:W-:Y:S01]  /*14370*/  ISETP.GT.AND P4, PT, R0, 0x68, P3 ;  /* 0x000000680000780c */ /* 0x000fe20001f84270 */
[----:B------:R-:W-:Y:S01]  /*14380*/  FMUL R159, R232, UR18 ;  /* 0x00000012e89f7c20 */ /* 0x000fe20008400000 */
[C---:B------:R-:W-:Y:S01]  /*14390*/  ISETP.GT.AND P5, PT, R0.reuse, 0x69, P3 ;  /* 0x000000690000780c */ /* 0x040fe20001fa4270 */
[----:B------:R2:W-:Y:S01]  /*143a0*/  @P1 STG.E desc[UR16][R10.64], R155 ;  /* 0x0000009b0a001986 */ /* 0x0005e2000c101910 */
[----:B------:R-:W-:-:S02]  /*143b0*/  ISETP.GT.AND P0, PT, R0, 0x70, P2 ;  /* 0x000000700000780c */ /* 0x000fc40001704270 */
[----:B0-----:R-:W-:Y:S01]  /*143c0*/  IADD3 R14, P1, R16, UR9, RZ ;  /* 0x00000009100e7c10 */ /* 0x001fe2000ff3e0ff */
[----:B------:R0:W-:Y:S01]  /*143d0*/  @P6 STG.E desc[UR16][R8.64], R159 ;  /* 0x0000009f08006986 */ /* 0x0001e2000c101910 */
[C---:B------:R-:W-:Y:S02]  /*143e0*/  ISETP.GT.AND P6, PT, R0.reuse, 0x70, P3 ;  /* 0x000000700000780c */ /* 0x040fe40001fc4270 */
[----:B------:R-:W-:Y:S02]  /*143f0*/  IADD3.X R15, R17, UR27, RZ, P1, !PT ;  /* 0x0000001b110f7c10 */ /* 0x000fe40008ffe4ff */
[----:B------:R-:W-:Y:S01]  /*14400*/  ISETP.GT.AND P1, PT, R0, 0x71, P2 ;  /* 0x000000710000780c */ /* 0x000fe20001724270 */
[----:B------:R-:W-:Y:S01]  /*14410*/  FMUL R21, R230, UR18 ;  /* 0x00000012e6157c20 */ /* 0x000fe20008400000 */
[----:B------:R-:W-:Y:S01]  /*14420*/  FMUL R23, R229, UR18 ;  /* 0x00000012e5177c20 */ /* 0x000fe20008400000 */
[----:B------:R-:W-:Y:S02]  /*14430*/  VIADD R13, R13, UR8 ;  /* 0x000000080d0d7c36 */ /* 0x000fe40008000000 */
[----:B-1----:R-:W-:Y:S01]  /*14440*/  FMUL R153, R228, UR18 ;  /* 0x00000012e4997c20 */ /* 0x002fe20008400000 */
[----:B--2---:R-:W-:Y:S01]  /*14450*/  FMUL R155, R227, UR18 ;  /* 0x00000012e39b7c20 */ /* 0x004fe20008400000 */
[----:B------:R1:W-:Y:S01]  /*14460*/  @P4 STG.E desc[UR16][R10.64+0x20], R21 ;  /* 0x000020150a004986 */ /* 0x0003e2000c101910 */
[----:B------:R-:W-:Y:S01]  /*14470*/  ISETP.GT.AND P4, PT, R0, 0x71, P3 ;  /* 0x000000710000780c */ /* 0x000fe20001f84270 */
[----:B0-----:R-:W-:-:S02]  /*14480*/  FMUL R159, R226, UR18 ;  /* 0x00000012e29f7c20 */ /* 0x001fc40008400000 */
[----:B------:R0:W-:Y:S01]  /*14490*/  @P5 STG.E desc[UR16][R8.64+0x20], R23 ;  /* 0x0000201708005986 */ /* 0x0001e2000c101910 */
[----:B------:R-:W-:-:S03]  /*144a0*/  IMAD.U32 R19, RZ, RZ, UR26 ;  /* 0x0000001aff137e24 */ /* 0x000fc6000f8e00ff */
[----:B------:R2:W-:Y:S01]  /*144b0*/  @P0 STG.E desc[UR16][R12.64], R153 ;  /* 0x000000990c000986 */ /* 0x0005e2000c101910 */
[C---:B------:R-:W-:Y:S01]  /*144c0*/  ISETP.GT.AND P0, PT, R0.reuse, 0x78, P2 ;  /* 0x000000780000780c */ /* 0x040fe20001704270 */
[----:B------:R-:W-:Y:S02]  /*144d0*/  IMAD.WIDE.U32 R6, R19, 0x1c, R16 ;  /* 0x0000001c13067825 */ /* 0x000fe400078e0010 */
[----:B------:R-:W-:Y:S01]  /*144e0*/  @P1 STG.E desc[UR16][R16.64], R155 ;  /* 0x0000009b10001986 */ /* 0x000fe2000c101910 */
[----:B------:R-:W-:Y:S02]  /*144f0*/  ISETP.GT.AND P1, PT, R0, 0x79, P2 ;  /* 0x000000790000780c */ /* 0x000fe40001724270 */
[----:B-1----:R-:W-:Y:S01]  /*14500*/  IADD3 R10, P5, R14, UR9, RZ ;  /* 0x000000090e0a7c10 */ /* 0x002fe2000ffbe0ff */
[----:B------:R-:W-:Y:S01]  /*14510*/  @P6 STG.E desc[UR16][R12.64+0x20], R159 ;  /* 0x0000209f0c006986 */ /* 0x000fe2000c101910 */
[----:B------:R-:W-:Y:S01]  /*14520*/  ISETP.GT.AND P6, PT, R0, 0x78, P3 ;  /* 0x000000780000780c */ /* 0x000fe20001fc4270 */
[----:B------:R-:W-:Y:S01]  /*14530*/  FMUL R21, R225, UR18 ;  /* 0x00000012e1157c20 */ /* 0x000fe20008400000 */
[----:B------:R-:W-:Y:S01]  /*14540*/  VIADD R7, R7, UR8 ;  /* 0x0000000807077c36 */ /* 0x000fe20008000000 */
[----:B------:R-:W-:-:S02]  /*14550*/  IADD3.X R11, R15, UR27, RZ, P5, !PT ;  /* 0x0000001b0f0b7c10 */ /* 0x000fc4000affe4ff */
[----:B------:R-:W-:Y:S01]  /*14560*/  ISETP.GT.AND P5, PT, R0, 0x79, P3 ;  /* 0x000000790000780c */ /* 0x000fe20001fa4270 */
[----:B------:R1:W-:Y:S01]  /*14570*/  @P4 STG.E desc[UR16][R16.64+0x20], R21 ;  /* 0x0000201510004986 */ /* 0x0003e2000c101910 */
[----:B0-----:R-:W-:Y:S01]  /*14580*/  FMUL R23, R224, UR18 ;  /* 0x00000012e0177c20 */ /* 0x001fe20008400000 */
[----:B--2---:R-:W-:Y:S01]  /*14590*/  FMUL R153, R223, UR18 ;  /* 0x00000012df997c20 */ /* 0x004fe20008400000 */
[C---:B------:R-:W-:Y:S01]  /*145a0*/  ISETP.GT.AND P4, PT, R0.reuse, 0x80, P2 ;  /* 0x000000800000780c */ /* 0x040fe20001784270 */
[----:B------:R-:W-:Y:S01]  /*145b0*/  @P0 STG.E desc[UR16][R6.64], R161 ;  /* 0x000000a106000986 */ /* 0x000fe2000c101910 */
[C---:B------:R-:W-:Y:S01]  /*145c0*/  ISETP.GT.AND P0, PT, R0.reuse, 0x81, P2 ;  /* 0x000000810000780c */ /* 0x040fe20001704270 */
[----:B------:R-:W-:Y:S02]  /*145d0*/  IMAD.WIDE.U32 R18, R19, 0x1c, R14 ;  /* 0x0000001c13127825 */ /* 0x000fe400078e000e */
[----:B------:R0:W-:Y:S01]  /*145e0*/  @P1 STG.E desc[UR16][R14.64], R23 ;  /* 0x000000170e001986 */ /* 0x0001e2000c101910 */
[----:B------:R-:W-:Y:S01]  /*145f0*/  ISETP.GT.AND P1, PT, R0, 0x80, P3 ;  /* 0x000000800000780c */ /* 0x000fe20001f24270 */
[----:B-1----:R-:W-:-:S02]  /*14600*/  FMUL R17, R222, UR18 ;  /* 0x00000012de117c20 */ /* 0x002fc40008400000 */
[----:B------:R1:W-:Y:S01]  /*14610*/  @P6 STG.E desc[UR16][R6.64+0x20], R153 ;  /* 0x0000209906006986 */ /* 0x0003e2000c101910 */
[----:B------:R-:W-:Y:S01]  /*14620*/  IADD3 R12, P6, R10, UR9, RZ ;  /* 0x000000090a0c7c10 */ /* 0x000fe2000ffde0ff */
[----:B------:R-:W-:Y:S01]  /*14630*/  FMUL R21, R221, UR18 ;  /* 0x00000012dd157c20 */ /* 0x000fe20008400000 */
[----:B------:R-:W-:Y:S01]  /*14640*/  IADD3 R19, R19, UR8, RZ ;  /* 0x0000000813137c10 */ /* 0x000fe2000fffe0ff */
[----:B------:R2:W-:Y:S01]  /*14650*/  @P5 STG.E desc[UR16][R14.64+0x20], R17 ;  /* 0x000020110e005986 */ /* 0x0005e2000c101910 */
[----:B------:R-:W-:Y:S01]  /*14660*/  IADD3.X R13, R11, UR27, RZ, P6, !PT ;  /* 0x0000001b0b0d7c10 */ /* 0x000fe2000b7fe4ff */
[----:B0-----:R-:W-:Y:S01]  /*14670*/  FMUL R23, R220, UR18 ;  /* 0x00000012dc177c20 */ /* 0x001fe20008400000 */
[C---:B------:R-:W-:Y:S01]  /*14680*/  ISETP.GT.AND P5, PT, R0.reuse, 0x81, P3 ;  /* 0x000000810000780c */ /* 0x040fe20001fa4270 */
[----:B------:R-:W-:Y:S01]  /*14690*/  IMAD.U32 R9, RZ, RZ, UR26 ;  /* 0x0000001aff097e24 */ /* 0x000fe2000f8e00ff */
[----:B------:R-:W-:Y:S01]  /*146a0*/  ISETP.GT.AND P6, PT, R0, 0x88, P2 ;  /* 0x000000880000780c */ /* 0x000fe200017c4270 */
[----:B------:R0:W-:Y:S01]  /*146b0*/  @P4 STG.E desc[UR16][R18.64], R21 ;  /* 0x0000001512004986 */ /* 0x0001e2000c101910 */
[----:B-1----:R-:W-:Y:S01]  /*146c0*/  FMUL R153, R219, UR18 ;  /* 0x00000012db997c20 */ /* 0x002fe20008400000 */
[----:B------:R-:W-:-:S02]  /*146d0*/  IMAD.WIDE.U32 R8, R9, 0x1c, R10 ;  /* 0x0000001c09087825 */ /* 0x000fc400078e000a */
[----:B------:R1:W-:Y:S01]  /*146e0*/  @P0 STG.E desc[UR16][R10.64], R23 ;  /* 0x000000170a000986 */ /* 0x0003e2000c101910 */
[----:B------:R-:W-:Y:S01]  /*146f0*/  ISETP.GT.AND P0, PT, R0, 0x89, P2 ;  /* 0x000000890000780c */ /* 0x000fe20001704270 */
[----:B--2---:R-:W-:Y:S01]  /*14700*/  FMUL R17, R218, UR18 ;  /* 0x00000012da117c20 */ /* 0x004fe20008400000 */
[----:B------:R-:W-:Y:S01]  /*14710*/  VIADD R9, R9, UR8 ;  /* 0x0000000809097c36 */ /* 0x000fe20008000000 */
[----:B------:R2:W-:Y:S01]  /*14720*/  @P1 STG.E desc[UR16][R18.64+0x20], R153 ;  /* 0x0000209912001986 */ /* 0x0005e2000c101910 */
[C---:B------:R-:W-:Y:S01]  /*14730*/  ISETP.GT.AND P1, PT, R0.reuse, 0x88, P3 ;  /* 0x000000880000780c */ /* 0x040fe20001f24270 */
[----:B0-----:R-:W-:Y:S01]  /*14740*/  FMUL R21, R217, UR18 ;  /* 0x00000012d9157c20 */ /* 0x001fe20008400000 */
[----:B------:R-:W-:Y:S01]  /*14750*/  IMAD.U32 R7, RZ, RZ, UR26 ;  /* 0x0000001aff077e24 */ /* 0x000fe2000f8e00ff */
[----:B------:R-:W-:Y:S01]  /*14760*/  ISETP.GT.AND P4, PT, R0, 0x89, P3 ;  /* 0x000000890000780c */ /* 0x000fe20001f84270 */
[----:B------:R0:W-:Y:S01]  /*14770*/  @P5 STG.E desc[UR16][R10.64+0x20], R17 ;  /* 0x000020110a005986 */ /* 0x0001e2000c101910 */
[----:B-1----:R-:W-:Y:S01]  /*14780*/  FMUL R23, R216, UR18 ;  /* 0x00000012d8177c20 */ /* 0x002fe20008400000 */
[----:B------:R-:W-:-:S02]  /*14790*/  ISETP.GT.AND P5, PT, R0, 0x90, P2 ;  /* 0x000000900000780c */ /* 0x000fc400017a4270 */
[----:B------:R-:W-:Y:S01]  /*147a0*/  @P6 STG.E desc[UR16][R8.64], R21 ;  /* 0x0000001508006986 */ /* 0x000fe2000c101910 */
[----:B------:R-:W-:Y:S01]  /*147b0*/  ISETP.GT.AND P6, PT, R0, 0x91, P2 ;  /* 0x000000910000780c */ /* 0x000fe200017c4270 */
[----:B------:R-:W-:-:S04]  /*147c0*/  IMAD.WIDE.U32 R6, R7, 0x1c, R12 ;  /* 0x0000001c07067825 */ /* 0x000fc800078e000c */
[----:B--2---:R-:W-:Y:S01]  /*147d0*/  FMUL R19, R215, UR18 ;  /* 0x00000012d7137c20 */ /* 0x004fe20008400000 */
[----:B------:R-:W-:Y:S01]  /*147e0*/  @P0 STG.E desc[UR16][R12.64], R23 ;  /* 0x000000170c000986 */ /* 0x000fe2000c101910 */
[----:B------:R-:W-:Y:S01]  /*147f0*/  IADD3 R14, P0, R12, UR9, RZ ;  /* 0x000000090c0e7c10 */ /* 0x000fe2000ff1e0ff */
[----:B------:R-:W-:Y:S01]  /*14800*/  FMUL R153, R214, UR18 ;  /* 0x00000012d6997c20 */ /* 0x000fe20008400000 */
[----:B------:R-:W-:Y:S01]  /*14810*/  IADD3 R7, R7, UR8, RZ ;  /* 0x0000000807077c10 */ /* 0x000fe2000fffe0ff */
[----:B------:R-:W-:Y:S01]  /*14820*/  FMUL R155, R213, UR18 ;  /* 0x00000012d59b7c20 */ /* 0x000fe20008400000 */
[----:B------:R1:W-:Y:S01]  /*14830*/  @P1 STG.E desc[UR16][R8.64+0x20], R19 ;  /* 0x0000201308001986 */ /* 0x0003e2000c101910 */
[----:B------:R-:W-:Y:S01]  /*14840*/  IADD3.X R15, R13, UR27, RZ, P0, !PT ;  /* 0x0000001b0d0f7c10 */ /* 0x000fe200087fe4ff */
[----:B------:R-:W-:Y:S01]  /*14850*/  FMUL R159, R212, UR18 ;  /* 0x00000012d49f7c20 */ /* 0x000fe20008400000 */
[----:B0-----:R-:W-:Y:S02]  /*14860*/  IADD3 R10, P1, R14, UR9, RZ ;  /* 0x000000090e0a7c10 */ /* 0x001fe4000ff3e0ff */
[----:B------:R-:W-:Y:S01]  /*14870*/  ISETP.GT.AND P0, PT, R0, 0x90, P3 ;  /* 0x000000900000780c */ /* 0x000fe20001f04270 */
[----:B------:R0:W-:Y:S01]  /*14880*/  @P4 STG.E desc[UR16][R12.64+0x20], R153 ;  /* 0x000020990c004986 */ /* 0x0001e2000c101910 */
[----:B------:R-:W-:-:S03]  /*14890*/  IADD3.X R11, R15, UR27, RZ, P1, !PT ;  /* 0x0000001b0f0b7c10 */ /* 0x000fc60008ffe4ff */
[----:B------:R-:W-:Y:S01]  /*148a0*/  @P5 STG.E desc[UR16][R6.64], R155 ;  /* 0x0000009b06005986 */ /* 0x000fe2000c101910 */
[----:B-1----:R-:W-:-:S03]  /*148b0*/  IMAD.U32 R9, RZ, RZ, UR26 ;  /* 0x0000001aff097e24 */ /* 0x002fc6000f8e00ff */
[----:B------:R-:W-:Y:S01]  /*148c0*/  @P6 STG.E desc[UR16][R14.64], R159 ;  /* 0x0000009f0e006986 */ /* 0x000fe2000c101910 */
[C---:B------:R-:W-:Y:S01]  /*148d0*/  ISETP.GT.AND P6, PT, R0.reuse, 0x91, P3 ;  /* 0x000000910000780c */ /* 0x040fe20001fc4270 */
[----:B------:R-:W-:Y:S01]  /*148e0*/  IMAD.U32 R17, RZ, RZ, UR26 ;  /* 0x0000001aff117e24 */ /* 0x000fe2000f8e00ff */
[C---:B------:R-:W-:Y:S01]  /*148f0*/  ISETP.GT.AND P5, PT, R0.reuse, 0x98, P2 ;  /* 0x000000980000780c */ /* 0x040fe200017a4270 */
[----:B------:R-:W-:Y:S01]  /*14900*/  FMUL R21, R211, UR18 ;  /* 0x00000012d3157c20 */ /* 0x000fe20008400000 */
[C---:B------:R-:W-:Y:S01]  /*14910*/  ISETP.GT.AND P4, PT, R0.reuse, 0x99, P2 ;  /* 0x000000990000780c */ /* 0x040fe20001784270 */
[----:B------:R-:W-:Y:S01]  /*14920*/  IMAD.WIDE.U32 R8, R9, 0x1c, R10 ;  /* 0x0000001c09087825 */ /* 0x000fe200078e000a */
[----:B------:R-:W-:-:S03]  /*14930*/  ISETP.GT.AND P1, PT, R0, 0x98, P3 ;  /* 0x000000980000780c */ /* 0x000fc60001f24270 */
[----:B------:R-:W-:Y:S01]  /*14940*/  IMAD.WIDE.U32 R16, R17, 0x1c, R14 ;  /* 0x0000001c11107825 */ /* 0x000fe200078e000e */
[----:B------:R1:W-:Y:S03]  /*14950*/  @P0 STG.E desc[UR16][R6.64+0x20], R21 ;  /* 0x0000201506000986 */ /* 0x0003e6000c101910 */
[----:B------:R-:W-:Y:S01]  /*14960*/  FMUL R19, R210, UR18 ;  /* 0x00000012d2137c20 */ /* 0x000fe20008400000 */
[----:B0-----:R-:W-:Y:S01]  /*14970*/  IADD3 R13, R9, UR8, RZ ;  /* 0x00000008090d7c10 */ /* 0x001fe2000fffe0ff */
[----:B------:R-:W-:Y:S02]  /*14980*/  VIADD R17, R17, UR8 ;  /* 0x0000000811117c36 */ /* 0x000fe40008000000 */
[----:B------:R-:W-:Y:S01]  /*14990*/  FMUL R9, R209, UR18 ;  /* 0x00000012d1097c20 */ /* 0x000fe20008400000 */
[----:B------:R-:W-:Y:S01]  /*149a0*/  ISETP.GT.AND P0, PT, R0, 0x99, P3 ;  /* 0x000000990000780c */ /* 0x000fe20001f04270 */
[----:B------:R-:W-:Y:S01]  /*149b0*/  FMUL R23, R208, UR18 ;  /* 0x00000012d0177c20 */ /* 0x000fe20008400000 */
[----:B------:R-:W-:Y:S01]  /*149c0*/  FMUL R153, R207, UR18 ;  /* 0x00000012cf997c20 */ /* 0x000fe20008400000 */
[----:B------:R0:W-:Y:S04]  /*149d0*/  @P6 STG.E desc[UR16][R14.64+0x20], R19 ;  /* 0x000020130e006986 */ /* 0x0001e8000c101910 */
[----:B------:R-:W-:Y:S01]  /*149e0*/  @P5 STG.E desc[UR16][R16.64], R9 ;  /* 0x0000000910005986 */ /* 0x000fe2000c101910 */
[----:B-1----:R-:W-:-:S03]  /*149f0*/  FMUL R21, R206, UR18 ;  /* 0x00000012ce157c20 */ /* 0x002fc60008400000 */
[----:B------:R-:W-:Y:S01]  /*14a00*/  @P4 STG.E desc[UR16][R10.64], R23 ;  /* 0x000000170a004986 */ /* 0x000fe2000c101910 */
[----:B------:R-:W-:-:S03]  /*14a10*/  ISETP.GT.AND P5, PT, R0, 0xa1, P2 ;  /* 0x000000a10000780c */ /* 0x000fc600017a4270 */
[----:B------:R1:W-:Y:S01]  /*14a20*/  @P1 STG.E desc[UR16][R16.64+0x20], R153 ;  /* 0x0000209910001986 */ /* 0x0003e2000c101910 */
[C---:B------:R-:W-:Y:S02]  /*14a30*/  ISETP.GT.AND P1, PT, R0.reuse, 0xa0, P2 ;  /* 0x000000a00000780c */ /* 0x040fe40001724270 */
[----:B------:R-:W-:Y:S01]  /*14a40*/  ISETP.GT.AND P4, PT, R0, 0xa0, P3 ;  /* 0x000000a00000780c */ /* 0x000fe20001f84270 */
[----:B------:R2:W-:Y:S01]  /*14a50*/  @P0 STG.E desc[UR16][R10.64+0x20], R21 ;  /* 0x000020150a000986 */ /* 0x0005e2000c101910 */
[----:B------:R-:W-:Y:S02]  /*14a60*/  IADD3 R6, P6, R10, UR9, RZ ;  /* 0x000000090a067c10 */ /* 0x000fe4000ffde0ff */
[----:B------:R-:W-:Y:S01]  /*14a70*/  ISETP.GT.AND P0, PT, R0, 0xa1, P3 ;  /* 0x000000a10000780c */ /* 0x000fe20001f04270 */
[----:B------:R-:W-:Y:S02]  /*14a80*/  IMAD.MOV.U32 R12, RZ, RZ, R8 ;  /* 0x000000ffff0c7224 */ /* 0x000fe400078e0008 */
[----:B------:R-:W-:Y:S01]  /*14a90*/  FMUL R155, R205, UR18 ;  /* 0x00000012cd9b7c20 */ /* 0x000fe20008400000 */
[----:B0-----:R-:W-:Y:S01]  /*14aa0*/  FMUL R19, R204, UR18 ;  /* 0x00000012cc137c20 */ /* 0x001fe20008400000 */
[----:B------:R-:W-:Y:S01]  /*14ab0*/  IADD3.X R7, R11, UR27, RZ, P6, !PT ;  /* 0x0000001b0b077c10 */ /* 0x000fe2000b7fe4ff */
[----:B-1----:R-:W-:Y:S01]  /*14ac0*/  FMUL R17, R203, UR18 ;  /* 0x00000012cb117c20 */ /* 0x002fe20008400000 */
[----:B------:R-:W-:Y:S01]  /*14ad0*/  IMAD.U32 R9, RZ, RZ, UR26 ;  /* 0x0000001aff097e24 */ /* 0x000fe2000f8e00ff */
[----:B------:R-:W-:Y:S01]  /*14ae0*/  @P1 STG.E desc[UR16][R12.64], R155 ;  /* 0x0000009b0c001986 */ /* 0x000fe2000c101910 */
[----:B------:R-:W-:Y:S01]  /*14af0*/  ISETP.GT.AND P6, PT, R0, 0xa8, P2 ;  /* 0x000000a80000780c */ /* 0x000fe200017c4270 */
[----:B--2---:R-:W-:-:S02]  /*14b00*/  FMUL R21, R202, UR18 ;  /* 0x00000012ca157c20 */ /* 0x004fc40008400000 */
[----:B------:R-:W-:Y:S01]  /*14b10*/  @P5 STG.E desc[UR16][R6.64], R19 ;  /* 0x0000001306005986 */ /* 0x000fe2000c101910 */
[----:B------:R-:W-:-:S03]  /*14b20*/  ISETP.GT.AND P1, PT, R0, 0xa8, P3 ;  /* 0x000000a80000780c */ /* 0x000fc60001f24270 */
[----:B------:R0:W-:Y:S01]  /*14b30*/  @P4 STG.E desc[UR16][R12.64+0x20], R17 ;  /* 0x000020110c004986 */ /* 0x0001e2000c101910 */
[----:B------:R-:W-:Y:S01]  /*14b40*/  ISETP.GT.AND P4, PT, R0, 0xa9, P2 ;  /* 0x000000a90000780c */ /* 0x000fe20001784270 */
[----:B------:R-:W-:Y:S01]  /*14b50*/  IMAD.WIDE.U32 R8, R9, 0x1c, R6 ;  /* 0x0000001c09087825 */ /* 0x000fe200078e0006 */
[----:B------:R-:W-:Y:S01]  /*14b60*/  IADD3 R10, P5, R6, UR9, RZ ;  /* 0x00000009060a7c10 */ /* 0x000fe2000ffbe0ff */
[----:B------:R1:W-:Y:S01]  /*14b70*/  @P0 STG.E desc[UR16][R6.64+0x20], R21 ;  /* 0x0000201506000986 */ /* 0x0003e2000c101910 */
[----:B------:R-:W-:Y:S01]  /*14b80*/  ISETP.GT.AND P0, PT, R0, 0xa9, P3 ;  /* 0x000000a90000780c */ /* 0x000fe20001f04270 */
[----:B------:R-:W-:Y:S02]  /*14b90*/  VIADD R15, R9, UR8 ;  /* 0x00000008090f7c36 */ /* 0x000fe40008000000 */
[----:B------:R-:W-:Y:S01]  /*14ba0*/  FMUL R23, R201, UR18 ;  /* 0x00000012c9177c20 */ /* 0x000fe20008400000 */
[----:B------:R-:W-:Y:S01]  /*14bb0*/  MOV R14, R8 ;  /* 0x00000008000e7202 */ /* 0x000fe20000000f00 */
[----:B------:R-:W-:Y:S01]  /*14bc0*/  FMUL R153, R199, UR18 ;  /* 0x00000012c7997c20 */ /* 0x000fe20008400000 */
[----:B------:R-:W-:Y:S01]  /*14bd0*/  IADD3.X R11, R7, UR27, RZ, P5, !PT ;  /* 0x0000001b070b7c10 */ /* 0x000fe2000affe4ff */
[----:B0-----:R-:W-:Y:S01]  /*14be0*/  FMUL R17, R200, UR18 ;  /* 0x00000012c8117c20 */ /* 0x001fe20008400000 */
[----:B------:R-:W-:Y:S01]  /*14bf0*/  IMAD.U32 R9, RZ, RZ, UR26 ;  /* 0x0000001aff097e24 */ /* 0x000fe2000f8e00ff */
[----:B------:R-:W-:Y:S01]  /*14c00*/  ISETP.GT.AND P5, PT, R0, 0xb0, P2 ;  /* 0x000000b00000780c */ /* 0x000fe200017a4270 */
[----:B------:R0:W-:Y:S01]  /*14c10*/  @P6 STG.E desc[UR16][R14.64], R23 ;  /* 0x000000170e006986 */ /* 0x0001e2000c101910 */
[----:B-1----:R-:W-:Y:S01]  /*14c20*/  FMUL R7, R198, UR18 ;  /* 0x00000012c6077c20 */ /* 0x002fe20008400000 */
[----:B------:R-:W-:Y:S01]  /*14c30*/  IMAD.WIDE.U32 R8, R9, 0x1c, R10 ;  /* 0x0000001c09087825 */ /* 0x000fe200078e000a */
[----:B------:R-:W-:Y:S01]  /*14c40*/  IADD3 R12, P6, R10, UR9, RZ ;  /* 0x000000090a0c7c10 */ /* 0x000fe2000ffde0ff */
[----:B------:R1:W-:Y:S01]  /*14c50*/  @P4 STG.E desc[UR16][R10.64], R17 ;  /* 0x000000110a004986 */ /* 0x0003e2000c101910 */
[----:B------:R-:W-:-:S03]  /*14c60*/  ISETP.GT.AND P4, PT, R0, 0xb1, P2 ;  /* 0x000000b10000780c */ /* 0x000fc60001784270 */
[----:B------:R2:W-:Y:S01]  /*14c70*/  @P1 STG.E desc[UR16][R14.64+0x20], R153 ;  /* 0x000020990e001986 */ /* 0x0005e2000c101910 */
[----:B------:R-:W-:Y:S01]  /*14c80*/  ISETP.GT.AND P1, PT, R0, 0xb0, P3 ;  /* 0x000000b00000780c */ /* 0x000fe20001f24270 */
[----:B------:R-:W-:Y:S02]  /*14c90*/  VIADD R19, R9, UR8 ;  /* 0x0000000809137c36 */ /* 0x000fe40008000000 */
[----:B------:R-:W-:Y:S01]  /*14ca0*/  FMUL R21, R197, UR18 ;  /* 0x00000012c5157c20 */ /* 0x000fe20008400000 */
[----:B------:R3:W-:Y:S01]  /*14cb0*/  @P0 STG.E desc[UR16][R10.64+0x20], R7 ;  /* 0x000020070a000986 */ /* 0x0007e2000c101910 */
[----:B------:R-:W-:Y:S01]  /*14cc0*/  IMAD.MOV.U32 R18, RZ, RZ, R8 ;  /* 0x000000ffff127224 */ /* 0x000fe200078e0008 */
[----:B------:R-:W-:Y:S02]  /*14cd0*/  IADD3.X R13, R11, UR27, RZ, P6, !PT ;  /* 0x0000001b0b0d7c10 */ /* 0x000fe4000b7fe4ff */
[----:B------:R-:W-:Y:S01]  /*14ce0*/  IADD3 R16, P0, R12, UR9, RZ ;  /* 0x000000090c107c10 */ /* 0x000fe2000ff1e0ff */
[----:B0-----:R-:W-:Y:S01]  /*14cf0*/  FMUL R23, R196, UR18 ;  /* 0x00000012c4177c20 */ /* 0x001fe20008400000 */
[----:B------:R-:W-:Y:S02]  /*14d00*/  @P5 STG.E desc[UR16][R18.64], R21 ;  /* 0x0000001512005986 */ /* 0x000fe4000c101910 */
[----:B-1----:R-:W-:Y:S01]  /*14d10*/  IADD3.X R17, R13, UR27, RZ, P0, !PT ;  /* 0x0000001b0d117c10 */ /* 0x002fe200087fe4ff */
[----:B--2---:R-:W-:Y:S01]  /*14d20*/  FMUL R153, R195, UR18 ;  /* 0x00000012c3997c20 */ /* 0x004fe20008400000 */
[----:B------:R-:W-:-:S02]  /*14d30*/  IADD3 R8, P0, R16, UR9, RZ ;  /* 0x0000000910087c10 */ /* 0x000fc4000ff1e0ff */
[C---:B------:R-:W-:Y:S01]  /*14d40*/  ISETP.GT.AND P5, PT, R0.reuse, 0xb1, P3 ;  /* 0x000000b10000780c */ /* 0x040fe20001fa4270 */
[----:B------:R0:W-:Y:S01]  /*14d50*/  @P4 STG.E desc[UR16][R12.64], R23 ;  /* 0x000000170c004986 */ /* 0x0001e2000c101910 */
[----:B---3--:R-:W-:Y:S01]  /*14d60*/  MOV R7, UR26 ;  /* 0x0000001a00077c02 */ /* 0x008fe20008000f00 */
[----:B------:R-:W-:Y:S01]  /*14d70*/  IMAD.U32 R15, RZ, RZ, UR26 ;  /* 0x0000001aff0f7e24 */ /* 0x000fe2000f8e00ff */
[----:B------:R-:W-:Y:S01]  /*14d80*/  IADD3.X R9, R17, UR27, RZ, P0, !PT ;  /* 0x0000001b11097c10 */ /* 0x000fe200087fe4ff */
[----:B------:R1:W-:Y:S01]  /*14d90*/  @P1 STG.E desc[UR16][R18.64+0x20], R153 ;  /* 0x0000209912001986 */ /* 0x0003e2000c101910 */
[C---:B------:R-:W-:Y:S02]  /*14da0*/  ISETP.GT.AND P6, PT, R0.reuse, 0xb8, P2 ;  /* 0x000000b80000780c */ /* 0x040fe400017c4270 */
[C---:B------:R-:W-:Y:S02]  /*14db0*/  ISETP.GT.AND P0, PT, R0.reuse, 0xb9, P2 ;  /* 0x000000b90000780c */ /* 0x040fe40001704270 */
[C---:B------:R-:W-:Y:S01]  /*14dc0*/  ISETP.GT.AND P1, PT, R0.reuse, 0xb8, P3 ;  /* 0x000000b80000780c */ /* 0x040fe20001f24270 */
[----:B------:R-:W-:Y:S01]  /*14dd0*/  IMAD.WIDE.U32 R6, R7, 0x1c, R12 ;  /* 0x0000001c07067825 */ /* 0x000fe200078e000c */
[----:B------:R-:W-:-:S03]  /*14de0*/  ISETP.GT.AND P4, PT, R0, 0xb9, P3 ;  /* 0x000000b90000780c */ /* 0x000fc60001f84270 */
[----:B------:R-:W-:Y:S01]  /*14df0*/  FMUL R155, R194, UR18 ;  /* 0x00000012c29b7c20 */ /* 0x000fe20008400000 */
[----:B------:R-:W-:-:S04]  /*14e00*/  IMAD.WIDE.U32 R14, R15, 0x1c, R8 ;  /* 0x0000001c0f0e7825 */ /* 0x000fc800078e0008 */
[----:B0-----:R-:W-:Y:S01]  /*14e10*/  FMUL R23, R193, UR18 ;  /* 0x00000012c1177c20 */ /* 0x001fe20008400000 */
[----:B------:R-:W-:Y:S02]  /*14e20*/  IMAD.U32 R11, RZ, RZ, UR26 ;  /* 0x0000001aff0b7e24 */ /* 0x000fe4000f8e00ff */
[----:B-1----:R-:W-:Y:S01]  /*14e30*/  FMUL R153, R192, UR18 ;  /* 0x00000012c0997c20 */ /* 0x002fe20008400000 */
[----:B------:R-:W-:Y:S02]  /*14e40*/  VIADD R19, R7, UR8 ;  /* 0x0000000807137c36 */ /* 0x000fe40008000000 */
[----:B------:R-:W-:Y:S01]  /*14e50*/  IMAD.MOV.U32 R18, RZ, RZ, R6 ;  /* 0x000000ffff127224 */ /* 0x000fe200078e0006 */
[----:B------:R-:W-:Y:S01]  /*14e60*/  MOV R6, R14 ;  /* 0x0000000e00067202 */ /* 0x000fe20000000f00 */
[----:B------:R-:W-:Y:S01]  /*14e70*/  IMAD.WIDE.U32 R10, R11, 0x1c, R16 ;  /* 0x0000001c0b0a7825 */ /* 0x000fe200078e0010 */
[----:B------:R0:W-:Y:S03]  /*14e80*/  @P5 STG.E desc[UR16][R12.64+0x20], R155 ;  /* 0x0000209b0c005986 */ /* 0x0001e6000c101910 */
[----:B------:R-:W-:Y:S01]  /*14e90*/  FMUL R159, R191, UR18 ;  /* 0x00000012bf9f7c20 */ /* 0x000fe20008400000 */
[----:B------:R-:W-:Y:S01]  /*14ea0*/  FMUL R161, R190, UR18 ;  /* 0x00000012bea17c20 */ /* 0x000fe20008400000 */
[----:B------:R-:W-:Y:S01]  /*14eb0*/  IADD3 R14, P5, R8, UR9, RZ ;  /* 0x00000009080e7c10 */ /* 0x000fe2000ffbe0ff */
[----:B------:R-:W-:Y:S01]  /*14ec0*/  @P6 STG.E desc[UR16][R18.64], R23 ;  /* 0x0000001712006986 */ /* 0x000fe2000c101910 */
[----:B------:R-:W-:Y:S01]  /*14ed0*/  VIADD R7, R15, UR8 ;  /* 0x000000080f077c36 */ /* 0x000fe20008000000 */
[----:B------:R-:W-:-:S02]  /*14ee0*/  IADD3 R21, R11, UR8, RZ ;  /* 0x000000080b157c10 */ /* 0x000fc4000fffe0ff */
[----:B------:R1:W-:Y:S01]  /*14ef0*/  @P0 STG.E desc[UR16][R16.64], R153 ;  /* 0x0000009910000986 */ /* 0x0003e2000c101910 */
[----:B------:R-:W-:Y:S01]  /*14f00*/  IADD3.X R15, R9, UR27, RZ, P5, !PT ;  /* 0x0000001b090f7c10 */ /* 0x000fe2000affe4ff */
[----:B------:R-:W-:Y:S02]  /*14f10*/  IMAD.MOV.U32 R20, RZ, RZ, R10 ;  /* 0x000000ffff147224 */ /* 0x000fe400078e000a */
[----:B------:R2:W-:Y:S01]  /*14f20*/  @P1 STG.E desc[UR16][R18.64+0x20], R159 ;  /* 0x0000209f12001986 */ /* 0x0005e2000c101910 */
[----:B------:R-:W-:-:S03]  /*14f30*/  IMAD.U32 R11, RZ, RZ, UR26 ;  /* 0x0000001aff0b7e24 */ /* 0x000fc6000f8e00ff */
[----:B------:R3:W-:Y:S01]  /*14f40*/  @P4 STG.E desc[UR16][R16.64+0x20], R161 ;  /* 0x000020a110004986 */ /* 0x0007e2000c101910 */
[----:B------:R-:W-:Y:S01]  /*14f50*/  IADD3 R10, P4, R14, UR9, RZ ;  /* 0x000000090e0a7c10 */ /* 0x000fe2000ff9e0ff */
[----:B0-----:R-:W-:Y:S01]  /*14f60*/  IMAD.WIDE.U32 R12, R11, 0x1c, R14 ;  /* 0x0000001c0b0c7825 */ /* 0x001fe200078e000e */
[C---:B------:R-:W-:Y:S02]  /*14f70*/  ISETP.GT.AND P0, PT, R0.reuse, 0xc0, P2 ;  /* 0x000000c00000780c */ /* 0x040fe40001704270 */
[C---:B------:R-:W-:Y:S02]  /*14f80*/  ISETP.GT.AND P1, PT, R0.reuse, 0xc1, P2 ;  /* 0x000000c10000780c */ /* 0x040fe40001724270 */
[----:B------:R-:W-:Y:S02]  /*14f90*/  IADD3.X R11, R15, UR27, RZ, P4, !PT ;  /* 0x0000001b0f0b7c10 */ /* 0x000fe4000a7fe4ff */
[C---:B------:R-:W-:Y:S02]  /*14fa0*/  ISETP.GT.AND P4, PT, R0.reuse, 0xc0, P3 ;  /* 0x000000c00000780c */ /* 0x040fe40001f84270 */
[C---:B------:R-:W-:Y:S01]  /*14fb0*/  ISETP.GT.AND P5, PT, R0.reuse, 0xc1, P3 ;  /* 0x000000c10000780c */ /* 0x040fe20001fa4270 */
[----:B-1----:R-:W-:Y:S01]  /*14fc0*/  IMAD.U32 R153, RZ, RZ, UR26 ;  /* 0x0000001aff997e24 */ /* 0x002fe2000f8e00ff */
[----:B------:R-:W-:Y:S01]  /*14fd0*/  ISETP.GT.AND P6, PT, R0, 0xc8, P2 ;  /* 0x000000c80000780c */ /* 0x000fe200017c4270 */
[----:B------:R-:W-:Y:S01]  /*14fe0*/  FMUL R155, R189, UR18 ;  /* 0x00000012bd9b7c20 */ /* 0x000fe20008400000 */
[----:B--2---:R-:W-:Y:S01]  /*14ff0*/  FMUL R19, R188, UR18 ;  /* 0x00000012bc137c20 */ /* 0x004fe20008400000 */
[----:B---3--:R-:W-:-:S04]  /*15000*/  IMAD.WIDE.U32 R16, R153, 0x1c, R10 ;  /* 0x0000001c99107825 */ /* 0x008fc800078e000a */
[----:B------:R-:W-:Y:S01]  /*15010*/  FMUL R153, R187, UR18 ;  /* 0x00000012bb997c20 */ /* 0x000fe20008400000 */
[----:B------:R-:W-:Y:S01]  /*15020*/  FMUL R159, R186, UR18 ;  /* 0x00000012ba9f7c20 */ /* 0x000fe20008400000 */
[----:B------:R-:W-:Y:S01]  /*15030*/  FMUL R161, R185, UR18 ;  /* 0x00000012b9a17c20 */ /* 0x000fe20008400000 */
[----:B------:R0:W-:Y:S01]  /*15040*/  @P0 STG.E desc[UR16][R20.64], R155 ;  /* 0x0000009b14000986 */ /* 0x0001e2000c101910 */
[----:B------:R-:W-:-:S03]  /*15050*/  ISETP.GT.AND P0, PT, R0, 0xc9, P2 ;  /* 0x000000c90000780c */ /* 0x000fc60001704270 */
[----:B------:R-:W-:Y:S04]  /*15060*/  @P1 STG.E desc[UR16][R8.64], R19 ;  /* 0x0000001308001986 */ /* 0x000fe8000c101910 */
[----:B------:R1:W-:Y:S01]  /*15070*/  @P4 STG.E desc[UR16][R20.64+0x20], R153 ;  /* 0x0000209914004986 */ /* 0x0003e2000c101910 */
[----:B------:R-:W-:-:S03]  /*15080*/  ISETP.GT.AND P4, PT, R0, 0xd0, P2 ;  /* 0x000000d00000780c */ /* 0x000fc60001784270 */
[----:B------:R-:W-:Y:S01]  /*15090*/  @P5 STG.E desc[UR16][R8.64+0x20], R159 ;  /* 0x0000209f08005986 */ /* 0x000fe2000c101910 */
[----:B------:R-:W-:-:S03]  /*150a0*/  ISETP.GT.AND P5, PT, R0, 0xc8, P3 ;  /* 0x000000c80000780c */ /* 0x000fc60001fa4270 */
[----:B------:R-:W-:Y:S01]  /*150b0*/  @P6 STG.E desc[UR16][R6.64], R161 ;  /* 0x000000a106006986 */ /* 0x000fe2000c101910 */
[----:B------:R-:W-:Y:S01]  /*150c0*/  ISETP.GT.AND P6, PT, R0, 0xc9, P3 ;  /* 0x000000c90000780c */ /* 0x000fe20001fc4270 */
[----:B0-----:R-:W-:Y:S01]  /*150d0*/  FMUL R155, R184, UR18 ;  /* 0x00000012b89b7c20 */ /* 0x001fe20008400000 */
[----:B------:R-:W-:Y:S01]  /*150e0*/  MOV R22, R12 ;  /* 0x0000000c00167202 */ /* 0x000fe20000000f00 */
[----:B------:R-:W-:Y:S01]  /*150f0*/  IMAD.MOV.U32 R12, RZ, RZ, R16 ;  /* 0x000000ffff0c7224 */ /* 0x000fe200078e0010 */
[----:B------:R-:W-:Y:S01]  /*15100*/  IADD3 R16, P1, R10, UR9, RZ ;  /* 0x000000090a107c10 */ /* 0x000fe2000ff3e0ff */
[----:B------:R-:W-:Y:S02]  /*15110*/  VIADD R23, R13, UR8 ;  /* 0x000000080d177c36 */ /* 0x000fe40008000000 */
[----:B-1----:R-:W-:Y:S01]  /*15120*/  FMUL R21, R183, UR18 ;  /* 0x00000012b7157c20 */ /* 0x002fe20008400000 */
[----:B------:R-:W-:Y:S01]  /*15130*/  VIADD R13, R17, UR8 ;  /* 0x00000008110d7c36 */ /* 0x000fe20008000000 */
[----:B------:R0:W-:Y:S01]  /*15140*/  @P0 STG.E desc[UR16][R14.64], R155 ;  /* 0x0000009b0e000986 */ /* 0x0001e2000c101910 */
[----:B------:R-:W-:-:S02]  /*15150*/  IADD3.X R17, R11, UR27, RZ, P1, !PT ;  /* 0x0000001b0b117c10 */ /* 0x000fc40008ffe4ff */
[C---:B------:R-:W-:Y:S01]  /*15160*/  ISETP.GT.AND P0, PT, R0.reuse, 0xd1, P2 ;  /* 0x000000d10000780c */ /* 0x040fe20001704270 */
[----:B------:R1:W-:Y:S01]  /*15170*/  @P5 STG.E desc[UR16][R6.64+0x20], R163 ;  /* 0x000020a306005986 */ /* 0x0003e2000c101910 */
[C---:B------:R-:W-:Y:S02]  /*15180*/  ISETP.GT.AND P1, PT, R0.reuse, 0xd0, P3 ;  /* 0x000000d00000780c */ /* 0x040fe40001f24270 */
[C---:B------:R-:W-:Y:S01]  /*15190*/  ISETP.GT.AND P5, PT, R0.reuse, 0xd1, P3 ;  /* 0x000000d10000780c */ /* 0x040fe20001fa4270 */
[----:B------:R-:W-:Y:S04]  /*151a0*/  @P6 STG.E desc[UR16][R14.64+0x20], R165 ;  /* 0x000020a50e006986 */ /* 0x000fe8000c101910 */
[----:B------:R2:W-:Y:S01]  /*151b0*/  @P4 STG.E desc[UR16][R22.64], R21 ;  /* 0x0000001516004986 */ /* 0x0005e2000c101910 */
[----:B------:R-:W-:Y:S01]  /*151c0*/  ISETP.GT.AND P4, PT, R0, 0xd8, P2 ;  /* 0x000000d80000780c */ /* 0x000fe20001784270 */
[----:B------:R-:W-:Y:S01]  /*151d0*/  FMUL R153, R182, UR18 ;  /* 0x00000012b6997c20 */ /* 0x000fe20008400000 */
[----:B0-----:R-:W-:Y:S01]  /*151e0*/  FMUL R155, R181, UR18 ;  /* 0x00000012b59b7c20 */ /* 0x001fe20008400000 */
[----:B------:R-:W-:Y:S01]  /*151f0*/  IADD3 R18, P6, R16, UR9, RZ ;  /* 0x0000000910127c10 */ /* 0x000fe2000ffde0ff */
[----:B------:R-:W-:Y:S01]  /*15200*/  FMUL R159, R179, UR18 ;  /* 0x00000012b39f7c20 */ /* 0x000fe20008400000 */
[----:B-1----:R-:W-:Y:S01]  /*15210*/  IMAD.U32 R7, RZ, RZ, UR26 ;  /* 0x0000001aff077e24 */ /* 0x002fe2000f8e00ff */
[----:B------:R-:W-:Y:S01]  /*15220*/  @P0 STG.E desc[UR16][R10.64], R153 ;  /* 0x000000990a000986 */ /* 0x000fe2000c101910 */
[----:B------:R-:W-:Y:S01]  /*15230*/  IADD3.X R19, R17, UR27, RZ, P6, !PT ;  /* 0x0000001b11137c10 */ /* 0x000fe2000b7fe4ff */
[----:B--2---:R-:W-:-:S02]  /*15240*/  FMUL R21, R180, UR18 ;  /* 0x00000012b4157c20 */ /* 0x004fc40008400000 */
[----:B------:R0:W-:Y:S01]  /*15250*/  @P1 STG.E desc[UR16][R22.64+0x20], R155 ;  /* 0x0000209b16001986 */ /* 0x0001e2000c101910 */
[C---:B------:R-:W-:Y:S01]  /*15260*/  ISETP.GT.AND P1, PT, R0.reuse, 0xd9, P2 ;  /* 0x000000d90000780c */ /* 0x040fe20001724270 */
[----:B------:R-:W-:Y:S01]  /*15270*/  IMAD.U32 R9, RZ, RZ, UR26 ;  /* 0x0000001aff097e24 */ /* 0x000fe2000f8e00ff */
[C---:B------:R-:W-:Y:S01]  /*15280*/  ISETP.GT.AND P0, PT, R0.reuse, 0xd8, P3 ;  /* 0x000000d80000780c */ /* 0x040fe20001f04270 */
[----:B------:R1:W-:Y:S01]  /*15290*/  @P5 STG.E desc[UR16][R10.64+0x20], R21 ;  /* 0x000020150a005986 */ /* 0x0003e2000c101910 */
[----:B------:R-:W-:Y:S01]  /*152a0*/  IMAD.WIDE.U32 R6, R7, 0x1c, R18 ;  /* 0x0000001c07067825 */ /* 0x000fe200078e0012 */
[C---:B------:R-:W-:Y:S02]  /*152b0*/  ISETP.GT.AND P5, PT, R0.reuse, 0xe0, P2 ;  /* 0x000000e00000780c */ /* 0x040fe400017a4270 */
[----:B------:R2:W-:Y:S01]  /*152c0*/  @P4 STG.E desc[UR16][R12.64], R159 ;  /* 0x0000009f0c004986 */ /* 0x0005e2000c101910 */
[C---:B------:R-:W-:Y:S01]  /*152d0*/  ISETP.GT.AND P4, PT, R0.reuse, 0xd9, P3 ;  /* 0x000000d90000780c */ /* 0x040fe20001f84270 */
[----:B------:R-:W-:Y:S01]  /*152e0*/  IMAD.WIDE.U32 R8, R9, 0x1c, R16 ;  /* 0x0000001c09087825 */ /* 0x000fe200078e0010 */
[----:B------:R-:W-:-:S03]  /*152f0*/  ISETP.GT.AND P6, PT, R0, 0xe1, P2 ;  /* 0x000000e10000780c */ /* 0x000fc600017c4270 */
[----:B0-----:R-:W-:Y:S01]  /*15300*/  FMUL R23, R177, UR18 ;  /* 0x00000012b1177c20 */ /* 0x001fe20008400000 */
[----:B------:R-:W-:Y:S02]  /*15310*/  VIADD R15, R7, UR8 ;  /* 0x00000008070f7c36 */ /* 0x000fe40008000000 */
[----:B------:R-:W-:Y:S01]  /*15320*/  FMUL R7, R178, UR18 ;  /* 0x00000012b2077c20 */ /* 0x000fe20008400000 */
[----:B-1----:R-:W-:Y:S01]  /*15330*/  FMUL R11, R176, UR18 ;  /* 0x00000012b00b7c20 */ /* 0x002fe20008400000 */
[----:B------:R-:W-:Y:S01]  /*15340*/  IADD3 R9, R9, UR8, RZ ;  /* 0x0000000809097c10 */ /* 0x000fe2000fffe0ff */
[----:B------:R-:W-:Y:S02]  /*15350*/  FMUL R21, R175, UR18 ;  /* 0x00000012af157c20 */ /* 0x000fe40008400000 */
[----:B------:R-:W-:Y:S01]  /*15360*/  @P1 STG.E desc[UR16][R16.64], R7 ;  /* 0x0000000710001986 */ /* 0x000fe2000c101910 */
[----:B------:R-:W-:Y:S01]  /*15370*/  ISETP.GT.AND P1, PT, R0, 0xe0, P3 ;  /* 0x000000e00000780c */ /* 0x000fe20001f24270 */
[----:B------:R-:W-:-:S02]  /*15380*/  FMUL R153, R174, UR18 ;  /* 0x00000012ae997c20 */ /* 0x000fc40008400000 */
[----:B------:R0:W-:Y:S01]  /*15390*/  @P0 STG.E desc[UR16][R12.64+0x20], R23 ;  /* 0x000020170c000986 */ /* 0x0001e2000c101910 */
[----:B------:R-:W-:-:S03]  /*153a0*/  ISETP.GT.AND P0, PT, R0, 0xe1, P3 ;  /* 0x000000e10000780c */ /* 0x000fc60001f04270 */
[----:B------:R1:W-:Y:S01]  /*153b0*/  @P4 STG.E desc[UR16][R16.64+0x20], R11 ;  /* 0x0000200b10004986 */ /* 0x0003e2000c101910 */
[----:B------:R-:W-:-:S03]  /*153c0*/  ISETP.GT.AND P4, PT, R0, 0xe8, P2 ;  /* 0x000000e80000780c */ /* 0x000fc60001784270 */
[----:B------:R-:W-:Y:S01]  /*153d0*/  @P5 STG.E desc[UR16][R8.64], R21 ;  /* 0x0000001508005986 */ /* 0x000fe2000c101910 */
[----:B------:R-:W-:Y:S01]  /*153e0*/  ISETP.GT.AND P5, PT, R0, 0xe9, P2 ;  /* 0x000000e90000780c */ /* 0x000fe200017a4270 */
[----:B------:R-:W-:Y:S02]  /*153f0*/  IMAD.MOV.U32 R14, RZ, RZ, R6 ;  /* 0x000000ffff0e7224 */ /* 0x000fe400078e0006 */
[----:B------:R-:W-:Y:S01]  /*15400*/  @P6 STG.E desc[UR16][R18.64], R153 ;  /* 0x0000009912006986 */ /* 0x000fe2000c101910 */
[----:B------:R-:W-:Y:S01]  /*15410*/  IADD3 R6, P6, R18, UR9, RZ ;  /* 0x0000000912067c10 */ /* 0x000fe2000ffde0ff */
[----:B------:R-:W-:Y:S01]  /*15420*/  FMUL R155, R173, UR18 ;  /* 0x00000012ad9b7c20 */ /* 0x000fe20008400000 */
[----:B--2---:R-:W-:Y:S01]  /*15430*/  FMUL R159, R172, UR18 ;  /* 0x00000012ac9f7c20 */ /* 0x004fe20008400000 */
[----:B0-----:R-:W-:Y:S01]  /*15440*/  FMUL R13, R171, UR18 ;  /* 0x00000012ab0d7c20 */ /* 0x001fe20008400000 */
[----:B------:R-:W-:Y:S01]  /*15450*/  IADD3.X R7, R19, UR27, RZ, P6, !PT ;  /* 0x0000001b13077c10 */ /* 0x000fe2000b7fe4ff */
[----:B-1----:R-:W-:Y:S01]  /*15460*/  FMUL R17, R170, UR18 ;  /* 0x00000012aa117c20 */ /* 0x002fe20008400000 */
[----:B------:R0:W-:Y:S01]  /*15470*/  @P1 STG.E desc[UR16][R8.64+0x20], R155 ;  /* 0x0000209b08001986 */ /* 0x0001e2000c101910 */
[----:B------:R-:W-:-:S03]  /*15480*/  ISETP.GT.AND P1, PT, R0, 0xe8, P3 ;  /* 0x000000e80000780c */ /* 0x000fc60001f24270 */
[----:B------:R1:W-:Y:S01]  /*15490*/  @P0 STG.E desc[UR16][R18.64+0x20], R159 ;  /* 0x0000209f12000986 */ /* 0x0003e2000c101910 */
[C---:B------:R-:W-:Y:S02]  /*154a0*/  ISETP.GT.AND P0, PT, R0.reuse, 0xe9, P3 ;  /* 0x000000e90000780c */ /* 0x040fe40001f04270 */
[----:B------:R-:W-:Y:S01]  /*154b0*/  MOV R11, UR26 ;  /* 0x0000001a000b7c02 */ /* 0x000fe20008000f00 */
[----:B------:R2:W-:Y:S01]  /*154c0*/  @P4 STG.E desc[UR16][R14.64], R13 ;  /* 0x0000000d0e004986 */ /* 0x0005e2000c101910 */
[----:B------:R-:W-:-:S03]  /*154d0*/  ISETP.GT.AND P4, PT, R0, 0xf1, P2 ;  /* 0x000000f10000780c */ /* 0x000fc60001784270 */
[----:B------:R3:W-:Y:S01]  /*154e0*/  @P5 STG.E desc[UR16][R6.64], R17 ;  /* 0x0000001106005986 */ /* 0x0007e2000c101910 */
[----:B------:R-:W-:Y:S01]  /*154f0*/  ISETP.GT.AND P5, PT, R0, 0xf0, P2 ;  /* 0x000000f00000780c */ /* 0x000fe200017a4270 */
[----:B0-----:R-:W-:Y:S01]  /*15500*/  IMAD.WIDE.U32 R8, R11, 0x1c, R6 ;  /* 0x0000001c0b087825 */ /* 0x001fe200078e0006 */
[----:B------:R-:W-:-:S03]  /*15510*/  IADD3 R10, P6, R6, UR9, RZ ;  /* 0x00000009060a7c10 */ /* 0x000fc6000ffde0ff */
[----:B------:R-:W-:Y:S01]  /*15520*/  FMUL R21, R169, UR18 ;  /* 0x00000012a9157c20 */ /* 0x000fe20008400000 */
[----:B------:R-:W-:Y:S01]  /*15530*/  FMUL R23, R168, UR18 ;  /* 0x00000012a8177c20 */ /* 0x000fe20008400000 */
[----:B-1----:R-:W-:Y:S01]  /*15540*/  FMUL R19, R167, UR18 ;  /* 0x00000012a7137c20 */ /* 0x002fe20008400000 */
[----:B------:R-:W-:Y:S01]  /*15550*/  VIADD R9, R9, UR8 ;  /* 0x0000000809097c36 */ /* 0x000fe20008000000 */
[----:B------:R-:W-:Y:S01]  /*15560*/  IADD3.X R11, R7, UR27, RZ, P6, !PT ;  /* 0x0000001b070b7c10 */ /* 0x000fe2000b7fe4ff */
[----:B--2---:R-:W-:Y:S01]  /*15570*/  FMUL R13, R166, UR18 ;  /* 0x00000012a60d7c20 */ /* 0x004fe20008400000 */
[----:B------:R0:W-:Y:S01]  /*15580*/  @P1 STG.E desc[UR16][R14.64+0x20], R21 ;  /* 0x000020150e001986 */ /* 0x0001e2000c101910 */
[----:B------:R-:W-:-:S03]  /*15590*/  ISETP.GT.AND P6, PT, R0, 0xf0, P3 ;  /* 0x000000f00000780c */ /* 0x000fc60001fc4270 */
[----:B------:R1:W-:Y:S04]  /*155a0*/  @P0 STG.E desc[UR16][R6.64+0x20], R23 ;  /* 0x0000201706000986 */ /* 0x0003e8000c101910 */
[----:B------:R-:W-:Y:S04]  /*155b0*/  @P5 STG.E desc[UR16][R8.64], R19 ;  /* 0x0000001308005986 */ /* 0x000fe8000c101910 */
[----:B------:R2:W-:Y:S01]  /*155c0*/  @P4 STG.E desc[UR16][R10.64], R13 ;  /* 0x0000000d0a004986 */ /* 0x0005e2000c101910 */
[----:B------:R-:W-:Y:S01]  /*155d0*/  ISETP.GT.AND P4, PT, R0, 0xf1, P3 ;  /* 0x000000f10000780c */ /* 0x000fe20001f84270 */
[----:B---3--:R-:W-:Y:S01]  /*155e0*/  FMUL R17, R164, UR18 ;  /* 0x00000012a4117c20 */ /* 0x008fe20008400000 */
[----:B0-----:R-:W-:Y:S01]  /*155f0*/  FMUL R21, R162, UR18 ;  /* 0x00000012a2157c20 */ /* 0x001fe20008400000 */
[----:B-1----:R-:W-:Y:S01]  /*15600*/  IMAD.U32 R7, RZ, RZ, UR26 ;  /* 0x0000001aff077e24 */ /* 0x002fe2000f8e00ff */
[----:B------:R-:W-:-:S02]  /*15610*/  ISETP.GT.AND P5, PT, R0, 0xf8, P2 ;  /* 0x000000f80000780c */ /* 0x000fc400017a4270 */
[----:B------:R0:W-:Y:S01]  /*15620*/  @P6 STG.E desc[UR16][R8.64+0x20], R17 ;  /* 0x0000201108006986 */ /* 0x0001e2000c101910 */
[----:B------:R-:W-:Y:S01]  /*15630*/  IMAD.WIDE.U32 R6, R7, 0x1c, R10 ;  /* 0x0000001c07067825 */ /* 0x000fe200078e000a */
[----:B------:R-:W-:-:S03]  /*15640*/  ISETP.GT.AND P2, PT, R0, 0xf9, P2 ;  /* 0x000000f90000780c */ /* 0x000fc60001744270 */
[----:B------:R-:W-:Y:S02]  /*15650*/  FMUL R23, R160, UR18 ;  /* 0x00000012a0177c20 */ /* 0x000fe40008400000 */
[----:B------:R1:W-:Y:S01]  /*15660*/  @P4 STG.E desc[UR16][R10.64+0x20], R21 ;  /* 0x000020150a004986 */ /* 0x0003e2000c101910 */
[----:B------:R-:W-:Y:S01]  /*15670*/  ISETP.GT.AND P4, PT, R0, 0xf8, P3 ;  /* 0x000000f80000780c */ /* 0x000fe20001f84270 */
[----:B--2---:R-:W-:Y:S01]  /*15680*/  VIADD R13, R7, UR8 ;  /* 0x00000008070d7c36 */ /* 0x004fe20008000000 */
[----:B------:R-:W-:Y:S02]  /*15690*/  IADD3 R14, P6, R10, UR9, RZ ;  /* 0x000000090a0e7c10 */ /* 0x000fe4000ffde0ff */
[----:B------:R-:W-:Y:S02]  /*156a0*/  MOV R12, R6 ;  /* 0x00000006000c7202 */ /* 0x000fe40000000f00 */
[----:B------:R-:W-:Y:S01]  /*156b0*/  ISETP.GT.AND P1, PT, R231, 0x80, PT ;  /* 0x00000080e700780c */ /* 0x000fe20003f24270 */
[----:B------:R-:W-:Y:S01]  /*156c0*/  FMUL R153, R158, UR18 ;  /* 0x000000129e997c20 */ /* 0x000fe20008400000 */
[----:B------:R-:W-:Y:S01]  /*156d0*/  IADD3.X R15, R11, UR27, RZ, P6, !PT ;  /* 0x0000001b0b0f7c10 */ /* 0x000fe2000b7fe4ff */
[----:B------:R-:W-:Y:S01]  /*156e0*/  FMUL R19, R154, UR18 ;  /* 0x000000129a137c20 */ /* 0x000fe20008400000 */
[----:B------:R-:W-:Y:S01]  /*156f0*/  @P5 STG.E desc[UR16][R12.64], R23 ;  /* 0x000000170c005986 */ /* 0x000fe2000c101910 */
[----:B------:R-:W-:-:S02]  /*15700*/  ISETP.GT.AND P3, PT, R0, 0xf9, P3 ;  /* 0x000000f90000780c */ /* 0x000fc40001f64270 */
[C---:B------:R-:W-:Y:S02]  /*15710*/  ISETP.GT.AND P5, PT, R0.reuse, RZ, P1 ;  /* 0x000000ff0000720c */ /* 0x040fe40000fa4270 */
[----:B------:R-:W-:Y:S01]  /*15720*/  ISETP.GT.AND P0, PT, R231, 0x88, PT ;  /* 0x00000088e700780c */ /* 0x000fe20003f04270 */
[----:B------:R-:W-:Y:S01]  /*15730*/  @P2 STG.E desc[UR16][R14.64], R153 ;  /* 0x000000990e002986 */ /* 0x000fe2000c101910 */
[----:B------:R-:W-:-:S03]  /*15740*/  ISETP.GT.AND P2, PT, R0, 0x1, P1 ;  /* 0x000000010000780c */ /* 0x000fc60000f44270 */
[----:B------:R2:W-:Y:S01]  /*15750*/  @P4 STG.E desc[UR16][R12.64+0x20], R19 ;  /* 0x000020130c004986 */ /* 0x0005e2000c101910 */
[----:B------:R-:W-:Y:S01]  /*15760*/  ISETP.GT.AND P4, PT, R0, RZ, P0 ;  /* 0x000000ff0000720c */ /* 0x000fe20000784270 */
[----:B------:R-:W-:Y:S01]  /*15770*/  FMUL R155, R152, UR18 ;  /* 0x00000012989b7c20 */ /* 0x000fe20008400000 */
[----:B------:R-:W-:Y:S01]  /*15780*/  ISETP.GT.AND P6, PT, R0, 0x1, P0 ;  /* 0x000000010000780c */ /* 0x000fe200007c4270 */
[----:B0-----:R-:W-:Y:S01]  /*15790*/  FMUL R9, R24, UR18 ;  /* 0x0000001218097c20 */ /* 0x001fe20008400000 */
[----:B------:R-:W-:Y:S02]  /*157a0*/  IMAD.U32 R7, RZ, RZ, UR26 ;  /* 0x0000001aff077e24 */ /* 0x000fe4000f8e00ff */
[----:B------:R-:W-:Y:S01]  /*157b0*/  FMUL R25, R25, UR18 ;  /* 0x0000001219197c20 */ /* 0x000fe20008400000 */
[----:B------:R-:W-:Y:S01]  /*157c0*/  @P3 STG.E desc[UR16][R14.64+0x20], R155 ;  /* 0x0000209b0e003986 */ /* 0x000fe2000c101910 */
[----:B------:R-:W-:Y:S01]  /*157d0*/  ISETP.GT.AND P3, PT, R0, 0x8, P1 ;  /* 0x000000080000780c */ /* 0x000fe20000f64270 */
[----:B------:R-:W-:-:S04]  /*157e0*/  IMAD.WIDE.U32 R6, R7, 0x1c, R2 ;  /* 0x0000001c07067825 */ /* 0x000fc800078e0002 */
[----:B------:R-:W-:Y:S01]  /*157f0*/  FMUL R17, R26, UR18 ;  /* 0x000000121a117c20 */ /* 0x000fe20008400000 */
[----:B------:R-:W-:Y:S01]  /*15800*/  @P5 STG.E desc[UR16][R4.64+0x200], R9 ;  /* 0x0002000904005986 */ /* 0x000fe2000c101910 */
[----:B------:R-:W-:Y:S01]  /*15810*/  ISETP.GT.AND P5, PT, R0, 0x9, P1 ;  /* 0x000000090000780c */ /* 0x000fe20000fa4270 */
[----:B------:R-:W-:Y:S01]  /*15820*/  FMUL R27, R27, UR18 ;  /* 0x000000121b1b7c20 */ /* 0x000fe20008400000 */
[----:B-1----:R-:W-:Y:S01]  /*15830*/  IMAD.MOV.U32 R10, RZ, RZ, R6 ;  /* 0x000000ffff0a7224 */ /* 0x002fe200078e0006 */
[----:B------:R-:W-:Y:S01]  /*15840*/  @P2 STG.E desc[UR16][R2.64+0x200], R25 ;  /* 0x0002001902002986 */ /* 0x000fe2000c101910 */
[----:B------:R-:W-:-:S03]  /*15850*/  IADD3 R6, P2, R2, UR9, RZ ;  /* 0x0000000902067c10 */ /* 0x000fc6000ff5e0ff */
[----:B------:R0:W-:Y:S01]  /*15860*/  @P4 STG.E desc[UR16][R4.64+0x220], R17 ;  /* 0x0002201104004986 */ /* 0x0001e2000c101910 */
[----:B------:R-:W-:Y:S02]  /*15870*/  VIADD R11, R7, UR8 ;  /* 0x00000008070b7c36 */ /* 0x000fe40008000000 */
[----:B--2---:R-:W-:Y:S01]  /*15880*/  FMUL R13, R28, UR18 ;  /* 0x000000121c0d7c20 */ /* 0x004fe20008400000 */
[----:B------:R1:W-:Y:S01]  /*15890*/  @P6 STG.E desc[UR16][R2.64+0x220], R27 ;  /* 0x0002201b02006986 */ /* 0x0003e2000c101910 */
[----:B------:R-:W-:Y:S01]  /*158a0*/  ISETP.GT.AND P6, PT, R0, 0x8, P0 ;  /* 0x000000080000780c */ /* 0x000fe200007c4270 */
[----:B------:R-:W-:Y:S01]  /*158b0*/  FMUL R29, R29, UR18 ;  /* 0x000000121d1d7c20 */ /* 0x000fe20008400000 */
[----:B------:R-:W-:Y:S01]  /*158c0*/  IADD3.X R7, R3, UR27, RZ, P2, !PT ;  /* 0x0000001b03077c10 */ /* 0x000fe200097fe4ff */
[----:B------:R2:W-:Y:S01]  /*158d0*/  @P3 STG.E desc[UR16][R10.64+0x200], R13 ;  /* 0x0002000d0a003986 */ /* 0x0005e2000c101910 */
[----:B------:R-:W-:-:S03]  /*158e0*/  IADD3 R8, P2, R6, UR9, RZ ;  /* 0x0000000906087c10 */ /* 0x000fc6000ff5e0ff */
[----:B------:R-:W-:Y:S01]  /*158f0*/  @P5 STG.E desc[UR16][R6.64+0x200], R29 ;  /* 0x0002001d06005986 */ /* 0x000fe2000c101910 */
[----:B0-----:R-:W-:Y:S01]  /*15900*/  FMUL R17, R30, UR18 ;  /* 0x000000121e117c20 */ /* 0x001fe20008400000 */
[C---:B------:R-:W-:Y:S01]  /*15910*/  ISETP.GT.AND P5, PT, R0.reuse, 0x9, P0 ;  /* 0x000000090000780c */ /* 0x040fe200007a4270 */
[----:B------:R-:W-:Y:S01]  /*15920*/  IMAD.U32 R19, RZ, RZ, UR26 ;  /* 0x0000001aff137e24 */ /* 0x000fe2000f8e00ff */
[----:B------:R-:W-:Y:S02]  /*15930*/  MOV R15, UR26 ;  /* 0x0000001a000f7c02 */ /* 0x000fe40008000f00 */
[----:B------:R-:W-:Y:S02]  /*15940*/  IADD3.X R9, R7, UR27, RZ, P2, !PT ;  /* 0x0000001b07097c10 */ /* 0x000fe400097fe4ff */
[C---:B------:R-:W-:Y:S01]  /*15950*/  ISETP.GT.AND P2, PT, R0.reuse, 0x10, P1 ;  /* 0x000000100000780c */ /* 0x040fe20000f44270 */
[----:B------:R-:W-:Y:S01]  /*15960*/  @P6 STG.E desc[UR16][R10.64+0x220], R17 ;  /* 0x000220110a006986 */ /* 0x000fe2000c101910 */
[C---:B------:R-:W-:Y:S01]  /*15970*/  ISETP.GT.AND P4, PT, R0.reuse, 0x11, P1 ;  /* 0x000000110000780c */ /* 0x040fe20000f84270 */
[----:B-1----:R-:W-:Y:S01]  /*15980*/  IMAD.WIDE.U32 R2, R15, 0x1c, R6 ;  /* 0x0000001c0f027825 */ /* 0x002fe200078e0006 */
[----:B------:R-:W-:-:S02]  /*15990*/  ISETP.GT.AND P3, PT, R0, 0x10, P0 ;  /* 0x000000100000780c */ /* 0x000fc40000764270 */
[----:B------:R-:W-:Y:S01]  /*159a0*/  ISETP.GT.AND P6, PT, R0, 0x11, P0 ;  /* 0x000000110000780c */ /* 0x000fe200007c4270 */
[----:B------:R-:W-:-:S04]  /*159b0*/  IMAD.WIDE.U32 R4, R19, 0x1c, R8 ;  /* 0x0000001c13047825 */ /* 0x000fc800078e0008 */
[----:B------:R-:W-:Y:S01]  /*159c0*/  FMUL R31, R31, UR18 ;  /* 0x000000121f1f7c20 */ /* 0x000fe20008400000 */
[----:B------:R-:W-:Y:S01]  /*159d0*/  MOV R12, R2 ;  /* 0x00000002000c7202 */ /* 0x000fe20000000f00 */
[----:B------:R-:W-:Y:S02]  /*159e0*/  VIADD R15, R5, UR8 ;  /* 0x00000008050f7c36 */ /* 0x000fe40008000000 */
[----:B------:R-:W-:Y:S01]  /*159f0*/  FMUL R5, R32, UR18 ;  /* 0x0000001220057c20 */ /* 0x000fe20008400000 */
[----:B--2---:R-:W-:Y:S02]  /*15a00*/  VIADD R13, R3, UR8 ;  /* 0x00000008030d7c36 */ /* 0x004fe40008000000 */
[----:B------:R-:W-:Y:S01]  /*15a10*/  FMUL R33, R33, UR18 ;  /* 0x0000001221217c20 */ /* 0x000fe20008400000 */
[----:B------:R0:W-:Y:S01]  /*15a20*/  @P5 STG.E desc[UR16][R6.64+0x220], R31 ;  /* 0x0002201f06005986 */ /* 0x0001e2000c101910 */
[----:B------:R-:W-:Y:S01]  /*15a30*/  FMUL R19, R34, UR18 ;  /* 0x0000001222137c20 */ /* 0x000fe20008400000 */
[----:B------:R-:W-:Y:S01]  /*15a40*/  FMUL R35, R35, UR18 ;  /* 0x0000001223237c20 */ /* 0x000fe20008400000 */
[----:B------:R-:W-:Y:S01]  /*15a50*/  IADD3 R2, P5, R8, UR9, RZ ;  /* 0x0000000908027c10 */ /* 0x000fe2000ffbe0ff */
[----:B------:R1:W-:Y:S03]  /*15a60*/  @P2 STG.E desc[UR16][R12.64+0x200], R5 ;  /* 0x000200050c002986 */ /* 0x0003e6000c101910 */
[----:B------:R-:W-:Y:S01]  /*15a70*/  IADD3.X R3, R9, UR27, RZ, P5, !PT ;  /* 0x0000001b09037c10 */ /* 0x000fe2000affe4ff */
[----:B------:R-:W-:Y:S01]  /*15a80*/  @P4 STG.E desc[UR16][R8.64+0x200], R33 ;  /* 0x0002002108004986 */ /* 0x000fe2000c101910 */
[----:B------:R-:W-:-:S03]  /*15a90*/  ISETP.GT.AND P5, PT, R0, 0x19, P1 ;  /* 0x000000190000780c */ /* 0x000fc60000fa4270 */
[----:B------:R2:W-:Y:S01]  /*15aa0*/  @P3 STG.E desc[UR16][R12.64+0x220], R19 ;  /* 0x000220130c003986 */ /* 0x0005e2000c101910 */
[----:B0-----:R-:W-:-:S03]  /*15ab0*/  IADD3 R6, P2, R2, UR9, RZ ;  /* 0x0000000902067c10 */ /* 0x001fc6000ff5e0ff */
[----:B------:R-:W-:Y:S01]  /*15ac0*/  @P6 STG.E desc[UR16][R8.64+0x220], R35 ;  /* 0x0002202308006986 */ /* 0x000fe2000c101910 */
[C---:B------:R-:W-:Y:S02]  /*15ad0*/  ISETP.GT.AND P6, PT, R0.reuse, 0x18, P1 ;  /* 0x000000180000780c */ /* 0x040fe40000fc4270 */
[----:B------:R-:W-:Y:S01]  /*15ae0*/  IADD3.X R7, R3, UR27, RZ, P2, !PT ;  /* 0x0000001b03077c10 */ /* 0x000fe200097fe4ff */
[----:B------:R-:W-:Y:S01]  /*15af0*/  IMAD.U32 R11, RZ, RZ, UR26 ;  /* 0x0000001aff0b7e24 */ /* 0x000fe2000f8e00ff */
[C---:B------:R-:W-:Y:S02]  /*15b00*/  ISETP.GT.AND P2, PT, R0.reuse, 0x18, P0 ;  /* 0x000000180000780c */ /* 0x040fe40000744270 */
[C---:B------:R-:W-:Y:S02]  /*15b10*/  ISETP.GT.AND P4, PT, R0.reuse, 0x19, P0 ;  /* 0x000000190000780c */ /* 0x040fe40000784270 */
[----:B------:R-:W-:Y:S01]  /*15b20*/  ISETP.GT.AND P3, PT, R0, 0x20, P1 ;  /* 0x000000200000780c */ /* 0x000fe20000f64270 */
[----:B------:R-:W-:-:S02]  /*15b30*/  IMAD.MOV.U32 R14, RZ, RZ, R4 ;  /* 0x000000ffff0e7224 */ /* 0x000fc400078e0004 */
[----:B------:R-:W-:Y:S01]  /*15b40*/  FMUL R21, R36, UR18 ;  /* 0x0000001224157c20 */ /* 0x000fe20008400000 */
[----:B-1----:R-:W-:-:S04]  /*15b50*/  IMAD.WIDE.U32 R4, R11, 0x1c, R2 ;  /* 0x0000001c0b047825 */ /* 0x002fc800078e0002 */
[----:B------:R-:W-:Y:S01]  /*15b60*/  FMUL R37, R37, UR18 ;  /* 0x0000001225257c20 */ /* 0x000fe20008400000 */
[----:B--2---:R-:W-:Y:S01]  /*15b70*/  FMUL R19, R38, UR18 ;  /* 0x0000001226137c20 */ /* 0x004fe20008400000 */
[----:B------:R-:W-:Y:S02]  /*15b80*/  IMAD.U32 R17, RZ, RZ, UR26 ;  /* 0x0000001aff117e24 */ /* 0x000fe4000f8e00ff */
[----:B------:R-:W-:Y:S01]  /*15b90*/  FMUL R39, R39, UR18 ;  /* 0x0000001227277c20 */ /* 0x000fe20008400000 */
[----:B------:R-:W-:Y:S01]  /*15ba0*/  IADD3 R13, R5, UR8, RZ ;  /* 0x00000008050d7c10 */ /* 0x000fe2000fffe0ff */
[----:B------:R0:W-:Y:S01]  /*15bb0*/  @P6 STG.E desc[UR16][R14.64+0x200], R21 ;  /* 0x000200150e006986 */ /* 0x0001e2000c101910 */
[----:B------:R-:W-:Y:S02]  /*15bc0*/  IMAD.MOV.U32 R12, RZ, RZ, R4 ;  /* 0x000000ffff0c7224 */ /* 0x000fe400078e0004 */
[----:B------:R-:W-:Y:S01]  /*15bd0*/  FMUL R23, R40, UR18 ;  /* 0x0000001228177c20 */ /* 0x000fe20008400000 */
[----:B------:R-:W-:Y:S01]  /*15be0*/  IMAD.WIDE.U32 R10, R17, 0x1c, R6 ;  /* 0x0000001c110a7825 */ /* 0x000fe200078e0006 */
[----:B------:R-:W-:Y:S01]  /*15bf0*/  @P5 STG.E desc[UR16][R2.64+0x200], R37 ;  /* 0x0002002502005986 */ /* 0x000fe2000c101910 */
[----:B------:R-:W-:-:S02]  /*15c00*/  IADD3 R4, P5, R6, UR9, RZ ;  /* 0x0000000906047c10 */ /* 0x000fc4000ffbe0ff */
[C---:B------:R-:W-:Y:S01]  /*15c10*/  ISETP.GT.AND P6, PT, R0.reuse, 0x21, P1 ;  /* 0x000000210000780c */ /* 0x040fe20000fc4270 */
[----:B------:R1:W-:Y:S01]  /*15c20*/  @P2 STG.E desc[UR16][R14.64+0x220], R19 ;  /* 0x000220130e002986 */ /* 0x0003e2000c101910 */
[----:B------:R-:W-:Y:S01]  /*15c30*/  ISETP.GT.AND P2, PT, R0, 0x20, P0 ;  /* 0x000000200000780c */ /* 0x000fe20000744270 */
[----:B------:R-:W-:Y:S02]  /*15c40*/  IMAD.MOV.U32 R16, RZ, RZ, R10 ;  /* 0x000000ffff107224 */ /* 0x000fe400078e000a */
[----:B------:R2:W-:Y:S01]  /*15c50*/  @P4 STG.E desc[UR16][R2.64+0x220], R39 ;  /* 0x0002202702004986 */ /* 0x0005e2000c101910 */
[----:B------:R-:W-:-:S03]  /*15c60*/  IADD3.X R5, R7, UR27, RZ, P5, !PT ;  /* 0x0000001b07057c10 */ /* 0x000fc6000affe4ff */
[----:B------:R3:W-:Y:S01]  /*15c70*/  @P3 STG.E desc[UR16][R12.64+0x200], R23 ;  /* 0x000200170c003986 */ /* 0x0007e2000c101910 */
[----:B------:R-:W-:Y:S01]  /*15c80*/  IADD3 R10, P3, R4, UR9, RZ ;  /* 0x00000009040a7c10 */ /* 0x000fe2000ff7e0ff */
[----:B------:R-:W-:Y:S02]  /*15c90*/  VIADD R17, R11, UR8 ;  /* 0x000000080b117c36 */ /* 0x000fe40008000000 */
[----:B------:R-:W-:Y:S01]  /*15ca0*/  FMUL R41, R41, UR18 ;  /* 0x0000001229297c20 */ /* 0x000fe20008400000 */
[----:B------:R-:W-:Y:S01]  /*15cb0*/  IADD3.X R11, R5, UR27, RZ, P3, !PT ;  /* 0x0000001b050b7c10 */ /* 0x000fe20009ffe4ff */
[----:B0-----:R-:W-:Y:S01]  /*15cc0*/  FMUL R21, R42, UR18 ;  /* 0x000000122a157c20 */ /* 0x001fe20008400000 */
[C---:B------:R-:W-:Y:S02]  /*15cd0*/  ISETP.GT.AND P3, PT, R0.reuse, 0x21, P0 ;  /* 0x000000210000780c */ /* 0x040fe40000764270 */
[C---:B------:R-:W-:Y:S02]  /*15ce0*/  ISETP.GT.AND P4, PT, R0.reuse, 0x28, P1 ;  /* 0x000000280000780c */ /* 0x040fe40000f84270 */
[C---:B------:R-:W-:Y:S01]  /*15cf0*/  ISETP.GT.AND P5, PT, R0.reuse, 0x29, P1 ;  /* 0x000000290000780c */ /* 0x040fe20000fa4270 */
[----:B------:R-:W-:Y:S01]  /*15d00*/  @P6 STG.E desc[UR16][R6.64+0x200], R41 ;  /* 0x0002002906006986 */ /* 0x000fe2000c101910 */
[----:B------:R-:W-:Y:S01]  /*15d10*/  ISETP.GT.AND P6, PT, R0, 0x28, P0 ;  /* 0x000000280000780c */ /* 0x000fe200007c4270 */
[----:B------:R-:W-:-:S02]  /*15d20*/  IMAD.U32 R25, RZ, RZ, UR26 ;  /* 0x0000001aff197e24 */ /* 0x000fc4000f8e00ff */
[----:B------:R0:W-:Y:S01]  /*15d30*/  @P2 STG.E desc[UR16][R12.64+0x220], R21 ;  /* 0x000220150c002986 */ /* 0x0001e2000c101910 */
[----:B------:R-:W-:Y:S01]  /*15d40*/  ISETP.GT.AND P2, PT, R0, 0x29, P0 ;  /* 0x000000290000780c */ /* 0x000fe20000744270 */
[----:B------:R-:W-:Y:S01]  /*15d50*/  FMUL R43, R43, UR18 ;  /* 0x000000122b2b7c20 */ /* 0x000fe20008400000 */
[----:B-1----:R-:W-:Y:S01]  /*15d60*/  FMUL R19, R44, UR18 ;  /* 0x000000122c137c20 */ /* 0x002fe20008400000 */
[----:B------:R-:W-:Y:S01]  /*15d70*/  FMUL R45, R45, UR18 ;  /* 0x000000122d2d7c20 */ /* 0x000fe20008400000 */
[----:B--2---:R-:W-:Y:S01]  /*15d80*/  IMAD.WIDE.U32 R2, R25, 0x1c, R10 ;  /* 0x0000001c19027825 */ /* 0x004fe200078e000a */
[----:B------:R-:W-:Y:S01]  /*15d90*/  MOV R9, UR26 ;  /* 0x0000001a00097c02 */ /* 0x000fe20008000f00 */
[----:B------:R-:W-:Y:S02]  /*15da0*/  @P3 STG.E desc[UR16][R6.64+0x220], R43 ;  /* 0x0002202b06003986 */ /* 0x000fe4000c101910 */
[----:B---3--:R-:W-:Y:S01]  /*15db0*/  FMUL R23, R46, UR18 ;  /* 0x000000122e177c20 */ /* 0x008fe20008400000 */
[----:B------:R-:W-:Y:S01]  /*15dc0*/  FMUL R47, R47, UR18 ;  /* 0x000000122f2f7c20 */ /* 0x000fe20008400000 */
[----:B------:R-:W-:Y:S01]  /*15dd0*/  @P4 STG.E desc[UR16][R16.64+0x200], R19 ;  /* 0x0002001310004986 */ /* 0x000fe2000c101910 */
[----:B------:R-:W-:-:S02]  /*15de0*/  ISETP.GT.AND P4, PT, R0, 0x30, P1 ;  /* 0x000000300000780c */ /* 0x000fc40000f84270 */
[----:B------:R-:W-:Y:S01]  /*15df0*/  MOV R14, R2 ;  /* 0x00000002000e7202 */ /* 0x000fe20000000f00 */
[----:B------:R-:W-:Y:S01]  /*15e00*/  @P5 STG.E desc[UR16][R4.64+0x200], R45 ;  /* 0x0002002d04005986 */ /* 0x000fe2000c101910 */
[----:B------:R-:W-:Y:S02]  /*15e10*/  ISETP.GT.AND P5, PT, R0, 0x31, P1 ;  /* 0x000000310000780c */ /* 0x000fe40000fa4270 */
[----:B------:R-:W-:Y:S01]  /*15e20*/  IADD3 R2, P3, R10, UR9, RZ ;  /* 0x000000090a027c10 */ /* 0x000fe2000ff7e0ff */
[----:B------:R-:W-:Y:S01]  /*15e30*/  IMAD.WIDE.U32 R8, R9, 0x1c, R4 ;  /* 0x0000001c09087825 */ /* 0x000fe200078e0004 */
[----:B------:R1:W-:Y:S01]  /*15e40*/  @P6 STG.E desc[UR16][R16.64+0x220], R23 ;  /* 0x0002201710006986 */ /* 0x0003e2000c101910 */
[----:B------:R-:W-:Y:S02]  /*15e50*/  ISETP.GT.AND P6, PT, R0, 0x30, P0 ;  /* 0x000000300000780c */ /* 0x000fe400007c4270 */
[----:B------:R-:W-:Y:S01]  /*15e60*/  VIADD R15, R3, UR8 ;  /* 0x00000008030f7c36 */ /* 0x000fe20008000000 */
[----:B------:R-:W-:Y:S01]  /*15e70*/  @P2 STG.E desc[UR16][R4.64+0x220], R47 ;  /* 0x0002202f04002986 */ /* 0x000fe2000c101910 */
[----:B------:R-:W-:-:S02]  /*15e80*/  IADD3.X R3, R11, UR27, RZ, P3, !PT ;  /* 0x0000001b0b037c10 */ /* 0x000fc40009ffe4ff */
[C---:B------:R-:W-:Y:S01]  /*15e90*/  ISETP.GT.AND P2, PT, R0.reuse, 0x31, P0 ;  /* 0x000000310000780c */ /* 0x040fe20000744270 */
[----:B------:R-:W-:Y:S01]  /*15ea0*/  VIADD R9, R9, UR8 ;  /* 0x0000000809097c36 */ /* 0x000fe20008000000 */
[----:B------:R-:W-:Y:S01]  /*15eb0*/  ISETP.GT.AND P3, PT, R0, 0x38, P1 ;  /* 0x000000380000780c */ /* 0x000fe20000f64270 */
[----:B0-----:R-:W-:Y:S01]  /*15ec0*/  FMUL R21, R48, UR18 ;  /* 0x0000001230157c20 */ /* 0x001fe20008400000 */
[----:B------:R-:W-:Y:S01]  /*15ed0*/  FMUL R49, R49, UR18 ;  /* 0x0000001231317c20 */ /* 0x000fe20008400000 */
[----:B-1----:R-:W-:Y:S01]  /*15ee0*/  FMUL R17, R50, UR18 ;  /* 0x0000001232117c20 */ /* 0x002fe20008400000 */
[----:B------:R-:W-:Y:S02]  /*15ef0*/  FMUL R51, R51, UR18 ;  /* 0x0000001233337c20 */ /* 0x000fe40008400000 */
[----:B------:R-:W-:Y:S01]  /*15f00*/  @P4 STG.E desc[UR16][R8.64+0x200], R21 ;  /* 0x0002001508004986 */ /* 0x000fe2000c101910 */
[----:B------:R-:W-:Y:S01]  /*15f10*/  ISETP.GT.AND P4, PT, R0, 0x39, P1 ;  /* 0x000000390000780c */ /* 0x000fe20000f84270 */
[----:B------:R-:W-:-:S02]  /*15f20*/  FMUL R19, R52, UR18 ;  /* 0x0000001234137c20 */ /* 0x000fc40008400000 */
[----:B------:R-:W-:Y:S01]  /*15f30*/  @P5 STG.E desc[UR16][R10.64+0x200], R49 ;  /* 0x000200310a005986 */ /* 0x000fe2000c101910 */
[----:B------:R-:W-:-:S03]  /*15f40*/  ISETP.GT.AND P5, PT, R0, 0x38, P0 ;  /* 0x000000380000780c */ /* 0x000fc600007a4270 */
[----:B------:R0:W-:Y:S01]  /*15f50*/  @P6 STG.E desc[UR16][R8.64+0x220], R17 ;  /* 0x0002201108006986 */ /* 0x0001e2000c101910 */
[----:B------:R-:W-:-:S03]  /*15f60*/  FMUL R53, R53, UR18 ;  /* 0x0000001235357c20 */ /* 0x000fc60008400000 */
[----:B------:R-:W-:Y:S04]  /*15f70*/  @P2 STG.E desc[UR16][R10.64+0x220], R51 ;  /* 0x000220330a002986 */ /* 0x000fe8000c101910 */
[----:B------:R-:W-:Y:S01]  /*15f80*/  @P3 STG.E desc[UR16][R14.64+0x200], R19 ;  /* 0x000200130e003986 */ /* 0x000fe2000c101910 */
[----:B------:R-:W-:Y:S01]  /*15f90*/  ISETP.GT.AND P3, PT, R0, 0x39, P0 ;  /* 0x000000390000780c */ /* 0x000fe20000764270 */
[----:B------:R-:W-:Y:S02]  /*15fa0*/  IMAD.U32 R7, RZ, RZ, UR26 ;  /* 0x0000001aff077e24 */ /* 0x000fe4000f8e00ff */
[----:B0-----:R-:W-:Y:S01]  /*15fb0*/  FMUL R9, R54, UR18 ;  /* 0x0000001236097c20 */ /* 0x001fe20008400000 */
[----:B------:R-:W-:Y:S01]  /*15fc0*/  IADD3 R4, P6, R2, UR9, RZ ;  /* 0x0000000902047c10 */ /* 0x000fe2000ffde0ff */
[----:B------:R-:W-:Y:S01]  /*15fd0*/  @P4 STG.E desc[UR16][R2.64+0x200], R53 ;  /* 0x0002003502004986 */ /* 0x000fe2000c101910 */
[C---:B------:R-:W-:Y:S01]  /*15fe0*/  ISETP.GT.AND P2, PT, R0.reuse, 0x40, P1 ;  /* 0x000000400000780c */ /* 0x040fe20000f44270 */
[----:B------:R-:W-:Y:S01]  /*15ff0*/  IMAD.WIDE.U32 R6, R7, 0x1c, R2 ;  /* 0x0000001c07067825 */ /* 0x000fe200078e0002 */
[C---:B------:R-:W-:Y:S01]  /*16000*/  ISETP.GT.AND P4, PT, R0.reuse, 0x41, P1 ;  /* 0x000000410000780c */ /* 0x040fe20000f84270 */
[----:B------:R0:W-:Y:S01]  /*16010*/  @P5 STG.E desc[UR16][R14.64+0x220], R9 ;  /* 0x000220090e005986 */ /* 0x0001e2000c101910 */
[----:B------:R-:W-:Y:S01]  /*16020*/  IADD3.X R5, R3, UR27, RZ, P6, !PT ;  /* 0x0000001b03057c10 */ /* 0x000fe2000b7fe4ff */
[----:B------:R-:W-:Y:S01]  /*16030*/  FMUL R55, R55, UR18 ;  /* 0x0000001237377c20 */ /* 0x000fe20008400000 */
[----:B------:R-:W-:-:S02]  /*16040*/  ISETP.GT.AND P5, PT, R0, 0x40, P0 ;  /* 0x000000400000780c */ /* 0x000fc400007a4270 */
[----:B------:R-:W-:Y:S01]  /*16050*/  ISETP.GT.AND P6, PT, R0, 0x41, P0 ;  /* 0x000000410000780c */ /* 0x000fe200007c4270 */
[----:B------:R-:W-:Y:S01]  /*16060*/  VIADD R13, R7, UR8 ;  /* 0x00000008070d7c36 */ /* 0x000fe20008000000 */
[----:B------:R-:W-:Y:S01]  /*16070*/  MOV R7, UR26 ;  /* 0x0000001a00077c02 */ /* 0x000fe20008000f00 */
[----:B------:R-:W-:Y:S01]  /*16080*/  @P3 STG.E desc[UR16][R2.64+0x220], R55 ;  /* 0x0002203702003986 */ /* 0x000fe2000c101910 */
[----:B------:R-:W-:Y:S02]  /*16090*/  IMAD.MOV.U32 R12, RZ, RZ, R6 ;  /* 0x000000ffff0c7224 */ /* 0x000fe400078e0006 */
[----:B------:R-:W-:Y:S01]  /*160a0*/  FMUL R17, R56, UR18 ;  /* 0x0000001238117c20 */ /* 0x000fe20008400000 */
[----:B------:R-:W-:Y:S01]  /*160b0*/  ISETP.GT.AND P3, PT, R0, 0x48, P1 ;  /* 0x000000480000780c */ /* 0x000fe20000f64270 */
[----:B------:R-:W-:Y:S01]  /*160c0*/  FMUL R57, R57, UR18 ;  /* 0x0000001239397c20 */ /* 0x000fe20008400000 */
[----:B0-----:R-:W-:Y:S01]  /*160d0*/  FMUL R15, R58, UR18 ;  /* 0x000000123a0f7c20 */ /* 0x001fe20008400000 */
[----:B------:R-:W-:Y:S01]  /*160e0*/  FMUL R59, R59, UR18 ;  /* 0x000000123b3b7c20 */ /* 0x000fe20008400000 */
[----:B------:R-:W-:Y:S01]  /*160f0*/  IMAD.WIDE.U32 R6, R7, 0x1c, R4 ;  /* 0x0000001c07067825 */ /* 0x000fe200078e0004 */
[----:B------:R0:W-:Y:S01]  /*16100*/  @P2 STG.E desc[UR16][R12.64+0x200], R17 ;  /* 0x000200110c002986 */ /* 0x0001e2000c101910 */
[----:B------:R-:W-:-:S02]  /*16110*/  ISETP.GT.AND P2, PT, R0, 0x49, P1 ;  /* 0x000000490000780c */ /* 0x000fc40000f44270 */
[----:B------:R-:W-:Y:S01]  /*16120*/  FMUL R19, R60, UR18 ;  /* 0x000000123c137c20 */ /* 0x000fe20008400000 */
[----:B------:R-:W-:Y:S01]  /*16130*/  @P4 STG.E desc[UR16][R4.64+0x200], R57 ;  /* 0x0002003904004986 */ /* 0x000fe2000c101910 */
[----:B------:R-:W-:Y:S02]  /*16140*/  VIADD R11, R7, UR8 ;  /* 0x00000008070b7c36 */ /* 0x000fe40008000000 */
[----:B------:R-:W-:Y:S01]  /*16150*/  IMAD.MOV.U32 R10, RZ, RZ, R6 ;  /* 0x000000ffff0a7224 */ /* 0x000fe200078e0006 */
[----:B------:R-:W-:Y:S01]  /*16160*/  @P5 STG.E desc[UR16][R12.64+0x220], R15 ;  /* 0x0002200f0c005986 */ /* 0x000fe2000c101910 */
[----:B------:R-:W-:-:S03]  /*16170*/  IADD3 R6, P4, R4, UR9, RZ ;  /* 0x0000000904067c10 */ /* 0x000fc6000ff9e0ff */
[----:B------:R1:W-:Y:S01]  /*16180*/  @P6 STG.E desc[UR16][R4.64+0x220], R59 ;  /* 0x0002203b04006986 */ /* 0x0003e2000c101910 */
[----:B------:R-:W-:Y:S01]  /*16190*/  ISETP.GT.AND P6, PT, R0, 0x48, P0 ;  /* 0x000000480000780c */ /* 0x000fe200007c4270 */
[----:B------:R-:W-:Y:S01]  /*161a0*/  FMUL R61, R61, UR18 ;  /* 0x000000123d3d7c20 */ /* 0x000fe20008400000 */
[----:B------:R-:W-:Y:S01]  /*161b0*/  IADD3.X R7, R5, UR27, RZ, P4, !PT ;  /* 0x0000001b05077c10 */ /* 0x000fe2000a7fe4ff */
[----:B------:R2:W-:Y:S01]  /*161c0*/  @P3 STG.E desc[UR16][R10.64+0x200], R19 ;  /* 0x000200130a003986 */ /* 0x0005e2000c101910 */
[----:B------:R-:W-:Y:S01]  /*161d0*/  IADD3 R8, P3, R6, UR9, RZ ;  /* 0x0000000906087c10 */ /* 0x000fe2000ff7e0ff */
[----:B0-----:R-:W-:Y:S01]  /*161e0*/  FMUL R17, R62, UR18 ;  /* 0x000000123e117c20 */ /* 0x001fe20008400000 */
[C---:B------:R-:W-:Y:S01]  /*161f0*/  ISETP.GT.AND P5, PT, R0.reuse, 0x49, P0 ;  /* 0x000000490000780c */ /* 0x040fe200007a4270 */
[----:B------:R-:W-:Y:S01]  /*16200*/  @P2 STG.E desc[UR16][R6.64+0x200], R61 ;  /* 0x0002003d06002986 */ /* 0x000fe2000c101910 */
[----:B------:R-:W-:Y:S02]  /*16210*/  IADD3.X R9, R7, UR27, RZ, P3, !PT ;  /* 0x0000001b07097c10 */ /* 0x000fe40009ffe4ff */
[----:B------:R-:W-:Y:S01]  /*16220*/  MOV R21, UR26 ;  /* 0x0000001a00157c02 */ /* 0x000fe20008000f00 */
[----:B------:R-:W-:Y:S01]  /*16230*/  IMAD.U32 R3, RZ, RZ, UR26 ;  /* 0x0000001aff037e24 */ /* 0x000fe2000f8e00ff */
[C---:B------:R-:W-:Y:S01]  /*16240*/  ISETP.GT.AND P2, PT, R0.reuse, 0x50, P1 ;  /* 0x000000500000780c */ /* 0x040fe20000f44270 */
[----:B------:R-:W-:Y:S01]  /*16250*/  @P6 STG.E desc[UR16][R10.64+0x220], R17 ;  /* 0x000220110a006986 */ /* 0x000fe2000c101910 */
[C---:B------:R-:W-:Y:S01]  /*16260*/  ISETP.GT.AND P4, PT, R0.reuse, 0x51, P1 ;  /* 0x000000510000780c */ /* 0x040fe20000f84270 */
[----:B-1----:R-:W-:Y:S01]  /*16270*/  IMAD.WIDE.U32 R4, R21, 0x1c, R8 ;  /* 0x0000001c15047825 */ /* 0x002fe200078e0008 */
[----:B------:R-:W-:-:S03]  /*16280*/  ISETP.GT.AND P3, PT, R0, 0x50, P0 ;  /* 0x000000500000780c */ /* 0x000fc60000764270 */
[----:B------:R-:W-:Y:S01]  /*16290*/  FMUL R63, R63, UR18 ;  /* 0x000000123f3f7c20 */ /* 0x000fe20008400000 */
[----:B------:R-:W-:Y:S01]  /*162a0*/  ISETP.GT.AND P6, PT, R0, 0x51, P0 ;  /* 0x000000510000780c */ /* 0x000fe200007c4270 */
[----:B------:R-:W-:-:S04]  /*162b0*/  IMAD.WIDE.U32 R2, R3, 0x1c, R6 ;  /* 0x0000001c03027825 */ /* 0x000fc800078e0006 */
[----:B------:R-:W-:Y:S01]  /*162c0*/  FMUL R65, R65, UR18 ;  /* 0x0000001241417c20 */ /* 0x000fe20008400000 */
[----:B------:R-:W-:Y:S02]  /*162d0*/  VIADD R15, R5, UR8 ;  /* 0x00000008050f7c36 */ /* 0x000fe40008000000 */
[----:B------:R-:W-:Y:S01]  /*162e0*/  FMUL R5, R64, UR18 ;  /* 0x0000001240057c20 */ /* 0x000fe20008400000 */
[----:B------:R-:W-:Y:S01]  /*162f0*/  VIADD R13, R3, UR8 ;  /* 0x00000008030d7c36 */ /* 0x000fe20008000000 */
[----:B------:R0:W-:Y:S01]  /*16300*/  @P5 STG.E desc[UR16][R6.64+0x220], R63 ;  /* 0x0002203f06005986 */ /* 0x0001e2000c101910 */
[----:B------:R-:W-:Y:S02]  /*16310*/  IMAD.MOV.U32 R12, RZ, RZ, R2 ;  /* 0x000000ffff0c7224 */ /* 0x000fe400078e0002 */
[----:B--2---:R-:W-:Y:S01]  /*16320*/  FMUL R19, R66, UR18 ;  /* 0x0000001242137c20 */ /* 0x004fe20008400000 */
[----:B------:R-:W-:Y:S01]  /*16330*/  IADD3 R2, P5, R8, UR9, RZ ;  /* 0x0000000908027c10 */ /* 0x000fe2000ffbe0ff */
[----:B------:R-:W-:Y:S01]  /*16340*/  FMUL R67, R67, UR18 ;  /* 0x0000001243437c20 */ /* 0x000fe20008400000 */
[----:B------:R1:W-:Y:S02]  /*16350*/  @P2 STG.E desc[UR16][R12.64+0x200], R5 ;  /* 0x000200050c002986 */ /* 0x0003e4000c101910 */
[----:B------:R-:W-:-:S02]  /*16360*/  IADD3.X R3, R9, UR27, RZ, P5, !PT ;  /* 0x0000001b09037c10 */ /* 0x000fc4000affe4ff */
[----:B------:R-:W-:Y:S01]  /*16370*/  @P4 STG.E desc[UR16][R8.64+0x200], R65 ;  /* 0x0002004108004986 */ /* 0x000fe2000c101910 */
[----:B0-----:R-:W-:-:S03]  /*16380*/  IADD3 R6, P2, R2, UR9, RZ ;  /* 0x0000000902067c10 */ /* 0x001fc6000ff5e0ff */
[----:B------:R0:W-:Y:S01]  /*16390*/  @P3 STG.E desc[UR16][R12.64+0x220], R19 ;  /* 0x000220130c003986 */ /* 0x0001e2000c101910 */
[----:B------:R-:W-:-:S03]  /*163a0*/  ISETP.GT.AND P5, PT, R0, 0x59, P1 ;  /* 0x000000590000780c */ /* 0x000fc60000fa4270 */
[----:B------:R-:W-:Y:S01]  /*163b0*/  @P6 STG.E desc[UR16][R8.64+0x220], R67 ;  /* 0x0002204308006986 */ /* 0x000fe2000c101910 */
[C---:B------:R-:W-:Y:S02]  /*163c0*/  ISETP.GT.AND P6, PT, R0.reuse, 0x58, P1 ;  /* 0x000000580000780c */ /* 0x040fe40000fc4270 */
[----:B------:R-:W-:Y:S02]  /*163d0*/  IADD3.X R7, R3, UR27, RZ, P2, !PT ;  /* 0x0000001b03077c10 */ /* 0x000fe400097fe4ff */
[C---:B------:R-:W-:Y:S01]  /*163e0*/  ISETP.GT.AND P2, PT, R0.reuse, 0x58, P0 ;  /* 0x000000580000780c */ /* 0x040fe20000744270 */
[----:B------:R-:W-:Y:S01]  /*163f0*/  IMAD.U32 R11, RZ, RZ, UR26 ;  /* 0x0000001aff0b7e24 */ /* 0x000fe2000f8e00ff */
[C---:B------:R-:W-:Y:S02]  /*16400*/  ISETP.GT.AND P4, PT, R0.reuse, 0x59, P0 ;  /* 0x000000590000780c */ /* 0x040fe40000784270 */
[----:B------:R-:W-:Y:S01]  /*16410*/  ISETP.GT.AND P3, PT, R0, 0x60, P1 ;  /* 0x000000600000780c */ /* 0x000fe20000f64270 */
[----:B------:R-:W-:Y:S01]  /*16420*/  FMUL R21, R68, UR18 ;  /* 0x0000001244157c20 */ /* 0x000fe20008400000 */
[----:B------:R-:W-:Y:S01]  /*16430*/  MOV R14, R4 ;  /* 0x00000004000e7202 */ /* 0x000fe20000000f00 */
[----:B-1----:R-:W-:-:S04]  /*16440*/  IMAD.WIDE.U32 R4, R11, 0x1c, R2 ;  /* 0x0000001c0b047825 */ /* 0x002fc800078e0002 */
[----:B------:R-:W-:Y:S01]  /*16450*/  FMUL R69, R69, UR18 ;  /* 0x0000001245457c20 */ /* 0x000fe20008400000 */
[----:B0-----:R-:W-:Y:S01]  /*16460*/  FMUL R19, R70, UR18 ;  /* 0x0000001246137c20 */ /* 0x001fe20008400000 */
[----:B------:R-:W-:Y:S02]  /*16470*/  IMAD.U32 R17, RZ, RZ, UR26 ;  /* 0x0000001aff117e24 */ /* 0x000fe4000f8e00ff */
[----:B------:R-:W-:Y:S01]  /*16480*/  FMUL R71, R71, UR18 ;  /* 0x0000001247477c20 */ /* 0x000fe20008400000 */
[----:B------:R-:W-:Y:S01]  /*16490*/  VIADD R13, R5, UR8 ;  /* 0x00000008050d7c36 */ /* 0x000fe20008000000 */
[----:B------:R0:W-:Y:S01]  /*164a0*/  @P6 STG.E desc[UR16][R14.64+0x200], R21 ;  /* 0x000200150e006986 */ /* 0x0001e2000c101910 */
[----:B------:R-:W-:Y:S02]  /*164b0*/  IMAD.MOV.U32 R12, RZ, RZ, R4 ;  /* 0x000000ffff0c7224 */ /* 0x000fe400078e0004 */
[----:B------:R-:W-:Y:S01]  /*164c0*/  FMUL R23, R72, UR18 ;  /* 0x0000001248177c20 */ /* 0x000fe20008400000 */
[----:B------:R-:W-:Y:S01]  /*164d0*/  IMAD.WIDE.U32 R10, R17, 0x1c, R6 ;  /* 0x0000001c110a7825 */ /* 0x000fe200078e0006 */
[----:B------:R-:W-:Y:S01]  /*164e0*/  @P5 STG.E desc[UR16][R2.64+0x200], R69 ;  /* 0x0002004502005986 */ /* 0x000fe2000c101910 */
[----:B------:R-:W-:-:S02]  /*164f0*/  ISETP.GT.AND P6, PT, R0, 0x61, P1 ;  /* 0x000000610000780c */ /* 0x000fc40000fc4270 */
[----:B------:R-:W-:Y:S01]  /*16500*/  IADD3 R4, P5, R6, UR9, RZ ;  /* 0x0000000906047c10 */ /* 0x000fe2000ffbe0ff */
[----:B------:R1:W-:Y:S01]  /*16510*/  @P2 STG.E desc[UR16][R14.64+0x220], R19 ;  /* 0x000220130e002986 */ /* 0x0003e2000c101910 */
[----:B------:R-:W-:Y:S01]  /*16520*/  ISETP.GT.AND P2, PT, R0, 0x60, P0 ;  /* 0x000000600000780c */ /* 0x000fe20000744270 */
[----:B------:R-:W-:Y:S02]  /*16530*/  IMAD.MOV.U32 R16, RZ, RZ, R10 ;  /* 0x000000ffff107224 */ /* 0x000fe400078e000a */
[----:B------:R2:W-:Y:S01]  /*16540*/  @P4 STG.E desc[UR16][R2.64+0x220], R71 ;  /* 0x0002204702004986 */ /* 0x0005e2000c101910 */
[----:B------:R-:W-:-:S03]  /*16550*/  IADD3.X R5, R7, UR27, RZ, P5, !PT ;  /* 0x0000001b07057c10 */ /* 0x000fc6000affe4ff */
[----:B------:R3:W-:Y:S01]  /*16560*/  @P3 STG.E desc[UR16][R12.64+0x200], R23 ;  /* 0x000200170c003986 */ /* 0x0007e2000c101910 */
[----:B------:R-:W-:Y:S01]  /*16570*/  IADD3 R10, P3, R4, UR9, RZ ;  /* 0x00000009040a7c10 */ /* 0x000fe2000ff7e0ff */
[----:B------:R-:W-:Y:S01]  /*16580*/  FMUL R73, R73, UR18 ;  /* 0x0000001249497c20 */ /* 0x000fe20008400000 */
[----:B------:R-:W-:Y:S01]  /*16590*/  IADD3 R17, R11, UR8, RZ ;  /* 0x000000080b117c10 */ /* 0x000fe2000fffe0ff */
[----:B0-----:R-:W-:Y:S01]  /*165a0*/  FMUL R21, R74, UR18 ;  /* 0x000000124a157c20 */ /* 0x001fe20008400000 */
[----:B------:R-:W-:Y:S02]  /*165b0*/  IADD3.X R11, R5, UR27, RZ, P3, !PT ;  /* 0x0000001b050b7c10 */ /* 0x000fe40009ffe4ff */
[C---:B------:R-:W-:Y:S02]  /*165c0*/  ISETP.GT.AND P3, PT, R0.reuse, 0x61, P0 ;  /* 0x000000610000780c */ /* 0x040fe40000764270 */
[C---:B------:R-:W-:Y:S02]  /*165d0*/  ISETP.GT.AND P4, PT, R0.reuse, 0x68, P1 ;  /* 0x000000680000780c */ /* 0x040fe40000f84270 */
[C---:B------:R-:W-:Y:S01]  /*165e0*/  ISETP.GT.AND P5, PT, R0.reuse, 0x69, P1 ;  /* 0x000000690000780c */ /* 0x040fe20000fa4270 */
[----:B------:R-:W-:Y:S01]  /*165f0*/  @P6 STG.E desc[UR16][R6.64+0x200], R73 ;  /* 0x0002004906006986 */ /* 0x000fe2000c101910 */
[----:B------:R-:W-:-:S03]  /*16600*/  ISETP.GT.AND P6, PT, R0, 0x68, P0 ;  /* 0x000000680000780c */ /* 0x000fc600007c4270 */
[----:B------:R0:W-:Y:S01]  /*16610*/  @P2 STG.E desc[UR16][R12.64+0x220], R21 ;  /* 0x000220150c002986 */ /* 0x0001e2000c101910 */
[----:B------:R-:W-:Y:S01]  /*16620*/  ISETP.GT.AND P2, PT, R0, 0x69, P0 ;  /* 0x000000690000780c */ /* 0x000fe20000744270 */
[----:B------:R-:W-:Y:S01]  /*16630*/  FMUL R75, R75, UR18 ;  /* 0x000000124b4b7c20 */ /* 0x000fe20008400000 */
[----:B-1----:R-:W-:Y:S01]  /*16640*/  FMUL R19, R76, UR18 ;  /* 0x000000124c137c20 */ /* 0x002fe20008400000 */
[----:B------:R-:W-:Y:S01]  /*16650*/  FMUL R77, R77, UR18 ;  /* 0x000000124d4d7c20 */ /* 0x000fe20008400000 */
[----:B--2---:R-:W-:-:S04]  /*16660*/  IMAD.WIDE.U32 R2, R25, 0x1c, R10 ;  /* 0x0000001c19027825 */ /* 0x004fc800078e000a */
[----:B---3--:R-:W-:Y:S01]  /*16670*/  FMUL R23, R78, UR18 ;  /* 0x000000124e177c20 */ /* 0x008fe20008400000 */
[----:B------:R-:W-:Y:S01]  /*16680*/  @P3 STG.E desc[UR16][R6.64+0x220], R75 ;  /* 0x0002204b06003986 */ /* 0x000fe2000c101910 */
[----:B------:R-:W-:Y:S01]  /*16690*/  FMUL R79, R79, UR18 ;  /* 0x000000124f4f7c20 */ /* 0x000fe20008400000 */
[----:B------:R-:W-:Y:S02]  /*166a0*/  IMAD.U32 R9, RZ, RZ, UR26 ;  /* 0x0000001aff097e24 */ /* 0x000fe4000f8e00ff */
[----:B------:R-:W-:Y:S01]  /*166b0*/  @P4 STG.E desc[UR16][R16.64+0x200], R19 ;  /* 0x0002001310004986 */ /* 0x000fe2000c101910 */
[----:B------:R-:W-:Y:S01]  /*166c0*/  IMAD.MOV.U32 R14, RZ, RZ, R2 ;  /* 0x000000ffff0e7224 */ /* 0x000fe200078e0002 */
[C---:B------:R-:W-:Y:S02]  /*166d0*/  ISETP.GT.AND P4, PT, R0.reuse, 0x70, P1 ;  /* 0x000000700000780c */ /* 0x040fe40000f84270 */
[----:B------:R-:W-:Y:S01]  /*166e0*/  @P5 STG.E desc[UR16][R4.64+0x200], R77 ;  /* 0x0002004d04005986 */ /* 0x000fe2000c101910 */
[----:B------:R-:W-:-:S02]  /*166f0*/  ISETP.GT.AND P5, PT, R0, 0x71, P1 ;  /* 0x000000710000780c */ /* 0x000fc40000fa4270 */
[----:B------:R-:W-:Y:S01]  /*16700*/  IADD3 R2, P3, R10, UR9, RZ ;  /* 0x000000090a027c10 */ /* 0x000fe2000ff7e0ff */
[----:B------:R-:W-:Y:S01]  /*16710*/  IMAD.WIDE.U32 R8, R9, 0x1c, R4 ;  /* 0x0000001c09087825 */ /* 0x000fe200078e0004 */
[----:B------:R1:W-:Y:S01]  /*16720*/  @P6 STG.E desc[UR16][R16.64+0x220], R23 ;  /* 0x0002201710006986 */ /* 0x0003e2000c101910 */
[C---:B------:R-:W-:Y:S02]  /*16730*/  ISETP.GT.AND P6, PT, R0.reuse, 0x70, P0 ;  /* 0x000000700000780c */ /* 0x040fe400007c4270 */
[----:B------:R-:W-:Y:S01]  /*16740*/  VIADD R15, R3, UR8 ;  /* 0x00000008030f7c36 */ /* 0x000fe20008000000 */
[----:B------:R-:W-:Y:S01]  /*16750*/  @P2 STG.E desc[UR16][R4.64+0x220], R79 ;  /* 0x0002204f04002986 */ /* 0x000fe2000c101910 */
[----:B------:R-:W-:Y:S02]  /*16760*/  IADD3.X R3, R11, UR27, RZ, P3, !PT ;  /* 0x0000001b0b037c10 */ /* 0x000fe40009ffe4ff */
[C---:B------:R-:W-:Y:S02]  /*16770*/  ISETP.GT.AND P2, PT, R0.reuse, 0x71, P0 ;  /* 0x000000710000780c */ /* 0x040fe40000744270 */
[----:B------:R-:W-:Y:S01]  /*16780*/  ISETP.GT.AND P3, PT, R0, 0x78, P1 ;  /* 0x000000780000780c */ /* 0x000fe20000f64270 */
[----:B0-----:R-:W-:Y:S01]  /*16790*/  FMUL R21, R80, UR18 ;  /* 0x0000001250157c20 */ /* 0x001fe20008400000 */
[----:B------:R-:W-:Y:S01]  /*167a0*/  IADD3 R9, R9, UR8, RZ ;  /* 0x0000000809097c10 */ /* 0x000fe2000fffe0ff */
[----:B------:R-:W-:Y:S01]  /*167b0*/  FMUL R81, R81, UR18 ;  /* 0x0000001251517c20 */ /* 0x000fe20008400000 */
[----:B-1----:R-:W-:Y:S01]  /*167c0*/  FMUL R17, R82, UR18 ;  /* 0x0000001252117c20 */ /* 0x002fe20008400000 */
[----:B------:R-:W-:Y:S01]  /*167d0*/  FMUL R83, R83, UR18 ;  /* 0x0000001253537c20 */ /* 0x000fe20008400000 */
[----:B------:R-:W-:Y:S01]  /*167e0*/  FMUL R19, R84, UR18 ;  /* 0x0000001254137c20 */ /* 0x000fe20008400000 */
[----:B------:R-:W-:Y:S01]  /*167f0*/  @P4 STG.E desc[UR16][R8.64+0x200], R21 ;  /* 0x0002001508004986 */ /* 0x000fe2000c101910 */
[----:B------:R-:W-:-:S03]  /*16800*/  ISETP.GT.AND P4, PT, R0, 0x79, P1 ;  /* 0x000000790000780c */ /* 0x000fc60000f84270 */
[----:B------:R-:W-:Y:S01]  /*16810*/  @P5 STG.E desc[UR16][R10.64+0x200], R81 ;  /* 0x000200510a005986 */ /* 0x000fe2000c101910 */
[----:B------:R-:W-:-:S03]  /*16820*/  ISETP.GT.AND P5, PT, R0, 0x78, P0 ;  /* 0x000000780000780c */ /* 0x000fc600007a4270 */
[----:B------:R0:W-:Y:S04]  /*16830*/  @P6 STG.E desc[UR16][R8.64+0x220], R17 ;  /* 0x0002201108006986 */ /* 0x0001e8000c101910 */
[----:B------:R-:W-:Y:S01]  /*16840*/  @P2 STG.E desc[UR16][R10.64+0x220], R83 ;  /* 0x000220530a002986 */ /* 0x000fe2000c101910 */
[----:B------:R-:W-:-:S03]  /*16850*/  FMUL R85, R85, UR18 ;  /* 0x0000001255557c20 */ /* 0x000fc60008400000 */
[----:B------:R-:W-:Y:S01]  /*16860*/  @P3 STG.E desc[UR16][R14.64+0x200], R19 ;  /* 0x000200130e003986 */ /* 0x000fe2000c101910 */
[----:B------:R-:W-:Y:S01]  /*16870*/  ISETP.GT.AND P3, PT, R0, 0x79, P0 ;  /* 0x000000790000780c */ /* 0x000fe20000764270 */
[----:B------:R-:W-:Y:S02]  /*16880*/  IMAD.U32 R7, RZ, RZ, UR26 ;  /* 0x0000001aff077e24 */ /* 0x000fe4000f8e00ff */
[----:B0-----:R-:W-:Y:S01]  /*16890*/  FMUL R9, R86, UR18 ;  /* 0x0000001256097c20 */ /* 0x001fe20008400000 */
[----:B------:R-:W-:Y:S01]  /*168a0*/  IADD3 R4, P6, R2, UR9, RZ ;  /* 0x0000000902047c10 */ /* 0x000fe2000ffde0ff */
[----:B------:R-:W-:Y:S01]  /*168b0*/  IMAD.WIDE.U32 R6, R7, 0x1c, R2 ;  /* 0x0000001c07067825 */ /* 0x000fe200078e0002 */
[C---:B------:R-:W-:Y:S01]  /*168c0*/  ISETP.GT.AND P2, PT, R0.reuse, 0x80, P1 ;  /* 0x000000800000780c */ /* 0x040fe20000f44270 */
[----:B------:R-:W-:Y:S01]  /*168d0*/  @P4 STG.E desc[UR16][R2.64+0x200], R85 ;  /* 0x0002005502004986 */ /* 0x000fe2000c101910 */
[C---:B------:R-:W-:Y:S01]  /*168e0*/  ISETP.GT.AND P4, PT, R0.reuse, 0x81, P1 ;  /* 0x000000810000780c */ /* 0x040fe20000f84270 */
[----:B------:R-:W-:Y:S01]  /*168f0*/  FMUL R87, R87, UR18 ;  /* 0x0000001257577c20 */ /* 0x000fe20008400000 */
[----:B------:R-:W-:Y:S01]  /*16900*/  IADD3.X R5, R3, UR27, RZ, P6, !PT ;  /* 0x0000001b03057c10 */ /* 0x000fe2000b7fe4ff */
[----:B------:R0:W-:Y:S01]  /*16910*/  @P5 STG.E desc[UR16][R14.64+0x220], R9 ;  /* 0x000220090e005986 */ /* 0x0001e2000c101910 */
[----:B------:R-:W-:-:S02]  /*16920*/  ISETP.GT.AND P5, PT, R0, 0x80, P0 ;  /* 0x000000800000780c */ /* 0x000fc400007a4270 */
[C---:B------:R-:W-:Y:S01]  /*16930*/  ISETP.GT.AND P6, PT, R0.reuse, 0x81, P0 ;  /* 0x000000810000780c */ /* 0x040fe200007c4270 */
[----:B------:R-:W-:Y:S01]  /*16940*/  @P3 STG.E desc[UR16][R2.64+0x220], R87 ;  /* 0x0002205702003986 */ /* 0x000fe2000c101910 */
[----:B------:R-:W-:Y:S01]  /*16950*/  IADD3 R13, R7, UR8, RZ ;  /* 0x00000008070d7c10 */ /* 0x000fe2000fffe0ff */
[----:B------:R-:W-:Y:S01]  /*16960*/  IMAD.U32 R7, RZ, RZ, UR26 ;  /* 0x0000001aff077e24 */ /* 0x000fe2000f8e00ff */
[----:B------:R-:W-:Y:S01]  /*16970*/  ISETP.GT.AND P3, PT, R0, 0x88, P1 ;  /* 0x000000880000780c */ /* 0x000fe20000f64270 */
[----:B------:R-:W-:Y:S02]  /*16980*/  IMAD.MOV.U32 R12, RZ, RZ, R6 ;  /* 0x000000ffff0c7224 */ /* 0x000fe400078e0006 */
[----:B------:R-:W-:Y:S01]  /*16990*/  FMUL R17, R88, UR18 ;  /* 0x0000001258117c20 */ /* 0x000fe20008400000 */
[----:B------:R-:W-:Y:S01]  /*169a0*/  FMUL R89, R89, UR18 ;  /* 0x0000001259597c20 */ /* 0x000fe20008400000 */
[----:B------:R-:W-:-:S04]  /*169b0*/  IMAD.WIDE.U32 R6, R7, 0x1c, R4 ;  /* 0x0000001c07067825 */ /* 0x000fc800078e0004 */
[----:B0-----:R-:W-:Y:S01]  /*169c0*/  FMUL R15, R90, UR18 ;  /* 0x000000125a0f7c20 */ /* 0x001fe20008400000 */
[----:B------:R-:W-:Y:S01]  /*169d0*/  FMUL R91, R91, UR18 ;  /* 0x000000125b5b7c20 */ /* 0x000fe20008400000 */
[----:B------:R0:W-:Y:S01]  /*169e0*/  @P2 STG.E desc[UR16][R12.64+0x200], R17 ;  /* 0x000200110c002986 */ /* 0x0001e2000c101910 */
[----:B------:R-:W-:Y:S01]  /*169f0*/  ISETP.GT.AND P2, PT, R0, 0x89, P1 ;  /* 0x000000890000780c */ /* 0x000fe20000f44270 */
[----:B------:R-:W-:Y:S01]  /*16a00*/  VIADD R11, R7, UR8 ;  /* 0x00000008070b7c36 */ /* 0x000fe20008000000 */
[----:B------:R-:W-:Y:S01]  /*16a10*/  MOV R10, R6 ;  /* 0x00000006000a7202 */ /* 0x000fe20000000f00 */
[----:B------:R-:W-:Y:S01]  /*16a20*/  @P4 STG.E desc[UR16][R4.64+0x200], R89 ;  /* 0x0002005904004986 */ /* 0x000fe2000c101910 */
[----:B------:R-:W-:Y:S01]  /*16a30*/  FMUL R19, R92, UR18 ;  /* 0x000000125c137c20 */ /* 0x000fe20008400000 */
[----:B------:R-:W-:Y:S02]  /*16a40*/  IADD3 R6, P4, R4, UR9, RZ ;  /* 0x0000000904067c10 */ /* 0x000fe4000ff9e0ff */
[----:B------:R-:W-:Y:S04]  /*16a50*/  @P5 STG.E desc[UR16][R12.64+0x220], R15 ;  /* 0x0002200f0c005986 */ /* 0x000fe8000c101910 */
[----:B------:R1:W-:Y:S01]  /*16a60*/  @P6 STG.E desc[UR16][R4.64+0x220], R91 ;  /* 0x0002205b04006986 */ /* 0x0003e2000c101910 */
[----:B------:R-:W-:Y:S01]  /*16a70*/  ISETP.GT.AND P6, PT, R0, 0x88, P0 ;  /* 0x000000880000780c */ /* 0x000fe200007c4270 */
[----:B------:R-:W-:Y:S01]  /*16a80*/  FMUL R93, R93, UR18 ;  /* 0x000000125d5d7c20 */ /* 0x000fe20008400000 */
[----:B------:R-:W-:Y:S01]  /*16a90*/  IADD3.X R7, R5, UR27, RZ, P4, !PT ;  /* 0x0000001b05077c10 */ /* 0x000fe2000a7fe4ff */
[----:B------:R2:W-:Y:S01]  /*16aa0*/  @P3 STG.E desc[UR16][R10.64+0x200], R19 ;  /* 0x000200130a003986 */ /* 0x0005e2000c101910 */
[----:B------:R-:W-:Y:S01]  /*16ab0*/  IADD3 R8, P3, R6, UR9, RZ ;  /* 0x0000000906087c10 */ /* 0x000fe2000ff7e0ff */
[----:B0-----:R-:W-:Y:S01]  /*16ac0*/  FMUL R17, R94, UR18 ;  /* 0x000000125e117c20 */ /* 0x001fe20008400000 */
[----:B------:R-:W-:-:S02]  /*16ad0*/  IMAD.U32 R21, RZ, RZ, UR26 ;  /* 0x0000001aff157e24 */ /* 0x000fc4000f8e00ff */
[----:B------:R-:W-:Y:S01]  /*16ae0*/  IADD3.X R9, R7, UR27, RZ, P3, !PT ;  /* 0x0000001b07097c10 */ /* 0x000fe20009ffe4ff */
[----:B------:R-:W-:Y:S01]  /*16af0*/  @P2 STG.E desc[UR16][R6.64+0x200], R93 ;  /* 0x0002005d06002986 */ /* 0x000fe2000c101910 */
[C---:B------:R-:W-:Y:S01]  /*16b00*/  ISETP.GT.AND P5, PT, R0.reuse, 0x89, P0 ;  /* 0x000000890000780c */ /* 0x040fe200007a4270 */
[----:B------:R-:W-:Y:S01]  /*16b10*/  IMAD.U32 R3, RZ, RZ, UR26 ;  /* 0x0000001aff037e24 */ /* 0x000fe2000f8e00ff */
[C---:B------:R-:W-:Y:S01]  /*16b20*/  ISETP.GT.AND P2, PT, R0.reuse, 0x90, P1 ;  /* 0x000000900000780c */ /* 0x040fe20000f44270 */
[----:B-1----:R-:W-:Y:S01]  /*16b30*/  IMAD.WIDE.U32 R4, R21, 0x1c, R8 ;  /* 0x0000001c15047825 */ /* 0x002fe200078e0008 */
[C---:B------:R-:W-:Y:S01]  /*16b40*/  ISETP.GT.AND P4, PT, R0.reuse, 0x91, P1 ;  /* 0x000000910000780c */ /* 0x040fe20000f84270 */
[----:B------:R-:W-:Y:S01]  /*16b50*/  @P6 STG.E desc[UR16][R10.64+0x220], R17 ;  /* 0x000220110a006986 */ /* 0x000fe2000c101910 */
[C---:B------:R-:W-:Y:S01]  /*16b60*/  ISETP.GT.AND P3, PT, R0.reuse, 0x90, P0 ;  /* 0x000000900000780c */ /* 0x040fe20000764270 */
[----:B------:R-:W-:Y:S01]  /*16b70*/  IMAD.WIDE.U32 R2, R3, 0x1c, R6 ;  /* 0x0000001c03027825 */ /* 0x000fe200078e0006 */
[----:B------:R-:W-:-:S03]  /*16b80*/  ISETP.GT.AND P6, PT, R0, 0x91, P0 ;  /* 0x000000910000780c */ /* 0x000fc600007c4270 */
[----:B------:R-:W-:Y:S01]  /*16b90*/  FMUL R95, R95, UR18 ;  /* 0x000000125f5f7c20 */ /* 0x000fe20008400000 */
[----:B------:R-:W-:Y:S01]  /*16ba0*/  IADD3 R15, R5, UR8, RZ ;  /* 0x00000008050f7c10 */ /* 0x000fe2000fffe0ff */
[----:B------:R-:W-:Y:S02]  /*16bb0*/  VIADD R13, R3, UR8 ;  /* 0x00000008030d7c36 */ /* 0x000fe40008000000 */
[----:B------:R-:W-:Y:S01]  /*16bc0*/  FMUL R5, R96, UR18 ;  /* 0x0000001260057c20 */ /* 0x000fe20008400000 */
[----:B------:R-:W-:Y:S02]  /*16bd0*/  IMAD.MOV.U32 R12, RZ, RZ, R2 ;  /* 0x000000ffff0c7224 */ /* 0x000fe400078e0002 */
[----:B------:R-:W-:Y:S01]  /*16be0*/  FMUL R97, R97, UR18 ;  /* 0x0000001261617c20 */ /* 0x000fe20008400000 */
[----:B--2---:R-:W-:Y:S01]  /*16bf0*/  FMUL R19, R98, UR18 ;  /* 0x0000001262137c20 */ /* 0x004fe20008400000 */
[----:B------:R-:W-:Y:S01]  /*16c00*/  FMUL R99, R99, UR18 ;  /* 0x0000001263637c20 */ /* 0x000fe20008400000 */
[----:B------:R0:W-:Y:S01]  /*16c10*/  @P5 STG.E desc[UR16][R6.64+0x220], R95 ;  /* 0x0002205f06005986 */ /* 0x0001e2000c101910 */
[----:B------:R-:W-:-:S03]  /*16c20*/  IADD3 R2, P5, R8, UR9, RZ ;  /* 0x0000000908027c10 */ /* 0x000fc6000ffbe0ff */
[----:B------:R1:W-:Y:S01]  /*16c30*/  @P2 STG.E desc[UR16][R12.64+0x200], R5 ;  /* 0x000200050c002986 */ /* 0x0003e2000c101910 */
[----:B------:R-:W-:-:S03]  /*16c40*/  IADD3.X R3, R9, UR27, RZ, P5, !PT ;  /* 0x0000001b09037c10 */ /* 0x000fc6000affe4ff */
        /* <DEDUP_REMOVED lines=8> */
[C---:B------:R-:W-:Y:S01]  /*16cd0*/  ISETP.GT.AND P2, PT, R0.reuse, 0x98, P0 ;  /* 0x000000980000780c */ /* 0x040fe20000744270 */
[----:B------:R-:W-:Y:S01]  /*16ce0*/  IMAD.MOV.U32 R14, RZ, RZ, R4 ;  /* 0x000000ffff0e7224 */ /* 0x000fe200078e0004 */
[----:B------:R-:W-:Y:S01]  /*16cf0*/  ISETP.GT.AND P4, PT, R0, 0x99, P0 ;  /* 0x000000990000780c */ /* 0x000fe20000784270 */
[----:B------:R-:W-:Y:S01]  /*16d00*/  FMUL R21, R100, UR18 ;  /* 0x0000001264157c20 */ /* 0x000fe20008400000 */
[----:B------:R-:W-:Y:S01]  /*16d10*/  MOV R17, UR26 ;  /* 0x0000001a00117c02 */ /* 0x000fe20008000f00 */
[----:B------:R-:W-:Y:S01]  /*16d20*/  FMUL R101, R101, UR18 ;  /* 0x0000001265657c20 */ /* 0x000fe20008400000 */
[----:B-1----:R-:W-:-:S04]  /*16d30*/  IMAD.WIDE.U32 R4, R11, 0x1c, R2 ;  /* 0x0000001c0b047825 */ /* 0x002fc800078e0002 */
[----:B--2---:R-:W-:Y:S01]  /*16d40*/  FMUL R19, R102, UR18 ;  /* 0x0000001266137c20 */ /* 0x004fe20008400000 */
[----:B------:R0:W-:Y:S01]  /*16d50*/  @P6 STG.E desc[UR16][R14.64+0x200], R21 ;  /* 0x000200150e006986 */ /* 0x0001e2000c101910 */
[----:B------:R-:W-:-:S04]  /*16d60*/  IMAD.WIDE.U32 R10, R17, 0x1c, R6 ;  /* 0x0000001c110a7825 */ /* 0x000fc800078e0006 */
[----:B------:R-:W-:Y:S01]  /*16d70*/  FMUL R103, R103, UR18 ;  /* 0x0000001267677c20 */ /* 0x000fe20008400000 */
[----:B------:R-:W-:Y:S01]  /*16d80*/  @P5 STG.E desc[UR16][R2.64+0x200], R101 ;  /* 0x0002006502005986 */ /* 0x000fe2000c101910 */
[----:B------:R-:W-:Y:S01]  /*16d90*/  IMAD.MOV.U32 R12, RZ, RZ, R4 ;  /* 0x000000ffff0c7224 */ /* 0x000fe200078e0004 */
[----:B------:R-:W-:Y:S02]  /*16da0*/  IADD3 R4, P5, R6, UR9, RZ ;  /* 0x0000000906047c10 */ /* 0x000fe4000ffbe0ff */
[----:B------:R-:W-:Y:S01]  /*16db0*/  ISETP.GT.AND P3, PT, R0, 0xa0, P1 ;  /* 0x000000a00000780c */ /* 0x000fe20000f64270 */
[----:B------:R-:W-:Y:S01]  /*16dc0*/  VIADD R13, R5, UR8 ;  /* 0x00000008050d7c36 */ /* 0x000fe20008000000 */
[----:B------:R-:W-:Y:S01]  /*16dd0*/  MOV R16, R10 ;  /* 0x0000000a00107202 */ /* 0x000fe20000000f00 */
[----:B------:R1:W-:Y:S01]  /*16de0*/  @P2 STG.E desc[UR16][R14.64+0x220], R19 ;  /* 0x000220130e002986 */ /* 0x0003e2000c101910 */
[----:B------:R-:W-:Y:S02]  /*16df0*/  IADD3.X R5, R7, UR27, RZ, P5, !PT ;  /* 0x0000001b07057c10 */ /* 0x000fe4000affe4ff */
[----:B------:R-:W-:Y:S01]  /*16e00*/  IADD3 R10, P2, R4, UR9, RZ ;  /* 0x00000009040a7c10 */ /* 0x000fe2000ff5e0ff */
[----:B------:R2:W-:Y:S01]  /*16e10*/  @P4 STG.E desc[UR16][R2.64+0x220], R103 ;  /* 0x0002206702004986 */ /* 0x0005e2000c101910 */
[C---:B------:R-:W-:Y:S01]  /*16e20*/  ISETP.GT.AND P6, PT, R0.reuse, 0xa1, P1 ;  /* 0x000000a10000780c */ /* 0x040fe20000fc4270 */
[----:B------:R-:W-:Y:S01]  /*16e30*/  VIADD R17, R11, UR8 ;  /* 0x000000080b117c36 */ /* 0x000fe20008000000 */
[----:B------:R-:W-:Y:S01]  /*16e40*/  ISETP.GT.AND P4, PT, R0, 0xa0, P0 ;  /* 0x000000a00000780c */ /* 0x000fe20000784270 */
[----:B------:R-:W-:Y:S01]  /*16e50*/  FMUL R23, R104, UR18 ;  /* 0x0000001268177c20 */ /* 0x000fe20008400000 */
[----:B------:R-:W-:-:S02]  /*16e60*/  IADD3.X R11, R5, UR27, RZ, P2, !PT ;  /* 0x0000001b050b7c10 */ /* 0x000fc400097fe4ff */
[----:B------:R-:W-:Y:S01]  /*16e70*/  ISETP.GT.AND P2, PT, R0, 0xa1, P0 ;  /* 0x000000a10000780c */ /* 0x000fe20000744270 */
[----:B------:R-:W-:Y:S01]  /*16e80*/  FMUL R105, R105, UR18 ;  /* 0x0000001269697c20 */ /* 0x000fe20008400000 */
[----:B------:R3:W-:Y:S01]  /*16e90*/  @P3 STG.E desc[UR16][R12.64+0x200], R23 ;  /* 0x000200170c003986 */ /* 0x0007e2000c101910 */
[----:B0-----:R-:W-:Y:S01]  /*16ea0*/  FMUL R21, R106, UR18 ;  /* 0x000000126a157c20 */ /* 0x001fe20008400000 */
[C---:B------:R-:W-:Y:S01]  /*16eb0*/  ISETP.GT.AND P3, PT, R0.reuse, 0xa8, P1 ;  /* 0x000000a80000780c */ /* 0x040fe20000f64270 */
[----:B------:R-:W-:Y:S01]  /*16ec0*/  FMUL R107, R107, UR18 ;  /* 0x000000126b6b7c20 */ /* 0x000fe20008400000 */
[C---:B------:R-:W-:Y:S01]  /*16ed0*/  ISETP.GT.AND P5, PT, R0.reuse, 0xa9, P1 ;  /* 0x000000a90000780c */ /* 0x040fe20000fa4270 */
[----:B------:R-:W-:Y:S01]  /*16ee0*/  @P6 STG.E desc[UR16][R6.64+0x200], R105 ;  /* 0x0002006906006986 */ /* 0x000fe2000c101910 */
[----:B------:R-:W-:-:S03]  /*16ef0*/  ISETP.GT.AND P6, PT, R0, 0xa8, P0 ;  /* 0x000000a80000780c */ /* 0x000fc600007c4270 */
[----:B------:R0:W-:Y:S01]  /*16f00*/  @P4 STG.E desc[UR16][R12.64+0x220], R21 ;  /* 0x000220150c004986 */ /* 0x0001e2000c101910 */
[----:B------:R-:W-:Y:S01]  /*16f10*/  ISETP.GT.AND P4, PT, R0, 0xa9, P0 ;  /* 0x000000a90000780c */ /* 0x000fe20000784270 */
[----:B------:R-:W-:Y:S02]  /*16f20*/  IMAD.U32 R9, RZ, RZ, UR26 ;  /* 0x0000001aff097e24 */ /* 0x000fe4000f8e00ff */
[----:B-1----:R-:W-:Y:S01]  /*16f30*/  FMUL R19, R108, UR18 ;  /* 0x000000126c137c20 */ /* 0x002fe20008400000 */
[----:B------:R-:W-:Y:S01]  /*16f40*/  @P2 STG.E desc[UR16][R6.64+0x220], R107 ;  /* 0x0002206b06002986 */ /* 0x000fe2000c101910 */
[----:B------:R-:W-:Y:S01]  /*16f50*/  ISETP.GT.AND P2, PT, R0, 0xb0, P1 ;  /* 0x000000b00000780c */ /* 0x000fe20000f44270 */
[----:B--2---:R-:W-:-:S04]  /*16f60*/  IMAD.WIDE.U32 R2, R25, 0x1c, R10 ;  /* 0x0000001c19027825 */ /* 0x004fc800078e000a */
[----:B------:R-:W-:Y:S01]  /*16f70*/  FMUL R109, R109, UR18 ;  /* 0x000000126d6d7c20 */ /* 0x000fe20008400000 */
[----:B---3--:R-:W-:Y:S01]  /*16f80*/  FMUL R23, R110, UR18 ;  /* 0x000000126e177c20 */ /* 0x008fe20008400000 */
[----:B------:R-:W-:Y:S01]  /*16f90*/  @P3 STG.E desc[UR16][R16.64+0x200], R19 ;  /* 0x0002001310003986 */ /* 0x000fe2000c101910 */
[----:B------:R-:W-:-:S04]  /*16fa0*/  IMAD.WIDE.U32 R8, R9, 0x1c, R4 ;  /* 0x0000001c09087825 */ /* 0x000fc800078e0004 */
[----:B------:R-:W-:Y:S01]  /*16fb0*/  FMUL R111, R111, UR18 ;  /* 0x000000126f6f7c20 */ /* 0x000fe20008400000 */
[----:B------:R-:W-:Y:S01]  /*16fc0*/  MOV R14, R2 ;  /* 0x00000002000e7202 */ /* 0x000fe20000000f00 */
[----:B------:R-:W-:Y:S01]  /*16fd0*/  @P5 STG.E desc[UR16][R4.64+0x200], R109 ;  /* 0x0002006d04005986 */ /* 0x000fe2000c101910 */
[----:B------:R-:W-:Y:S01]  /*16fe0*/  ISETP.GT.AND P3, PT, R0, 0xb1, P1 ;  /* 0x000000b10000780c */ /* 0x000fe20000f64270 */
[----:B------:R-:W-:Y:S01]  /*16ff0*/  VIADD R9, R9, UR8 ;  /* 0x0000000809097c36 */ /* 0x000fe20008000000 */
[----:B------:R-:W-:Y:S01]  /*17000*/  IADD3 R2, P5, R10, UR9, RZ ;  /* 0x000000090a027c10 */ /* 0x000fe2000ffbe0ff */
[----:B0-----:R-:W-:Y:S01]  /*17010*/  FMUL R21, R112, UR18 ;  /* 0x0000001270157c20 */ /* 0x001fe20008400000 */
[----:B------:R0:W-:Y:S01]  /*17020*/  @P6 STG.E desc[UR16][R16.64+0x220], R23 ;  /* 0x0002201710006986 */ /* 0x0001e2000c101910 */
[----:B------:R-:W-:Y:S01]  /*17030*/  VIADD R15, R3, UR8 ;  /* 0x00000008030f7c36 */ /* 0x000fe20008000000 */
[----:B------:R-:W-:Y:S02]  /*17040*/  ISETP.GT.AND P6, PT, R0, 0xb0, P0 ;  /* 0x000000b00000780c */ /* 0x000fe400007c4270 */
[----:B------:R1:W-:Y:S01]  /*17050*/  @P4 STG.E desc[UR16][R4.64+0x220], R111 ;  /* 0x0002206f04004986 */ /* 0x0003e2000c101910 */
[----:B------:R-:W-:-:S02]  /*17060*/  IADD3.X R3, R11, UR27, RZ, P5, !PT ;  /* 0x0000001b0b037c10 */ /* 0x000fc4000affe4ff */
[C---:B------:R-:W-:Y:S01]  /*17070*/  ISETP.GT.AND P4, PT, R0.reuse, 0xb1, P0 ;  /* 0x000000b10000780c */ /* 0x040fe20000784270 */
[----:B------:R-:W-:Y:S01]  /*17080*/  @P2 STG.E desc[UR16][R8.64+0x200], R21 ;  /* 0x0002001508002986 */ /* 0x000fe2000c101910 */
[C---:B------:R-:W-:Y:S01]  /*17090*/  ISETP.GT.AND P5, PT, R0.reuse, 0xb8, P1 ;  /* 0x000000b80000780c */ /* 0x040fe20000fa4270 */
[----:B------:R-:W-:Y:S01]  /*170a0*/  FMUL R113, R113, UR18 ;  /* 0x0000001271717c20 */ /* 0x000fe20008400000 */
[----:B------:R-:W-:Y:S01]  /*170b0*/  ISETP.GT.AND P2, PT, R0, 0xb9, P1 ;  /* 0x000000b90000780c */ /* 0x000fe20000f44270 */
[----:B0-----:R-:W-:Y:S01]  /*170c0*/  FMUL R17, R114, UR18 ;  /* 0x0000001272117c20 */ /* 0x001fe20008400000 */
[----:B------:R-:W-:Y:S01]  /*170d0*/  FMUL R115, R115, UR18 ;  /* 0x0000001273737c20 */ /* 0x000fe20008400000 */
[----:B------:R-:W-:Y:S01]  /*170e0*/  FMUL R19, R116, UR18 ;  /* 0x0000001274137c20 */ /* 0x000fe20008400000 */
[----:B------:R-:W-:Y:S01]  /*170f0*/  @P3 STG.E desc[UR16][R10.64+0x200], R113 ;  /* 0x000200710a003986 */ /* 0x000fe2000c101910 */
[C---:B------:R-:W-:Y:S01]  /*17100*/  ISETP.GT.AND P3, PT, R0.reuse, 0xb8, P0 ;  /* 0x000000b80000780c */ /* 0x040fe20000764270 */
[----:B------:R-:W-:Y:S01]  /*17110*/  FMUL R117, R117, UR18 ;  /* 0x0000001275757c20 */ /* 0x000fe20008400000 */
[----:B------:R-:W-:Y:S01]  /*17120*/  IMAD.U32 R7, RZ, RZ, UR26 ;  /* 0x0000001aff077e24 */ /* 0x000fe2000f8e00ff */
[----:B------:R0:W-:Y:S04]  /*17130*/  @P6 STG.E desc[UR16][R8.64+0x220], R17 ;  /* 0x0002201108006986 */ /* 0x0001e8000c101910 */
[----:B------:R2:W-:Y:S01]  /*17140*/  @P4 STG.E desc[UR16][R10.64+0x220], R115 ;  /* 0x000220730a004986 */ /* 0x0005e2000c101910 */
[----:B------:R-:W-:Y:S01]  /*17150*/  IMAD.WIDE.U32 R6, R7, 0x1c, R2 ;  /* 0x0000001c07067825 */ /* 0x000fe200078e0002 */
[----:B------:R-:W-:-:S02]  /*17160*/  ISETP.GT.AND P4, PT, R0, 0xc0, P1 ;  /* 0x000000c00000780c */ /* 0x000fc40000f84270 */
[----:B------:R-:W-:Y:S01]  /*17170*/  @P5 STG.E desc[UR16][R14.64+0x200], R19 ;  /* 0x000200130e005986 */ /* 0x000fe2000c101910 */
[----:B------:R-:W-:Y:S02]  /*17180*/  ISETP.GT.AND P5, PT, R0, 0xb9, P0 ;  /* 0x000000b90000780c */ /* 0x000fe400007a4270 */
[----:B-1----:R-:W-:Y:S01]  /*17190*/  IADD3 R4, P6, R2, UR9, RZ ;  /* 0x0000000902047c10 */ /* 0x002fe2000ffde0ff */
[----:B------:R-:W-:Y:S01]  /*171a0*/  @P2 STG.E desc[UR16][R2.64+0x200], R117 ;  /* 0x0002007502002986 */ /* 0x000fe2000c101910 */
[----:B------:R-:W-:Y:S01]  /*171b0*/  ISETP.GT.AND P2, PT, R0, 0xc1, P1 ;  /* 0x000000c10000780c */ /* 0x000fe20000f44270 */
[----:B0-----:R-:W-:Y:S01]  /*171c0*/  FMUL R9, R118, UR18 ;  /* 0x0000001276097c20 */ /* 0x001fe20008400000 */
[----:B------:R-:W-:Y:S01]  /*171d0*/  VIADD R13, R7, UR8 ;  /* 0x00000008070d7c36 */ /* 0x000fe20008000000 */
[----:B------:R-:W-:Y:S02]  /*171e0*/  IADD3.X R5, R3, UR27, RZ, P6, !PT ;  /* 0x0000001b03057c10 */ /* 0x000fe4000b7fe4ff */
[----:B------:R-:W-:Y:S01]  /*171f0*/  MOV R7, UR26 ;  /* 0x0000001a00077c02 */ /* 0x000fe20008000f00 */
[----:B------:R0:W-:Y:S01]  /*17200*/  @P3 STG.E desc[UR16][R14.64+0x220], R9 ;  /* 0x000220090e003986 */ /* 0x0001e2000c101910 */
[----:B------:R-:W-:Y:S01]  /*17210*/  FMUL R119, R119, UR18 ;  /* 0x0000001277777c20 */ /* 0x000fe20008400000 */
[----:B------:R-:W-:Y:S01]  /*17220*/  IMAD.MOV.U32 R12, RZ, RZ, R6 ;  /* 0x000000ffff0c7224 */ /* 0x000fe200078e0006 */
[----:B------:R-:W-:Y:S01]  /*17230*/  ISETP.GT.AND P3, PT, R0, 0xc0, P0 ;  /* 0x000000c00000780c */ /* 0x000fe20000764270 */
[----:B------:R-:W-:Y:S01]  /*17240*/  FMUL R17, R120, UR18 ;  /* 0x0000001278117c20 */ /* 0x000fe20008400000 */
[----:B------:R-:W-:Y:S01]  /*17250*/  FMUL R121, R121, UR18 ;  /* 0x0000001279797c20 */ /* 0x000fe20008400000 */
[----:B------:R-:W-:Y:S01]  /*17260*/  IMAD.WIDE.U32 R6, R7, 0x1c, R4 ;  /* 0x0000001c07067825 */ /* 0x000fe200078e0004 */
[----:B------:R1:W-:Y:S03]  /*17270*/  @P5 STG.E desc[UR16][R2.64+0x220], R119 ;  /* 0x0002207702005986 */ /* 0x0003e6000c101910 */
[----:B--2---:R-:W-:Y:S01]  /*17280*/  IMAD.MOV.U32 R10, RZ, RZ, R6 ;  /* 0x000000ffff0a7224 */ /* 0x004fe200078e0006 */
[----:B------:R-:W-:Y:S01]  /*17290*/  @P4 STG.E desc[UR16][R12.64+0x200], R17 ;  /* 0x000200110c004986 */ /* 0x000fe2000c101910 */
[----:B0-----:R-:W-:-:S03]  /*172a0*/  FMUL R15, R122, UR18 ;  /* 0x000000127a0f7c20 */ /* 0x001fc60008400000 */
[----:B------:R-:W-:Y:S01]  /*172b0*/  @P2 STG.E desc[UR16][R4.64+0x200], R121 ;  /* 0x0002007904002986 */ /* 0x000fe2000c101910 */
[----:B------:R-:W-:Y:S01]  /*172c0*/  IADD3 R6, P2, R4, UR9, RZ ;  /* 0x0000000904067c10 */ /* 0x000fe2000ff5e0ff */
[----:B------:R-:W-:Y:S01]  /*172d0*/  VIADD R11, R7, UR8 ;  /* 0x00000008070b7c36 */ /* 0x000fe20008000000 */
[C---:B------:R-:W-:Y:S02]  /*172e0*/  ISETP.GT.AND P6, PT, R0.reuse, 0xc1, P0 ;  /* 0x000000c10000780c */ /* 0x040fe400007c4270 */
[C---:B------:R-:W-:Y:S02]  /*172f0*/  ISETP.GT.AND P5, PT, R0.reuse, 0xc8, P1 ;  /* 0x000000c80000780c */ /* 0x040fe40000fa4270 */
[----:B------:R-:W-:Y:S01]  /*17300*/  IADD3.X R7, R5, UR27, RZ, P2, !PT ;  /* 0x0000001b05077c10 */ /* 0x000fe200097fe4ff */
[----:B------:R0:W-:Y:S01]  /*17310*/  @P3 STG.E desc[UR16][R12.64+0x220], R15 ;  /* 0x0002200f0c003986 */ /* 0x0001e2000c101910 */
[----:B------:R-:W-:Y:S02]  /*17320*/  ISETP.GT.AND P4, PT, R0, 0xc9, P1 ;  /* 0x000000c90000780c */ /* 0x000fe40000f84270 */
[----:B------:R-:W-:-:S02]  /*17330*/  IADD3 R8, P2, R6, UR9, RZ ;  /* 0x0000000906087c10 */ /* 0x000fc4000ff5e0ff */
[----:B------:R-:W-:Y:S01]  /*17340*/  ISETP.GT.AND P3, PT, R0, 0xc8, P0 ;  /* 0x000000c80000780c */ /* 0x000fe20000764270 */
[----:B------:R-:W-:Y:S01]  /*17350*/  FMUL R123, R123, UR18 ;  /* 0x000000127b7b7c20 */ /* 0x000fe20008400000 */
[----:B------:R-:W-:Y:S01]  /*17360*/  IADD3.X R9, R7, UR27, RZ, P2, !PT ;  /* 0x0000001b07097c10 */ /* 0x000fe200097fe4ff */
[----:B------:R-:W-:Y:S01]  /*17370*/  FMUL R19, R124, UR18 ;  /* 0x000000127c137c20 */ /* 0x000fe20008400000 */
[----:B------:R-:W-:Y:S01]  /*17380*/  ISETP.GT.AND P2, PT, R0, 0xc9, P0 ;  /* 0x000000c90000780c */ /* 0x000fe20000744270 */
[----:B------:R-:W-:Y:S01]  /*17390*/  FMUL R125, R125, UR18 ;  /* 0x000000127d7d7c20 */ /* 0x000fe20008400000 */
[----:B------:R2:W-:Y:S01]  /*173a0*/  @P6 STG.E desc[UR16][R4.64+0x220], R123 ;  /* 0x0002207b04006986 */ /* 0x0005e2000c101910 */
[----:B-1----:R-:W-:Y:S01]  /*173b0*/  IMAD.U32 R3, RZ, RZ, UR26 ;  /* 0x0000001aff037e24 */ /* 0x002fe2000f8e00ff */
[----:B0-----:R-:W-:Y:S01]  /*173c0*/  MOV R13, UR26 ;  /* 0x0000001a000d7c02 */ /* 0x001fe20008000f00 */
[----:B------:R-:W-:Y:S01]  /*173d0*/  FMUL R17, R126, UR18 ;  /* 0x000000127e117c20 */ /* 0x000fe20008400000 */
[----:B------:R-:W-:Y:S01]  /*173e0*/  @P5 STG.E desc[UR16][R10.64+0x200], R19 ;  /* 0x000200130a005986 */ /* 0x000fe2000c101910 */
[C---:B------:R-:W-:Y:S01]  /*173f0*/  ISETP.GT.AND P5, PT, R0.reuse, 0xd0, P1 ;  /* 0x000000d00000780c */ /* 0x040fe20000fa4270 */
[----:B------:R-:W-:Y:S01]  /*17400*/  FMUL R127, R127, UR18 ;  /* 0x000000127f7f7c20 */ /* 0x000fe20008400000 */
[C---:B------:R-:W-:Y:S01]  /*17410*/  ISETP.GT.AND P6, PT, R0.reuse, 0xd1, P1 ;  /* 0x000000d10000780c */ /* 0x040fe20000fc4270 */
[----:B------:R-:W-:Y:S01]  /*17420*/  @P4 STG.E desc[UR16][R6.64+0x200], R125 ;  /* 0x0002007d06004986 */ /* 0x000fe2000c101910 */
[----:B------:R-:W-:Y:S01]  /*17430*/  IMAD.WIDE.U32 R2, R3, 0x1c, R6 ;  /* 0x0000001c03027825 */ /* 0x000fe200078e0006 */
[----:B------:R-:W-:-:S02]  /*17440*/  ISETP.GT.AND P4, PT, R0, 0xd0, P0 ;  /* 0x000000d00000780c */ /* 0x000fc40000784270 */
[----:B------:R0:W-:Y:S01]  /*17450*/  @P3 STG.E desc[UR16][R10.64+0x220], R17 ;  /* 0x000220110a003986 */ /* 0x0001e2000c101910 */
[----:B--2---:R-:W-:Y:S01]  /*17460*/  IMAD.WIDE.U32 R4, R13, 0x1c, R8 ;  /* 0x0000001c0d047825 */ /* 0x004fe200078e0008 */
[----:B------:R-:W-:Y:S02]  /*17470*/  ISETP.GT.AND P3, PT, R0, 0xd1, P0 ;  /* 0x000000d10000780c */ /* 0x000fe40000764270 */
[----:B------:R-:W-:Y:S01]  /*17480*/  @P2 STG.E desc[UR16][R6.64+0x220], R127 ;  /* 0x0002207f06002986 */ /* 0x000fe2000c101910 */
[----:B------:R-:W-:Y:S01]  /*17490*/  IMAD.MOV.U32 R12, RZ, RZ, R2 ;  /* 0x000000ffff0c7224 */ /* 0x000fe200078e0002 */
[----:B------:R-:W-:Y:S01]  /*174a0*/  IADD3 R2, P2, R8, UR9, RZ ;  /* 0x0000000908027c10 */ /* 0x000fe2000ff5e0ff */
[----:B------:R-:W-:Y:S02]  /*174b0*/  VIADD R15, R5, UR8 ;  /* 0x00000008050f7c36 */ /* 0x000fe40008000000 */
[----:B------:R-:W-:Y:S01]  /*174c0*/  FMUL R5, R128, UR18 ;  /* 0x0000001280057c20 */ /* 0x000fe20008400000 */
[----:B------:R-:W-:-:S02]  /*174d0*/  VIADD R13, R3, UR8 ;  /* 0x00000008030d7c36 */ /* 0x000fc40008000000 */
[----:B------:R-:W-:Y:S01]  /*174e0*/  FMUL R129, R129, UR18 ;  /* 0x0000001281817c20 */ /* 0x000fe20008400000 */
[----:B------:R-:W-:Y:S01]  /*174f0*/  IADD3.X R3, R9, UR27, RZ, P2, !PT ;  /* 0x0000001b09037c10 */ /* 0x000fe200097fe4ff */
[----:B0-----:R-:W-:Y:S01]  /*17500*/  FMUL R17, R130, UR18 ;  /* 0x0000001282117c20 */ /* 0x001fe20008400000 */
[----:B------:R-:W-:Y:S01]  /*17510*/  FMUL R131, R131, UR18 ;  /* 0x0000001283837c20 */ /* 0x000fe20008400000 */
[----:B------:R-:W-:Y:S01]  /*17520*/  IADD3 R10, P2, R2, UR9, RZ ;  /* 0x00000009020a7c10 */ /* 0x000fe2000ff5e0ff */
[----:B------:R-:W-:Y:S04]  /*17530*/  @P5 STG.E desc[UR16][R12.64+0x200], R5 ;  /* 0x000200050c005986 */ /* 0x000fe8000c101910 */
[----:B------:R-:W-:Y:S01]  /*17540*/  @P6 STG.E desc[UR16][R8.64+0x200], R129 ;  /* 0x0002008108006986 */ /* 0x000fe2000c101910 */
[----:B------:R-:W-:-:S03]  /*17550*/  IADD3.X R11, R3, UR27, RZ, P2, !PT ;  /* 0x0000001b030b7c10 */ /* 0x000fc600097fe4ff */
[----:B------:R0:W-:Y:S01]  /*17560*/  @P4 STG.E desc[UR16][R12.64+0x220], R17 ;  /* 0x000220110c004986 */ /* 0x0001e2000c101910 */
[C---:B------:R-:W-:Y:S02]  /*17570*/  ISETP.GT.AND P4, PT, R0.reuse, 0xd8, P1 ;  /* 0x000000d80000780c */ /* 0x040fe40000f84270 */
[C---:B------:R-:W-:Y:S01]  /*17580*/  ISETP.GT.AND P2, PT, R0.reuse, 0xd9, P1 ;  /* 0x000000d90000780c */ /* 0x040fe20000f44270 */
[----:B------:R1:W-:Y:S01]  /*17590*/  @P3 STG.E desc[UR16][R8.64+0x220], R131 ;  /* 0x0002208308003986 */ /* 0x0003e2000c101910 */
[C---:B------:R-:W-:Y:S02]  /*175a0*/  ISETP.GT.AND P3, PT, R0.reuse, 0xd8, P0 ;  /* 0x000000d80000780c */ /* 0x040fe40000764270 */
[----:B------:R-:W-:Y:S01]  /*175b0*/  ISETP.GT.AND P5, PT, R0, 0xd9, P0 ;  /* 0x000000d90000780c */ /* 0x000fe200007a4270 */
[----:B------:R-:W-:Y:S01]  /*175c0*/  FMUL R19, R132, UR18 ;  /* 0x0000001284137c20 */ /* 0x000fe20008400000 */
[----:B------:R-:W-:Y:S01]  /*175d0*/  MOV R14, R4 ;  /* 0x00000004000e7202 */ /* 0x000fe20000000f00 */
[----:B------:R-:W-:Y:S01]  /*175e0*/  FMUL R133, R133, UR18 ;  /* 0x0000001285857c20 */ /* 0x000fe20008400000 */
[----:B------:R-:W-:Y:S01]  /*175f0*/  FMUL R135, R135, UR18 ;  /* 0x0000001287877c20 */ /* 0x000fe20008400000 */
[----:B0-----:R-:W-:-:S02]  /*17600*/  FMUL R13, R134, UR18 ;  /* 0x00000012860d7c20 */ /* 0x001fc40008400000 */
[----:B------:R-:W-:Y:S01]  /*17610*/  @P4 STG.E desc[UR16][R14.64+0x200], R19 ;  /* 0x000200130e004986 */ /* 0x000fe2000c101910 */
[----:B------:R-:W-:Y:S01]  /*17620*/  IMAD.U32 R7, RZ, RZ, UR26 ;  /* 0x0000001aff077e24 */ /* 0x000fe2000f8e00ff */
[C---:B------:R-:W-:Y:S02]  /*17630*/  ISETP.GT.AND P4, PT, R0.reuse, 0xe0, P1 ;  /* 0x000000e00000780c */ /* 0x040fe40000f84270 */
[----:B------:R-:W-:Y:S01]  /*17640*/  @P2 STG.E desc[UR16][R2.64+0x200], R133 ;  /* 0x0002008502002986 */ /* 0x000fe2000c101910 */
[----:B------:R-:W-:-:S03]  /*17650*/  ISETP.GT.AND P6, PT, R0, 0xe1, P1 ;  /* 0x000000e10000780c */ /* 0x000fc60000fc4270 */
[----:B------:R0:W-:Y:S01]  /*17660*/  @P3 STG.E desc[UR16][R14.64+0x220], R13 ;  /* 0x0002200d0e003986 */ /* 0x0001e2000c101910 */
[----:B------:R-:W-:-:S03]  /*17670*/  IMAD.WIDE.U32 R4, R7, 0x1c, R2 ;  /* 0x0000001c07047825 */ /* 0x000fc600078e0002 */
[----:B------:R2:W-:Y:S01]  /*17680*/  @P5 STG.E desc[UR16][R2.64+0x220], R135 ;  /* 0x0002208702005986 */ /* 0x0005e2000c101910 */
[C---:B------:R-:W-:Y:S02]  /*17690*/  ISETP.GT.AND P5, PT, R0.reuse, 0xe0, P0 ;  /* 0x000000e00000780c */ /* 0x040fe400007a4270 */
[----:B------:R-:W-:Y:S01]  /*176a0*/  ISETP.GT.AND P3, PT, R0, 0xe1, P0 ;  /* 0x000000e10000780c */ /* 0x000fe20000764270 */
[----:B-1----:R-:W-:Y:S02]  /*176b0*/  VIADD R9, R5, UR8 ;  /* 0x0000000805097c36 */ /* 0x002fe40008000000 */
[----:B------:R-:W-:Y:S01]  /*176c0*/  FMUL R17, R136, UR18 ;  /* 0x0000001288117c20 */ /* 0x000fe20008400000 */
[----:B------:R-:W-:Y:S02]  /*176d0*/  IMAD.MOV.U32 R8, RZ, RZ, R4 ;  /* 0x000000ffff087224 */ /* 0x000fe400078e0004 */
[----:B------:R-:W-:Y:S01]  /*176e0*/  FMUL R137, R137, UR18 ;  /* 0x0000001289897c20 */ /* 0x000fe20008400000 */
[----:B------:R-:W-:Y:S01]  /*176f0*/  IADD3 R4, P2, R10, UR9, RZ ;  /* 0x000000090a047c10 */ /* 0x000fe2000ff5e0ff */
[----:B0-----:R-:W-:Y:S01]  /*17700*/  FMUL R15, R138, UR18 ;  /* 0x000000128a0f7c20 */ /* 0x001fe20008400000 */
[----:B------:R-:W-:Y:S01]  /*17710*/  FMUL R139, R139, UR18 ;  /* 0x000000128b8b7c20 */ /* 0x000fe20008400000 */
[----:B------:R-:W-:Y:S01]  /*17720*/  IMAD.U32 R21, RZ, RZ, UR26 ;  /* 0x0000001aff157e24 */ /* 0x000fe2000f8e00ff */
[----:B------:R0:W-:Y:S01]  /*17730*/  @P4 STG.E desc[UR16][R8.64+0x200], R17 ;  /* 0x0002001108004986 */ /* 0x0001e2000c101910 */
[----:B------:R-:W-:-:S02]  /*17740*/  IADD3.X R5, R11, UR27, RZ, P2, !PT ;  /* 0x0000001b0b057c10 */ /* 0x000fc400097fe4ff */
[C---:B------:R-:W-:Y:S01]  /*17750*/  ISETP.GT.AND P2, PT, R0.reuse, 0xe8, P1 ;  /* 0x000000e80000780c */ /* 0x040fe20000f44270 */
[----:B------:R-:W-:Y:S01]  /*17760*/  @P6 STG.E desc[UR16][R10.64+0x200], R137 ;  /* 0x000200890a006986 */ /* 0x000fe2000c101910 */
[C---:B------:R-:W-:Y:S01]  /*17770*/  ISETP.GT.AND P4, PT, R0.reuse, 0xe9, P1 ;  /* 0x000000e90000780c */ /* 0x040fe20000f84270 */
[----:B------:R-:W-:Y:S02]  /*17780*/  IMAD.WIDE.U32 R6, R21, 0x1c, R10 ;  /* 0x0000001c15067825 */ /* 0x000fe400078e000a */
[----:B------:R1:W-:Y:S01]  /*17790*/  @P5 STG.E desc[UR16][R8.64+0x220], R15 ;  /* 0x0002200f08005986 */ /* 0x0003e2000c101910 */
[C---:B------:R-:W-:Y:S01]  /*177a0*/  ISETP.GT.AND P5, PT, R0.reuse, 0xe8, P0 ;  /* 0x000000e80000780c */ /* 0x040fe200007a4270 */
[----:B------:R-:W-:Y:S01]  /*177b0*/  IMAD.U32 R19, RZ, RZ, UR26 ;  /* 0x0000001aff137e24 */ /* 0x000fe2000f8e00ff */
[C---:B------:R-:W-:Y:S01]  /*177c0*/  ISETP.GT.AND P6, PT, R0.reuse, 0xe9, P0 ;  /* 0x000000e90000780c */ /* 0x040fe200007c4270 */
[----:B------:R3:W-:Y:S01]  /*177d0*/  @P3 STG.E desc[UR16][R10.64+0x220], R139 ;  /* 0x0002208b0a003986 */ /* 0x0007e2000c101910 */
[----:B------:R-:W-:Y:S01]  /*177e0*/  ISETP.GT.AND P3, PT, R0, 0xf0, P1 ;  /* 0x000000f00000780c */ /* 0x000fe20000f64270 */
[----:B--2---:R-:W-:Y:S01]  /*177f0*/  IMAD.WIDE.U32 R2, R19, 0x1c, R4 ;  /* 0x0000001c13027825 */ /* 0x004fe200078e0004 */
[----:B------:R-:W-:-:S03]  /*17800*/  IADD3 R7, R7, UR8, RZ ;  /* 0x0000000807077c10 */ /* 0x000fc6000fffe0ff */
[----:B0-----:R-:W-:Y:S01]  /*17810*/  FMUL R17, R140, UR18 ;  /* 0x000000128c117c20 */ /* 0x001fe20008400000 */
[----:B------:R-:W-:Y:S01]  /*17820*/  FMUL R141, R141, UR18 ;  /* 0x000000128d8d7c20 */ /* 0x000fe20008400000 */
[----:B------:R-:W-:Y:S01]  /*17830*/  FMUL R19, R142, UR18 ;  /* 0x000000128e137c20 */ /* 0x000fe20008400000 */
[----:B------:R-:W-:Y:S01]  /*17840*/  FMUL R143, R143, UR18 ;  /* 0x000000128f8f7c20 */ /* 0x000fe20008400000 */
[----:B------:R-:W-:Y:S01]  /*17850*/  VIADD R13, R3, UR8 ;  /* 0x00000008030d7c36 */ /* 0x000fe20008000000 */
[----:B------:R-:W-:Y:S01]  /*17860*/  MOV R12, R2 ;  /* 0x00000002000c7202 */ /* 0x000fe20000000f00 */
[----:B-1----:R-:W-:Y:S01]  /*17870*/  FMUL R9, R144, UR18 ;  /* 0x0000001290097c20 */ /* 0x002fe20008400000 */
[----:B------:R-:W-:Y:S01]  /*17880*/  @P2 STG.E desc[UR16][R6.64+0x200], R17 ;  /* 0x0002001106002986 */ /* 0x000fe2000c101910 */
[----:B------:R-:W-:-:S03]  /*17890*/  ISETP.GT.AND P2, PT, R0, 0xf1, P1 ;  /* 0x000000f10000780c */ /* 0x000fc60000f44270 */
[----:B------:R-:W-:Y:S04]  /*178a0*/  @P4 STG.E desc[UR16][R4.64+0x200], R141 ;  /* 0x0002008d04004986 */ /* 0x000fe8000c101910 */
[----:B------:R-:W-:Y:S04]  /*178b0*/  @P5 STG.E desc[UR16][R6.64+0x220], R19 ;  /* 0x0002201306005986 */ /* 0x000fe8000c101910 */
[----:B------:R0:W-:Y:S04]  /*178c0*/  @P6 STG.E desc[UR16][R4.64+0x220], R143 ;  /* 0x0002208f04006986 */ /* 0x0001e8000c101910 */
[----:B------:R1:W-:Y:S01]  /*178d0*/  @P3 STG.E desc[UR16][R12.64+0x200], R9 ;  /* 0x000200090c003986 */ /* 0x0003e2000c101910 */
[----:B------:R-:W-:Y:S01]  /*178e0*/  IADD3 R2, P3, R4, UR9, RZ ;  /* 0x0000000904027c10 */ /* 0x000fe2000ff7e0ff */
[----:B------:R-:W-:Y:S01]  /*178f0*/  FMUL R145, R145, UR18 ;  /* 0x0000001291917c20 */ /* 0x000fe20008400000 */
[C---:B------:R-:W-:Y:S01]  /*17900*/  ISETP.GT.AND P5, PT, R0.reuse, 0xf0, P0 ;  /* 0x000000f00000780c */ /* 0x040fe200007a4270 */
[----:B---3--:R-:W-:Y:S01]  /*17910*/  IMAD.U32 R11, RZ, RZ, UR26 ;  /* 0x0000001aff0b7e24 */ /* 0x008fe2000f8e00ff */
[----:B------:R-:W-:-:S02]  /*17920*/  ISETP.GT.AND P4, PT, R0, 0xf1, P0 ;  /* 0x000000f10000780c */ /* 0x000fc40000784270 */
[----:B------:R-:W-:Y:S02]  /*17930*/  IADD3.X R3, R5, UR27, RZ, P3, !PT ;  /* 0x0000001b05037c10 */ /* 0x000fe40009ffe4ff */
[C---:B------:R-:W-:Y:S02]  /*17940*/  ISETP.GT.AND P3, PT, R0.reuse, 0xf8, P1 ;  /* 0x000000f80000780c */ /* 0x040fe40000f64270 */
[C---:B------:R-:W-:Y:S02]  /*17950*/  ISETP.GT.AND P1, PT, R0.reuse, 0xf9, P1 ;  /* 0x000000f90000780c */ /* 0x040fe40000f24270 */
[C---:B------:R-:W-:Y:S01]  /*17960*/  ISETP.GT.AND P6, PT, R0.reuse, 0xf8, P0 ;  /* 0x000000f80000780c */ /* 0x040fe200007c4270 */
[----:B------:R2:W-:Y:S01]  /*17970*/  @P2 STG.E desc[UR16][R2.64+0x200], R145 ;  /* 0x0002009102002986 */ /* 0x0005e2000c101910 */
[----:B------:R-:W-:Y:S01]  /*17980*/  ISETP.GT.AND P0, PT, R0, 0xf9, P0 ;  /* 0x000000f90000780c */ /* 0x000fe20000704270 */
[----:B0-----:R-:W-:Y:S01]  /*17990*/  IMAD.WIDE.U32 R4, R11, 0x1c, R2 ;  /* 0x0000001c0b047825 */ /* 0x001fe200078e0002 */
[----:B------:R-:W-:-:S03]  /*179a0*/  IADD3 R6, P2, R2, UR9, RZ ;  /* 0x0000000902067c10 */ /* 0x000fc6000ff5e0ff */
[----:B-1----:R-:W-:Y:S01]  /*179b0*/  FMUL R9, R146, UR18 ;  /* 0x0000001292097c20 */ /* 0x002fe20008400000 */
[----:B------:R-:W-:Y:S01]  /*179c0*/  FMUL R147, R147, UR18 ;  /* 0x0000001293937c20 */ /* 0x000fe20008400000 */
[----:B------:R-:W-:Y:S01]  /*179d0*/  FMUL R11, R148, UR18 ;  /* 0x00000012940b7c20 */ /* 0x000fe20008400000 */
[----:B------:R-:W-:Y:S02]  /*179e0*/  VIADD R5, R5, UR8 ;  /* 0x0000000805057c36 */ /* 0x000fe40008000000 */
[----:B------:R-:W-:Y:S01]  /*179f0*/  FMUL R149, R149, UR18 ;  /* 0x0000001295957c20 */ /* 0x000fe20008400000 */
[----:B------:R-:W-:Y:S01]  /*17a00*/  IADD3.X R7, R3, UR27, RZ, P2, !PT ;  /* 0x0000001b03077c10 */ /* 0x000fe200097fe4ff */
[----:B------:R-:W-:Y:S01]  /*17a10*/  FMUL R15, R150, UR18 ;  /* 0x00000012960f7c20 */ /* 0x000fe20008400000 */
[----:B------:R-:W-:Y:S01]  /*17a20*/  FMUL R151, R151, UR18 ;  /* 0x0000001297977c20 */ /* 0x000fe20008400000 */
[----:B------:R2:W-:Y:S04]  /*17a30*/  @P5 STG.E desc[UR16][R12.64+0x220], R9 ;  /* 0x000220090c005986 */ /* 0x0005e8000c101910 */
[----:B------:R2:W-:Y:S04]  /*17a40*/  @P4 STG.E desc[UR16][R2.64+0x220], R147 ;  /* 0x0002209302004986 */ /* 0x0005e8000c101910 */
[----:B------:R2:W-:Y:S04]  /*17a50*/  @P3 STG.E desc[UR16][R4.64+0x200], R11 ;  /* 0x0002000b04003986 */ /* 0x0005e8000c101910 */
[----:B------:R2:W-:Y:S04]  /*17a60*/  @P1 STG.E desc[UR16][R6.64+0x200], R149 ;  /* 0x0002009506001986 */ /* 0x0005e8000c101910 */
[----:B------:R2:W-:Y:S04]  /*17a70*/  @P6 STG.E desc[UR16][R4.64+0x220], R15 ;  /* 0x0002200f04006986 */ /* 0x0005e8000c101910 */
[----:B------:R2:W-:Y:S02]  /*17a80*/  @P0 STG.E desc[UR16][R6.64+0x220], R151 ;  /* 0x0002209706000986 */ /* 0x0005e4000c101910 */
.L_x_409:
[----:B------:R-:W-:Y:S05]  /*17a90*/  BSYNC B0 ;  /* 0x0000000000007941 */ /* 0x000fea0003800000 */
.L_x_25:
[----:B0-2---:R-:W2:Y:S04]  /*17aa0*/  LDL.LU R3, [R1+0x204] ;  /* 0x0002040001037983 */ /* 0x005ea80000300800 */
[----:B------:R-:W2:Y:S01]  /*17ab0*/  LDL.LU R2, [R1+0x208] ;  /* 0x0002080001027983 */ /* 0x000ea20000300800 */
[----:B------:R-:W-:Y:S01]  /*17ac0*/  ULDC UR8, c[0x0][0xc] ;  /* 0x0000030000087ab9 */ /* 0x000fe20000000800 */
[----:B------:R-:W-:Y:S01]  /*17ad0*/  ULDC UR9, c[0x0][0x10] ;  /* 0x0000040000097ab9 */ /* 0x000fe20000000800 */
[----:B------:R-:W2:Y:S01]  /*17ae0*/  LDC R5, c[0x0][0x14] ;  /* 0x00000500ff057b82 */ /* 0x000ea20000000800 */
[----:B------:R-:W-:Y:S01]  /*17af0*/  UIMAD.WIDE.U32 UR8, UR8, UR9, URZ ;  /* 0x00000009080872a5 */ /* 0x000fe2000f8e003f */
[----:B------:R-:W-:Y:S01]  /*17b00*/  PRMT R0, RZ, 0x7610, R0 ;  /* 0x00007610ff007816 */ /* 0x000fe20000000000 */
[----:B------:R-:W-:-:S04]  /*17b10*/  UMOV UR10, 0xffffffff ;  /* 0xffffffff000a7882 */ /* 0x000fc80000000000 */
[----:B--2---:R-:W-:-:S04]  /*17b20*/  IMAD.WIDE.U32 R2, R5, UR8, R2 ;  /* 0x0000000805027c25 */ /* 0x004fc8000f8e0002 */
[----:B------:R-:W-:Y:S01]  /*17b30*/  IMAD R5, R5, UR9, RZ ;  /* 0x0000000905057c24 */ /* 0x000fe2000f8e02ff */
[----:B------:R-:W-:Y:S01]  /*17b40*/  MOV R6, R2 ;  /* 0x0000000200067202 */ /* 0x000fe20000000f00 */
[----:B------:R-:W-:Y:S02]  /*17b50*/  ULDC.64 UR8, c[0x0][0x750] ;  /* 0x0001d40000087ab9 */ /* 0x000fe40000000a00 */
[----:B------:R-:W-:Y:S01]  /*17b60*/  IMAD.IADD R4, R3, 0x1, R5 ;  /* 0x0000000103047824 */ /* 0x000fe200078e0205 */
[----:B------:R-:W-:Y:S01]  /*17b70*/  ISETP.GE.U32.AND P0, PT, R2, UR8, PT ;  /* 0x0000000802007c0c */ /* 0x000fe2000bf06070 */
[----:B------:R-:W-:-:S03]  /*17b80*/  UMOV UR8, 0xffffffff ;  /* 0xffffffff00087882 */ /* 0x000fc60000000000 */
[----:B------:R0:W-:Y:S01]  /*17b90*/  STL [R1+0x204], R4 ;  /* 0x0002040401007387 */ /* 0x0001e20000100800 */
[----:B------:R-:W-:Y:S01]  /*17ba0*/  ISETP.GE.U32.AND.EX P0, PT, R4, UR9, PT, P0 ;  /* 0x0000000904007c0c */ /* 0x000fe2000bf06100 */
[----:B------:R-:W-:Y:S02]  /*17bb0*/  UMOV UR9, 0xffffffff ;  /* 0xffffffff00097882 */ /* 0x000fe40000000000 */
[----:B------:R0:W-:Y:S10]  /*17bc0*/  STL [R1+0x208], R6 ;  /* 0x0002080601007387 */ /* 0x0001f40000100800 */
[----:B0-----:R-:W-:Y:S05]  /*17bd0*/  @P0 BRA `(.L_x_410) ;  /* 0x0000000400880947 */ /* 0x001fea0003800000 */
[----:B------:R-:W0:Y:S01]  /*17be0*/  S2UR UR10, SR_CTAID.X ;  /* 0x00000000000a79c3 */ /* 0x000e220000002500 */
[----:B------:R-:W-:Y:S01]  /*17bf0*/  ULDC.64 UR22, c[0x0][0x728] ;  /* 0x0001ca0000167ab9 */ /* 0x000fe20000000a00 */
[----:B------:R-:W-:Y:S01]  /*17c00*/  ULDC UR8, c[0x0][0x150] ;  /* 0x0000540000087ab9 */ /* 0x000fe20000000800 */
[----:B------:R-:W-:Y:S01]  /*17c10*/  ISETP.NE.U32.AND P0, PT, RZ, UR22, PT ;  /* 0x00000016ff007c0c */ /* 0x000fe2000bf05070 */
[----:B------:R-:W-:Y:S01]  /*17c20*/  ULDC UR24, c[0x0][0x730] ;  /* 0x0001cc0000187ab9 */ /* 0x000fe20000000800 */
[----:B------:R-:W-:Y:S01]  /*17c30*/  R2UR UR25, R6 ;  /* 0x00000000061972ca */ /* 0x000fe200000e0000 */
[----:B------:R-:W-:Y:S01]  /*17c40*/  ULDC UR27, c[0x0][0x154] ;  /* 0x00005500001b7ab9 */ /* 0x000fe20000000800 */
[----:B------:R-:W-:Y:S01]  /*17c50*/  ISETP.NE.AND.EX P0, PT, RZ, UR23, PT, P0 ;  /* 0x00000017ff007c0c */ /* 0x000fe2000bf05300 */
[----:B------:R-:W2:Y:S01]  /*17c60*/  S2UR UR29, SR_CTAID.Y ;  /* 0x00000000001d79c3 */ /* 0x000ea20000002600 */
[----:B------:R-:W-:Y:S02]  /*17c70*/  R2UR UR26, R4 ;  /* 0x00000000041a72ca */ /* 0x000fe400000e0000 */
[----:B------:R-:W-:-:S02]  /*17c80*/  R2UR UR14, R6 ;  /* 0x00000000060e72ca */ /* 0x000fc400000e0000 */
[----:B------:R-:W-:Y:S02]  /*17c90*/  R2UR UR15, R4 ;  /* 0x00000000040f72ca */ /* 0x000fe400000e0000 */
[----:B0-----:R-:W-:-:S05]  /*17ca0*/  I2FP.F32.U32 R0, UR10 ;  /* 0x0000000a00007c45 */ /* 0x001fca0008201000 */
[----:B------:R-:W-:-:S04]  /*17cb0*/  FMUL R0, R0, UR8 ;  /* 0x0000000800007c20 */ /* 0x000fc80008400000 */
[----:B------:R0:W0:Y:S01]  /*17cc0*/  F2I.U32.TRUNC.NTZ R2, R0 ;  /* 0x0000000000027305 */ /* 0x000022000020f000 */
[----:B--2---:R-:W-:Y:S05]  /*17cd0*/  @!P0 BRA `(.L_x_411) ;  /* 0x0000000000308947 */ /* 0x004fea0003800000 */
        /* <DEDUP_REMOVED lines=12> */
.L_x_411:
[----:B------:R-:W-:Y:S01]  /*17da0*/  USHF.R.U64 UR11, UR14, UR24, UR15 ;  /* 0x000000180e0b7299 */ /* 0x000fe2000800120f */
[----:B0-----:R-:W-:Y:S01]  /*17db0*/  I2FP.F32.U32 R0, UR29 ;  /* 0x0000001d00007c45 */ /* 0x001fe20008201000 */
[----:B------:R-:W-:Y:S02]  /*17dc0*/  USHF.R.U32.HI UR8, URZ, UR24, UR15 ;  /* 0x000000183f087299 */ /* 0x000fe4000801160f */
[----:B------:R-:W-:Y:S02]  /*17dd0*/  UIADD3 UR13, UP0, URZ, -UR11, URZ ;  /* 0x8000000b3f0d7290 */ /* 0x000fe4000ff1e03f */
[----:B------:R-:W-:Y:S01]  /*17de0*/  FMUL R0, R0, UR27 ;  /* 0x0000001b00007c20 */ /* 0x000fe20008400000 */
[----:B------:R-:W-:Y:S01]  /*17df0*/  ULDC.64 UR22, c[0x0][0x720] ;  /* 0x0001c80000167ab9 */ /* 0x000fe20000000a00 */
[----:B------:R-:W-:Y:S01]  /*17e00*/  UIADD3.X UR8, URZ, ~UR8, URZ, UP0, !UPT ;  /* 0x800000083f087290 */ /* 0x000fe200087fe43f */
[----:B------:R-:W-:Y:S01]  /*17e10*/  UMOV UR14, UR25 ;  /* 0x00000019000e7c82 */ /* 0x000fe20008000000 */
[----:B------:R-:W-:-:S02]  /*17e20*/  UMOV UR15, UR26 ;  /* 0x0000001a000f7c82 */ /* 0x000fc40008000000 */
[----:B------:R-:W-:Y:S01]  /*17e30*/  UIMAD UR8, UR8, UR22, URZ ;  /* 0x00000016080872a4 */ /* 0x000fe2000f8e023f */
[----:B------:R-:W0:Y:S01]  /*17e40*/  F2I.U32.TRUNC.NTZ R0, R0 ;  /* 0x0000000000007305 */ /* 0x000e22000020f000 */
[----:B------:R-:W-:Y:S01]  /*17e50*/  UIMAD.WIDE.U32 UR14, UR13, UR22, UR14 ;  /* 0x000000160d0e72a5 */ /* 0x000fe2000f8e000e */
[----:B------:R-:W-:Y:S01]  /*17e60*/  R2UR UR22, R2 ;  /* 0x00000000021672ca */ /* 0x000fe200000e0000 */
[----:B------:R-:W-:Y:S01]  /*17e70*/  UIMAD UR13, UR13, UR23, UR8 ;  /* 0x000000170d0d72a4 */ /* 0x000fe2000f8e0208 */
[----:B------:R-:W-:Y:S01]  /*17e80*/  ULDC UR21, c[0x0][0x718] ;  /* 0x0001c60000157ab9 */ /* 0x000fe20000000800 */
[----:B------:R-:W-:Y:S02]  /*17e90*/  ULDC UR31, c[0x0][0x758] ;  /* 0x0001d600001f7ab9 */ /* 0x000fe40000000800 */
[----:B------:R-:W-:Y:S01]  /*17ea0*/  UIADD3 UR15, UR15, UR13, URZ ;  /* 0x0000000d0f0f7290 */ /* 0x000fe2000fffe03f */
[----:B------:R-:W-:Y:S01]  /*17eb0*/  UMOV UR26, 0xffffffff ;  /* 0xffffffff001a7882 */ /* 0x000fe20000000000 */
[----:B------:R-:W-:Y:S01]  /*17ec0*/  ULDC.64 UR8, c[0x0][0x740] ;  /* 0x0001d00000087ab9 */ /* 0x000fe20000000a00 */
[----:B------:R-:W-:Y:S01]  /*17ed0*/  USHF.L.U32 UR26, UR26, UR31, URZ ;  /* 0x0000001f1a1a7299 */ /* 0x000fe2000800063f */
[----:B------:R-:W-:Y:S01]  /*17ee0*/  ISETP.NE.U32.AND P0, PT, RZ, UR8, PT ;  /* 0x00000008ff007c0c */ /* 0x000fe2000bf05070 */
[----:B------:R-:W-:-:S02]  /*17ef0*/  USHF.R.U64 UR27, UR14, UR21, UR15 ;  /* 0x000000150e1b7299 */ /* 0x000fc4000800120f */
[----:B------:R-:W-:Y:S01]  /*17f00*/  USHF.R.U32.HI UR14, URZ, UR21, UR15 ;  /* 0x000000153f0e7299 */ /* 0x000fe2000801160f */
[----:B0-----:R-:W-:Y:S01]  /*17f10*/  R2UR UR24, R0 ;  /* 0x00000000001872ca */ /* 0x001fe200000e0000 */
[----:B------:R-:W-:Y:S01]  /*17f20*/  ULDC UR25, c[0x0][0x708] ;  /* 0x0001c20000197ab9 */ /* 0x000fe20000000800 */
[----:B------:R-:W-:Y:S01]  /*17f30*/  ULOP3.LUT UR32, URZ, UR26, URZ, 0x33, !UPT ;  /* 0x0000001a3f207292 */ /* 0x000fe2000f8e333f */
[----:B------:R-:W-:Y:S01]  /*17f40*/  ISETP.NE.AND.EX P0, PT, RZ, UR9, PT, P0 ;  /* 0x00000009ff007c0c */ /* 0x000fe2000bf05300 */
[----:B------:R-:W-:Y:S02]  /*17f50*/  USHF.R.U64 UR26, UR27, UR25, UR14 ;  /* 0x000000191b1a7299 */ /* 0x000fe4000800120e */
[----:B------:R-:W-:Y:S01]  /*17f60*/  USHF.R.U32.HI UR14, URZ, UR25, UR14 ;  /* 0x000000193f0e7299 */ /* 0x000fe2000801160e */
[----:B------:R-:W-:Y:S01]  /*17f70*/  UMOV UR28, 0x1 ;  /* 0x00000001001c7882 */ /* 0x000fe20000000000 */
[----:B------:R-:W-:Y:S02]  /*17f80*/  UIADD3 UR22, -UR22, URZ, URZ ;  /* 0x0000003f16167290 */ /* 0x000fe4000fffe13f */
[----:B------:R-:W-:-:S02]  /*17f90*/  USHF.L.U32 UR35, UR28, UR31, URZ ;  /* 0x0000001f1c237299 */ /* 0x000fc4000800063f */
[----:B------:R-:W-:Y:S01]  /*17fa0*/  USHF.R.U64 UR28, UR26, UR31, UR14 ;  /* 0x0000001f1a1c7299 */ /* 0x000fe2000800120e */
[----:B------:R-:W-:Y:S01]  /*17fb0*/  ULDC UR23, c[0x0][0x144] ;  /* 0x0000510000177ab9 */ /* 0x000fe20000000800 */
[----:B------:R-:W-:Y:S01]  /*17fc0*/  ULDC UR12, c[0x0][0x700] ;  /* 0x0001c000000c7ab9 */ /* 0x000fe20000000800 */
[----:B------:R-:W-:Y:S02]  /*17fd0*/  USHF.R.U32.HI UR14, URZ, UR31, UR14 ;  /* 0x0000001f3f0e7299 */ /* 0x000fe4000801160e */
[----:B------:R-:W-:Y:S02]  /*17fe0*/  UIMAD UR31, UR23, UR22, UR10 ;  /* 0x00000016171f72a4 */ /* 0x000fe4000f8e020a */
[----:B------:R-:W-:Y:S02]  /*17ff0*/  UIADD3 UR13, UR12, -0x1, URZ ;  /* 0xffffffff0c0d7890 */ /* 0x000fe4000fffe03f */
[----:B------:R-:W-:Y:S01]  /*18000*/  UIADD3 UR30, -UR24, URZ, URZ ;  /* 0x0000003f181e7290 */ /* 0x000fe2000fffe13f */
[----:B------:R-:W-:Y:S01]  /*18010*/  ULDC UR36, c[0x0][0x148] ;  /* 0x0000520000247ab9 */ /* 0x000fe20000000800 */
[----:B------:R-:W-:Y:S01]  /*18020*/  ULDC UR33, c[0x0][0x748] ;  /* 0x0001d20000217ab9 */ /* 0x000fe20000000800 */
[----:B------:R-:W-:Y:S01]  /*18030*/  ULDC UR34, c[0x0][0x738] ;  /* 0x0001ce0000227ab9 */ /* 0x000fe20000000800 */
        /* <DEDUP_REMOVED lines=14> */
.L_x_412:
[----:B------:R-:W-:Y:S01]  /*18120*/  USHF.R.U64 UR8, UR10, UR33, UR14 ;  /* 0x000000210a087299 */ /* 0x000fe2000800120e */
[----:B------:R-:W-:Y:S01]  /*18130*/  IMAD.MOV.U32 R0, RZ, RZ, 0x1 ;  /* 0x00000001ff007424 */ /* 0x000fe200078e00ff */
[----:B------:R-:W-:Y:S02]  /*18140*/  ULOP3.LUT UR10, UR26, UR32, URZ, 0xc0, !UPT ;  /* 0x000000201a0a7292 */ /* 0x000fe4000f8ec03f */
[----:B------:R-:W-:Y:S02]  /*18150*/  UIADD3 UR9, -UR8, URZ, URZ ;  /* 0x0000003f08097290 */ /* 0x000fe4000fffe13f */
[----:B------:R-:W-:Y:S02]  /*18160*/  UIMAD UR10, UR35, UR8, UR10 ;  /* 0x00000008230a72a4 */ /* 0x000fe4000f8e020a */
[----:B------:R-:W-:Y:S02]  /*18170*/  ULOP3.LUT UR13, UR27, UR13, URZ, 0xc0, !UPT ;  /* 0x0000000d1b0d7292 */ /* 0x000fe4000f8ec03f */
[----:B------:R-:W-:-:S02]  /*18180*/  UIMAD UR8, UR9, UR34, UR28 ;  /* 0x00000022090872a4 */ /* 0x000fc4000f8e021c */
[----:B------:R-:W-:Y:S01]  /*18190*/  @UP2 UIMAD UR31, UR36, UR30, UR29 ;  /* 0x0000001e241f22a4 */ /* 0x000fe2000f8e021d */
[----:B------:R-:W-:Y:S01]  /*181a0*/  ULDC UR9, c[0x0][0x710] ;  /* 0x0001c40000097ab9 */ /* 0x000fe20000000800 */
[----:B------:R-:W-:Y:S02]  /*181b0*/  UIMAD UR8, UR8, UR12, UR13 ;  /* 0x0000000c080872a4 */ /* 0x000fe4000f8e020d */
[----:B------:R-:W-:-:S04]  /*181c0*/  UIMAD UR10, UR10, UR9, UR31 ;  /* 0x000000090a0a72a4 */ /* 0x000fc8000f8e021f */
[----:B------:R-:W-:Y:S02]  /*181d0*/  USEL UR9, UR8, UR10, !UP2 ;  /* 0x0000000a08097287 */ /* 0x000fe4000d000000 */
[----:B------:R-:W-:-:S03]  /*181e0*/  USEL UR10, UR10, UR8, !UP2 ;  /* 0x000000080a0a7287 */ /* 0x000fc6000d000000 */
[----:B------:R-:W-:-:S09]  /*181f0*/  UMOV UR8, UR11 ;  /* 0x0000000b00087c82 */ /* 0x000fd20008000000 */
.L_x_410:
[----:B------:R-:W-:-:S13]  /*18200*/  LOP3.LUT P0, RZ, R0, 0xff, RZ, 0xc0, !PT ;  /* 0x000000ff00ff7812 */ /* 0x000fda000780c0ff */
[----:B------:R-:W-:Y:S05]  /*18210*/  @P0 BRA `(.L_x_413) ;  /* 0xfffffe9000640947 */ /* 0x000fea000383ffff */
[----:B------:R-:W-:Y:S05]  /*18220*/  EXIT ;  /* 0x000000000000794d */ /* 0x000fea0003800000 */
.L_x_7:
[----:B------:R-:W2:Y:S01]  /*18230*/  LDL R5, [R1+0x208] ;  /* 0x0002080001057983 */ /* 0x000ea20000100800 */
[----:B------:R-:W-:-:S03]  /*18240*/  ULDC.64 UR4, c[0x0][0x750] ;  /* 0x0001d40000047ab9 */ /* 0x000fc60000000a00 */
[----:B------:R-:W3:Y:S01]  /*18250*/  LDL R3, [R1+0x204] ;  /* 0x0002040001037983 */ /* 0x000ee20000100800 */
[----:B-1----:R-:W-:Y:S01]  /*18260*/  PRMT R0, RZ, 0x7610, R0 ;  /* 0x00007610ff007816 */ /* 0x002fe20000000000 */
[----:B------:R-:W-:Y:S01]  /*18270*/  IMAD.MOV.U32 R2, RZ, RZ, -0x1 ;  /* 0xffffffffff027424 */ /* 0x000fe200078e00ff */
[----:B------:R-:W-:Y:S01]  /*18280*/  MOV R9, 0xffffffff ;  /* 0xffffffff00097802 */ /* 0x000fe20000000f00 */
[----:B------:R-:W-:Y:S01]  /*18290*/  IMAD.MOV.U32 R4, RZ, RZ, -0x1 ;  /* 0xffffffffff047424 */ /* 0x000fe200078e00ff */
[----:B--2---:R-:W-:-:S04]  /*182a0*/  ISETP.GE.U32.AND P0, PT, R5, UR4, PT ;  /* 0x0000000405007c0c */ /* 0x004fc8000bf06070 */
[----:B---3--:R-:W-:-:S13]  /*182b0*/  ISETP.GE.U32.AND.EX P0, PT, R3, UR5, PT, P0 ;  /* 0x0000000503007c0c */ /* 0x008fda000bf06100 */
        /* <DEDUP_REMOVED lines=21> */
.L_x_415:
[----:B------:R-:W-:Y:S01]  /*18410*/  USHF.R.U64 UR4, UR16, UR20, UR17 ;  /* 0x0000001410047299 */ /* 0x000fe20008001211 */
[----:B------:R-:W-:Y:S01]  /*18420*/  R2UR UR15, R3 ;  /* 0x00000000030f72ca */ /* 0x000fe200000e0000 */
[----:B------:R-:W-:Y:S02]  /*18430*/  USHF.R.U32.HI UR5, URZ, UR20, UR17 ;  /* 0x000000143f057299 */ /* 0x000fe40008011611 */
[----:B------:R-:W-:Y:S01]  /*18440*/  UIADD3 UR9, UP0, URZ, -UR4, URZ ;  /* 0x800000043f097290 */ /* 0x000fe2000ff1e03f */
[----:B------:R-:W-:Y:S01]  /*18450*/  ULDC.64 UR16, c[0x0][0x720] ;  /* 0x0001c80000107ab9 */ /* 0x000fe20000000a00 */
[----:B------:R-:W-:Y:S02]  /*18460*/  UMOV UR14, UR21 ;  /* 0x00000015000e7c82 */ /* 0x000fe40008000000 */
[----:B------:R-:W-:Y:S02]  /*18470*/  UIADD3.X UR5, URZ, ~UR5, URZ, UP0, !UPT ;  /* 0x800000053f057290 */ /* 0x000fe400087fe43f */
[----:B------:R-:W-:-:S02]  /*18480*/  @UP2 UIMAD UR7, UR13, UR12, UR11 ;  /* 0x0000000c0d0722a4 */ /* 0x000fc4000f8e020b */
[----:B------:R-:W-:Y:S02]  /*18490*/  UIMAD UR5, UR5, UR16, URZ ;  /* 0x00000010050572a4 */ /* 0x000fe4000f8e023f */
[----:B------:R-:W-:Y:S02]  /*184a0*/  UIMAD.WIDE.U32 UR14, UR9, UR16, UR14 ;  /* 0x00000010090e72a5 */ /* 0x000fe4000f8e000e */
[----:B------:R-:W-:Y:S01]  /*184b0*/  UIMAD UR5, UR9, UR17, UR5 ;  /* 0x00000011090572a4 */ /* 0x000fe2000f8e0205 */
[----:B------:R-:W-:Y:S02]  /*184c0*/  ULDC.64 UR10, c[0x0][0x740] ;  /* 0x0001d000000a7ab9 */ /* 0x000fe40000000a00 */
[----:B------:R-:W-:Y:S01]  /*184d0*/  ULDC UR9, c[0x0][0x718] ;  /* 0x0001c60000097ab9 */ /* 0x000fe20000000800 */
[----:B------:R-:W-:Y:S01]  /*184e0*/  UIADD3 UR5, UR15, UR5, URZ ;  /* 0x000000050f057290 */ /* 0x000fe2000fffe03f */
[----:B------:R-:W-:Y:S01]  /*184f0*/  ISETP.NE.U32.AND P0, PT, RZ, UR10, PT ;  /* 0x0000000aff007c0c */ /* 0x000fe2000bf05070 */
[----:B------:R-:W-:Y:S01]  /*18500*/  ULDC UR16, c[0x0][0x708] ;  /* 0x0001c20000107ab9 */ /* 0x000fe20000000800 */
[----:B------:R-:W-:Y:S01]  /*18510*/  ULDC UR23, c[0x0][0x758] ;  /* 0x0001d60000177ab9 */ /* 0x000fe20000000800 */
[----:B------:R-:W-:Y:S01]  /*18520*/  USHF.R.U64 UR18, UR14, UR9, UR5 ;  /* 0x000000090e127299 */ /* 0x000fe20008001205 */
[----:B------:R-:W-:Y:S01]  /*18530*/  ISETP.NE.AND.EX P0, PT, RZ, UR11, PT, P0 ;  /* 0x0000000bff007c0c */ /* 0x000fe2000bf05300 */
[----:B------:R-:W-:Y:S01]  /*18540*/  USHF.R.U32.HI UR5, URZ, UR9, UR5 ;  /* 0x000000093f057299 */ /* 0x000fe20008011605 */
[----:B------:R-:W-:-:S02]  /*18550*/  ULDC UR21, c[0x0][0x700] ;  /* 0x0001c00000157ab9 */ /* 0x000fc40000000800 */
[----:B------:R-:W-:Y:S01]  /*18560*/  UMOV UR9, 0xffffffff ;  /* 0xffffffff00097882 */ /* 0x000fe20000000000 */
[----:B------:R-:W-:Y:S02]  /*18570*/  USHF.R.U64 UR19, UR18, UR16, UR5 ;  /* 0x0000001012137299 */ /* 0x000fe40008001205 */
[----:B------:R-:W-:Y:S02]  /*18580*/  USHF.R.U32.HI UR5, URZ, UR16, UR5 ;  /* 0x000000103f057299 */ /* 0x000fe40008011605 */
[----:B------:R-:W-:Y:S02]  /*18590*/  USHF.L.U32 UR12, UR9, UR23, URZ ;  /* 0x00000017090c7299 */ /* 0x000fe4000800063f */
[----:B------:R-:W-:Y:S02]  /*185a0*/  USHF.R.U64 UR20, UR19, UR23, UR5 ;  /* 0x0000001713147299 */ /* 0x000fe40008001205 */
[----:B------:R-:W-:Y:S02]  /*185b0*/  USHF.R.U32.HI UR9, URZ, UR23, UR5 ;  /* 0x000000173f097299 */ /* 0x000fe40008011605 */
[----:B------:R-:W-:-:S02]  /*185c0*/  UIADD3 UR22, UR21, -0x1, URZ ;  /* 0xffffffff15167890 */ /* 0x000fc4000fffe03f */
        /* <DEDUP_REMOVED lines=18> */
.L_x_416:
[----:B------:R-:W-:Y:S01]  /*186f0*/  USHF.R.U64 UR9, UR5, UR24, UR9 ;  /* 0x0000001805097299 */ /* 0x000fe20008001209 */
[----:B------:R-:W-:Y:S01]  /*18700*/  IMAD.MOV.U32 R0, RZ, RZ, 0x1 ;  /* 0x00000001ff007424 */ /* 0x000fe200078e00ff */
[----:B------:R-:W-:Y:S01]  /*18710*/  USHF.L.U32 UR26, UR26, UR23, URZ ;  /* 0x000000171a1a7299 */ /* 0x000fe2000800063f */
[----:B------:R-:W-:Y:S01]  /*18720*/  IMAD.U32 R9, RZ, RZ, UR4 ;  /* 0x00000004ff097e24 */ /* 0x000fe2000f8e00ff */
[----:B------:R-:W-:Y:S02]  /*18730*/  ULOP3.LUT UR5, UR19, UR27, URZ, 0xc0, !UPT ;  /* 0x0000001b13057292 */ /* 0x000fe4000f8ec03f */
[----:B------:R-:W-:Y:S02]  /*18740*/  UIADD3 UR10, -UR9, URZ, URZ ;  /* 0x0000003f090a7290 */ /* 0x000fe4000fffe13f */
[----:B------:R-:W-:Y:S02]  /*18750*/  UIMAD UR9, UR26, UR9, UR5 ;  /* 0x000000091a0972a4 */ /* 0x000fe4000f8e0205 */
[----:B------:R-:W-:-:S02]  /*18760*/  ULOP3.LUT UR18, UR18, UR22, URZ, 0xc0, !UPT ;  /* 0x0000001612127292 */ /* 0x000fc4000f8ec03f */
[----:B------:R-:W-:-:S03]  /*18770*/  UIMAD UR5, UR10, UR25, UR20 ;  /* 0x000000190a0572a4 */ /* 0x000fc6000f8e0214 */
[----:B------:R-:W-:Y:S01]  /*18780*/  ULDC UR10, c[0x0][0x710] ;  /* 0x0001c400000a7ab9 */ /* 0x000fe20000000800 */
[----:B------:R-:W-:Y:S02]  /*18790*/  UIMAD UR5, UR5, UR21, UR18 ;  /* 0x00000015050572a4 */ /* 0x000fe4000f8e0212 */
[----:B------:R-:W-:-:S04]  /*187a0*/  UIMAD UR7, UR9, UR10, UR7 ;  /* 0x0000000a090772a4 */ /* 0x000fc8000f8e0207 */
[----:B------:R-:W-:Y:S02]  /*187b0*/  USEL UR9, UR5, UR7, !UP2 ;  /* 0x0000000705097287 */ /* 0x000fe4000d000000 */
[----:B------:R-:W-:-:S04]  /*187c0*/  USEL UR7, UR7, UR5, !UP2 ;  /* 0x0000000507077287 */ /* 0x000fc8000d000000 */
[----:B------:R-:W-:Y:S02]  /*187d0*/  IMAD.U32 R4, RZ, RZ, UR9 ;  /* 0x00000009ff047e24 */ /* 0x000fe4000f8e00ff */
[----:B------:R-:W-:-:S07]  /*187e0*/  MOV R2, UR7 ;  /* 0x0000000700027c02 */ /* 0x000fce0008000f00 */
.L_x_414:
[----:B------:R-:W-:-:S08]  /*187f0*/  NOP ;  /* 0x0000000000007918 */ /* 0x000fd00000000000 */
[----:B0-----:R-:W0:-:S00]  /*18800*/  USETMAXREG.DEALLOC.CTAPOOL 0x18 ;  /* 0x00000018000079c8 */ /* 0x001e0000080e0500 */
[----:B------:R-:W-:-:S13]  /*18810*/  ISETP.NE.AND P0, PT, RZ, UR8, PT ;  /* 0x00000008ff007c0c */ /* 0x000fda000bf05270 */
[----:B------:R-:W-:Y:S05]  /*18820*/  @P0 EXIT ;  /* 0x000000000000094d */ /* 0x000fea0003800000 */
[----:B0-----:R-:W-:Y:S01]  /*18830*/  LOP3.LUT P0, RZ, R0, 0xff, RZ, 0xc0, !PT ;  /* 0x000000ff00ff7812 */ /* 0x001fe2000780c0ff */
[----:B------:R-:W-:Y:S02]  /*18840*/  IMAD.MOV.U32 R0, RZ, RZ, 0x1 ;  /* 0x00000001ff007424 */ /* 0x000fe400078e00ff */
[----:B------:R-:W-:-:S10]  /*18850*/  IMAD.MOV.U32 R6, RZ, RZ, RZ ;  /* 0x000000ffff067224 */ /* 0x000fd400078e00ff */
[----:B------:R-:W-:Y:S05]  /*18860*/  @!P0 BRA `(.L_x_417) ;  /* 0x0000000c00948947 */ /* 0x000fea0003800000 */
[----:B------:R-:W0:Y:S01]  /*18870*/  S2R R10, SR_CgaCtaId ;  /* 0x00000000000a7919 */ /* 0x000e220000008800 */
[----:B------:R-:W-:Y:S01]  /*18880*/  ULDC UR4, c[0x0][0x28c] ;  /* 0x0000a30000047ab9 */ /* 0x000fe20000000800 */
[----:B------:R-:W-:Y:S01]  /*18890*/  ULDC UR5, c[0x0][0x700] ;  /* 0x0001c00000057ab9 */ /* 0x000fe20000000800 */
[----:B------:R-:W-:Y:S01]  /*188a0*/  UIADD3 UR10, UR4, 0x3f, URZ ;  /* 0x0000003f040a7890 */ /* 0x000fe2000fffe03f */
[----:B------:R-:W-:Y:S01]  /*188b0*/  BSSY B0, `(.L_x_417) ;  /* 0x00000e0000007945 */ /* 0x000fe20003800000 */
[----:B------:R-:W-:Y:S01]  /*188c0*/  ULDC UR7, c[0x0][0x758] ;  /* 0x0001d60000077ab9 */ /* 0x000fe20000000800 */
[----:B------:R-:W-:Y:S01]  /*188d0*/  UMOV UR11, 0x1 ;  /* 0x00000001000b7882 */ /* 0x000fe20000000000 */
[----:B------:R-:W-:Y:S01]  /*188e0*/  UMOV UR9, 0xffffffff ;  /* 0xffffffff00097882 */ /* 0x000fe20000000000 */
[----:B------:R-:W-:Y:S01]  /*188f0*/  UIADD3 UR4, UR5, -0x1, URZ ;  /* 0xffffffff05047890 */ /* 0x000fe2000fffe03f */
[----:B------:R-:W-:Y:S01]  /*18900*/  IMAD.MOV.U32 R8, RZ, RZ, 0x1 ;  /* 0x00000001ff087424 */ /* 0x000fe200078e00ff */
[----:B------:R-:W-:Y:S01]  /*18910*/  USHF.L.U32 UR5, UR11, UR7, URZ ;  /* 0x000000070b057299 */ /* 0x000fe2000800063f */
[----:B------:R-:W-:Y:S01]  /*18920*/  IMAD.MOV.U32 R0, RZ, RZ, 0x1 ;  /* 0x00000001ff007424 */ /* 0x000fe200078e00ff */
[----:B------:R-:W-:Y:S01]  /*18930*/  ULDC UR8, c[0x0][0xc] ;  /* 0x0000030000087ab9 */ /* 0x000fe20000000800 */
[----:B------:R-:W-:Y:S01]  /*18940*/  USHF.L.U32 UR13, UR9, UR7, URZ ;  /* 0x00000007090d7299 */ /* 0x000fe2000800063f */
[----:B------:R-:W-:Y:S01]  /*18950*/  IMAD.MOV.U32 R6, RZ, RZ, RZ ;  /* 0x000000ffff067224 */ /* 0x000fe200078e00ff */
[----:B------:R-:W-:Y:S01]  /*18960*/  USHF.R.S32.HI UR11, URZ, 0x1f, UR10 ;  /* 0x0000001f3f0b7899 */ /* 0x000fe2000801140a */
[----:B------:R-:W-:Y:S01]  /*18970*/  ULDC UR9, c[0x0][0x10] ;  /* 0x0000040000097ab9 */ /* 0x000fe20000000800 */
[----:B------:R-:W-:Y:S01]  /*18980*/  ULDC UR7, c[0x0][0x14] ;  /* 0x0000050000077ab9 */ /* 0x000fe20000000800 */
[----:B------:R-:W-:-:S02]  /*18990*/  UIMAD.WIDE.U32 UR8, UR8, UR9, URZ ;  /* 0x00000009080872a5 */ /* 0x000fc4000f8e003f */
[----:B------:R-:W-:Y:S02]  /*189a0*/  ULEA.HI UR11, UR11, UR10, URZ, 0x6 ;  /* 0x0000000a0b0b7291 */ /* 0x000fe4000f8f303f */
[----:B------:R-:W-:Y:S02]  /*189b0*/  UIMAD.WIDE.U32 UR34, UR8, UR7, URZ ;  /* 0x00000007082272a5 */ /* 0x000fe4000f8e003f */
[----:B------:R-:W-:Y:S02]  /*189c0*/  UIMAD UR14, UR9, UR7, URZ ;  /* 0x00000007090e72a4 */ /* 0x000fe4000f8e023f */
[----:B------:R-:W-:Y:S02]  /*189d0*/  USHF.R.S32.HI UR7, URZ, 0x6, UR11 ;  /* 0x000000063f077899 */ /* 0x000fe4000801140b */
[----:B------:R-:W-:Y:S02]  /*189e0*/  ULOP3.LUT UR21, UR6, 0x2, URZ, 0xfc, !UPT ;  /* 0x0000000206157892 */ /* 0x000fe4000f8efc3f */
[----:B------:R-:W-:Y:S01]  /*189f0*/  ULOP3.LUT UR13, URZ, UR13, URZ, 0x33, !UPT ;  /* 0x0000000d3f0d7292 */ /* 0x000fe2000f8e333f */
[C---:B0-----:R-:W-:Y:S01]  /*18a00*/  SHF.L.U32 R15, R10.reuse, 0x7, RZ ;  /* 0x000000070a0f7819 */ /* 0x041fe200000006ff */
[----:B------:R-:W-:Y:S01]  /*18a10*/  IMAD.SHL.U32 R10, R10, 0x2000, RZ ;  /* 0x000020000a0a7824 */ /* 0x000fe200078e00ff */
[----:B------:R-:W-:-:S02]  /*18a20*/  UIADD3 UR14, UR35, UR14, URZ ;  /* 0x0000000e230e7290 */ /* 0x000fc4000fffe03f */
[----:B------:R-:W-:Y:S01]  /*18a30*/  LOP3.LUT R15, R15, 0x80, RZ, 0xc0, !PT ;  /* 0x000000800f0f7812 */ /* 0x000fe200078ec0ff */
[----:B------:R-:W-:Y:S01]  /*18a40*/  UIADD3 UR29, UR7, 0x1, URZ ;  /* 0x00000001071d7890 */ /* 0x000fe2000fffe03f */
[----:B------:R-:W-:-:S11]  /*18a50*/  ULDC.64 UR36, c[0x0][0x198] ;  /* 0x0000660000247ab9 */ /* 0x000fd60000000a00 */
.L_x_428:
[----:B------:R-:W-:-:S03]  /*18a60*/  UMOV UR8, 0xffffffff ;  /* 0xffffffff00087882 */ /* 0x000fc60000000000 */
[----:B------:R-:W-:Y:S05]  /*18a70*/  BRA.DIV UR8, `(.L_x_418) ;  /* 0x0000000e08ec7947 */ /* 0x000fea000b800000 */
[----:B------:R-:W-:-:S13]  /*18a80*/  ELECT P0, URZ, PT ;  /* 0x00000000003f782f */ /* 0x000fda0003800000 */
.L_x_439:
[----:B------:R-:W0:Y:S01]  /*18a90*/  LDC R3, c[0x0][0x28c] ;  /* 0x0000a300ff037b82 */ /* 0x000e220000000800 */
[----:B------:R-:W-:Y:S01]  /*18aa0*/  BSSY B1, `(.L_x_419) ;  /* 0x0000048000017945 */ /* 0x000fe20003800000 */
[----:B0-----:R-:W-:-:S13]  /*18ab0*/  ISETP.LT.OR P0, PT, R3, 0x1, !P0 ;  /* 0x000000010300780c */ /* 0x001fda0004701670 */
[----:B------:R-:W-:Y:S05]  /*18ac0*/  @P0 BRA `(.L_x_420) ;  /* 0x0000000400140947 */ /* 0x000fea0003800000 */
[----:B------:R-:W-:Y:S01]  /*18ad0*/  IMAD R3, R4, 0x100, R15 ;  /* 0x0000010004037824 */ /* 0x000fe200078e020f */
[----:B------:R-:W-:Y:S01]  /*18ae0*/  SHF.L.U32 R2, R2, 0x8, RZ ;  /* 0x0000000802027819 */ /* 0x000fe200000006ff */
[----:B------:R-:W-:Y:S01]  /*18af0*/  IMAD.MOV.U32 R11, RZ, RZ, RZ ;  /* 0x000000ffff0b7224 */ /* 0x000fe200078e00ff */
[----:B------:R-:W-:Y:S01]  /*18b00*/  MOV R13, UR29 ;  /* 0x0000001d000d7c02 */ /* 0x000fe20008000f00 */
[----:B------:R-:W-:Y:S02]  /*18b10*/  IMAD.MOV.U32 R16, RZ, RZ, RZ ;  /* 0x000000ffff107224 */ /* 0x000fe400078e00ff */
[----:B------:R-:W-:Y:S02]  /*18b20*/  IMAD.MOV.U32 R4, RZ, RZ, R0 ;  /* 0x000000ffff047224 */ /* 0x000fe400078e0000 */
[----:B------:R-:W-:Y:S02]  /*18b30*/  IMAD.MOV.U32 R5, RZ, RZ, R6 ;  /* 0x000000ffff057224 */ /* 0x000fe400078e0006 */
[----:B------:R-:W-:-:S07]  /*18b40*/  IMAD.MOV.U32 R14, RZ, RZ, RZ ;  /* 0x000000ffff0e7224 */ /* 0x000fce00078e00ff */
.L_x_423:
[----:B------:R-:W0:Y:S01]  /*18b50*/  S2R R7, SR_CgaCtaId ;  /* 0x0000000000077919 */ /* 0x000e220000008800 */
[----:B------:R-:W-:-:S04]  /*18b60*/  MOV R12, 0x400 ;  /* 0x00000400000c7802 */ /* 0x000fc80000000f00 */
[----:B0-----:R-:W-:Y:S02]  /*18b70*/  LEA R12, R7, R12, 0x18 ;  /* 0x0000000c070c7211 */ /* 0x001fe400078ec0ff */
[----:B------:R-:W-:Y:S02]  /*18b80*/  SHF.L.U32 R7, R4, 0x1f, RZ ;  /* 0x0000001f04077819 */ /* 0x000fe400000006ff */
[----:B------:R-:W-:-:S04]  /*18b90*/  LEA R18, R5, R12, 0x3 ;  /* 0x0000000c05127211 */ /* 0x000fc800078e18ff */
[----:B------:R-:W0:Y:S02]  /*18ba0*/  SYNCS.PHASECHK.TRANS64.TRYWAIT P0, [R18+URZ+0x20], R7 ;  /* 0x00002007120075a7 */ /* 0x000e24000800017f */
[----:B0-----:R-:W-:Y:S05]  /*18bb0*/  @!P0 BRA `(.L_x_421) ;  /* 0x0000000c00bc8947 */ /* 0x001fea0003800000 */
.L_x_440:
[----:B------:R-:W1:Y:S01]  /*18bc0*/  S2R R17, SR_TID.X ;  /* 0x0000000000117919 */ /* 0x000e620000002100 */
[----:B------:R-:W-:-:S04]  /*18bd0*/  UPRMT UR8, UR21, 0x9910, URZ ;  /* 0x0000991015087896 */ /* 0x000fc8000800003f */
[----:B------:R-:W-:Y:S01]  /*18be0*/  UISETP.NE.AND UP0, UPT, UR8, 0x2, UPT ;  /* 0x000000020800788c */ /* 0x000fe2000bf05270 */
[----:B-1----:R-:W-:-:S13]  /*18bf0*/  LOP3.LUT P0, RZ, R17, 0x7f, RZ, 0xc0, !PT ;  /* 0x0000007f11ff7812 */ /* 0x002fda000780c0ff */
[----:B0-----:R-:W0:Y:S02]  /*18c00*/  @!P0 LDC R7, c[0x0][0x640] ;  /* 0x00019000ff078b82 */ /* 0x001e240000000800 */
[----:B0-----:R0:W-:Y:S01]  /*18c10*/  @!P0 SYNCS.ARRIVE.TRANS64 RZ, [R18+URZ], R7 ;  /* 0x0000000712ff89a7 */ /* 0x0011e2000800003f */
[----:B------:R-:W-:-:S13]  /*18c20*/  PLOP3.LUT P0, PT, PT, PT, UP0, 0x80, 0x0 ;  /* 0x000000000000781c */ /* 0x000fda0003f0f008 */
[----:B0-----:R-:W-:Y:S05]  /*18c30*/  @P0 BRA `(.L_x_422) ;  /* 0x0000000000040947 */ /* 0x001fea0003800000 */
[----:B------:R-:W-:Y:S01]  /*18c40*/  BPT.TRAP 0x1 ;  /* 0x000000040000795c */ /* 0x000fe20000300000 */
.L_x_422:
[----:B------:R-:W-:Y:S01]  /*18c50*/  IMAD R7, R5, 0x800, R12 ;  /* 0x0000080005077824 */ /* 0x000fe200078e020c */
[----:B------:R-:W-:Y:S01]  /*18c60*/  R2UR UR25, R18 ;  /* 0x00000000121972ca */ /* 0x000fe200000e0000 */
[----:B------:R-:W-:Y:S01]  /*18c70*/  VIADD R13, R13, 0xffffffff ;  /* 0xffffffff0d0d7836 */ /* 0x000fe20000000000 */
[----:B------:R-:W-:Y:S01]  /*18c80*/  R2UR UR28, R9 ;  /* 0x00000000091c72ca */ /* 0x000fe200000e0000 */
[----:B------:R-:W-:Y:S01]  /*18c90*/  UIADD3 UR22, UP0, UR36, 0xf0, URZ ;  /* 0x000000f024167890 */ /* 0x000fe2000ff1e03f */
[----:B------:R-:W-:Y:S01]  /*18ca0*/  R2UR UR16, R7 ;  /* 0x00000000071072ca */ /* 0x000fe200000e0000 */
[----:B------:R-:W-:Y:S01]  /*18cb0*/  IMAD.SHL.U32 R7, R5, 0x4000, RZ ;  /* 0x0000400005077824 */ /* 0x000fe200078e00ff */
[----:B------:R-:W-:Y:S01]  /*18cc0*/  R2UR UR27, R2 ;  /* 0x00000000021b72ca */ /* 0x000fe200000e0000 */
[----:B------:R-:W-:Y:S01]  /*18cd0*/  UIADD3 UR30, UP1, UR36, 0x1f0, URZ ;  /* 0x000001f0241e7890 */ /* 0x000fe2000ff3e03f */
[----:B------:R-:W-:Y:S01]  /*18ce0*/  R2UR UR26, R16 ;  /* 0x00000000101a72ca */ /* 0x000fe200000e0000 */
[----:B------:R-:W-:Y:S01]  /*18cf0*/  UIADD3 UR38, UP2, UR36, 0x2f0, URZ ;  /* 0x000002f024267890 */ /* 0x000fe2000ff5e03f */
[----:B------:R-:W-:Y:S01]  /*18d00*/  IADD3 R17, R12, 0x100, R7 ;  /* 0x000001000c117810 */ /* 0x000fe20007ffe007 */
[----:B------:R-:W-:Y:S01]  /*18d10*/  UIADD3.X UR23, URZ, UR37, URZ, UP0, !UPT ;  /* 0x000000253f177290 */ /* 0x000fe200087fe43f */
[----:B------:R-:W-:Y:S01]  /*18d20*/  LOP3.LUT R7, R7, 0x2000, R10, 0xf8, !PT ;  /* 0x0000200007077812 */ /* 0x000fe200078ef80a */
[----:B------:R-:W-:Y:S01]  /*18d30*/  UIADD3.X UR31, URZ, UR37, URZ, UP1, !UPT ;  /* 0x000000253f1f7290 */ /* 0x000fe20008ffe43f */
[----:B------:R-:W-:Y:S01]  /*18d40*/  R2UR UR24, R17 ;  /* 0x00000000111872ca */ /* 0x000fe200000e0000 */
[----:B------:R-:W-:Y:S01]  /*18d50*/  UIADD3.X UR39, URZ, UR37, URZ, UP2, !UPT ;  /* 0x000000253f277290 */ /* 0x000fe200097fe43f */
[C---:B------:R-:W-:Y:S01]  /*18d60*/  R2UR UR19, R14.reuse ;  /* 0x000000000e1372ca */ /* 0x040fe200000e0000 */
[----:B------:R-:W-:Y:S01]  /*18d70*/  IMAD R7, R7, 0x2, R12 ;  /* 0x0000000207077824 */ /* 0x000fe200078e020c */
[----:B------:R-:W-:Y:S01]  /*18d80*/  R2UR UR10, R11 ;  /* 0x000000000b0a72ca */ /* 0x000fe200000e0000 */
[----:B------:R-:W-:Y:S01]  /*18d90*/  UIADD3 UR16, UR16, 0x30100, URZ ;  /* 0x0003010010107890 */ /* 0x000fe2000fffe03f */
[----:B------:R-:W-:Y:S01]  /*18da0*/  R2UR UR11, R3 ;  /* 0x00000000030b72ca */ /* 0x000fe200000e0000 */
[----:B------:R-:W-:Y:S01]  /*18db0*/  UMOV UR32, 0x0 ;  /* 0x0000000000207882 */ /* 0x000fe20000000000 */
[----:B------:R-:W-:Y:S01]  /*18dc0*/  R2UR UR8, R7 ;  /* 0x00000000070872ca */ /* 0x000fe200000e0000 */
[----:B------:R-:W-:Y:S01]  /*18dd0*/  UMOV UR33, 0x10000000 ;  /* 0x1000000000217882 */ /* 0x000fe20000000000 */
[----:B------:R-:W-:Y:S01]  /*18de0*/  ISETP.GT.AND P1, PT, R13, 0x1, PT ;  /* 0x000000010d00780c */ /* 0x000fe20003f24270 */
[----:B------:R-:W-:Y:S01]  /*18df0*/  UMOV UR17, UR25 ;  /* 0x0000001900117c82 */ /* 0x000fe20008000000 */
[----:B------:R-:W-:Y:S01]  /*18e00*/  IADD3 R5, R5, 0x1, RZ ;  /* 0x0000000105057810 */ /* 0x000fe20007ffe0ff */
[----:B------:R-:W-:Y:S01]  /*18e10*/  UMOV UR20, UR28 ;  /* 0x0000001c00147c82 */ /* 0x000fe20008000000 */
[----:B------:R-:W-:Y:S01]  /*18e20*/  UMOV UR18, UR27 ;  /* 0x0000001b00127c82 */ /* 0x000fe20008000000 */
[----:B------:R0:W-:Y:S01]  /*18e30*/  UTMALDG.3D [UR24], [UR22], desc[UR32] ;  /* 0x00002018160075b4 */ /* 0x0001e20008011000 */
[----:B------:R-:W-:Y:S01]  /*18e40*/  ISETP.NE.AND P0, PT, R5, 0x4, PT ;  /* 0x000000040500780c */ /* 0x000fe20003f05270 */
[----:B------:R-:W-:Y:S01]  /*18e50*/  UMOV UR15, 0x30000 ;  /* 0x00030000000f7882 */ /* 0x000fe20000000000 */
[----:B------:R-:W-:Y:S01]  /*18e60*/  UMOV UR9, UR25 ;  /* 0x0000001900097c82 */ /* 0x000fe20008000000 */
[----:B------:R-:W-:Y:S01]  /*18e70*/  UMOV UR12, UR28 ;  /* 0x0000001c000c7c82 */ /* 0x000fe20008000000 */
[----:B------:R-:W-:Y:S01]  /*18e80*/  SEL R7, RZ, 0x1, P0 ;  /* 0x00000001ff077807 */ /* 0x000fe20000000000 */
[----:B------:R-:W-:Y:S01]  /*18e90*/  UIADD3 UR8, UR8, 0x10100, URZ ;  /* 0x0001010008087890 */ /* 0x000fe2000fffe03f */
[----:B------:R-:W-:Y:S01]  /*18ea0*/  VIADD R14, R14, 0x1 ;  /* 0x000000010e0e7836 */ /* 0x000fe20000000000 */
[----:B------:R0:W-:Y:S01]  /*18eb0*/  UTMALDG.3D [UR16], [UR30], desc[UR32] ;  /* 0x000020101e0075b4 */ /* 0x0001e20008011000 */
[----:B------:R-:W-:Y:S01]  /*18ec0*/  LOP3.LUT R4, R4, R7, RZ, 0x3c, !PT ;  /* 0x0000000704047212 */ /* 0x000fe200078e3cff */
[----:B------:R-:W-:Y:S01]  /*18ed0*/  VIADD R16, R16, 0x20 ;  /* 0x0000002010107836 */ /* 0x000fe20000000000 */
[----:B------:R-:W-:-:S02]  /*18ee0*/  IADD3 R11, R11, 0x40, RZ ;  /* 0x000000400b0b7810 */ /* 0x000fc40007ffe0ff */
[----:B------:R-:W-:Y:S02]  /*18ef0*/  SEL R5, R5, RZ, P0 ;  /* 0x000000ff05057207 */ /* 0x000fe40000000000 */
[----:B------:R0:W-:Y:S02]  /*18f00*/  UTMALDG.3D.MULTICAST [UR8], [UR38], UR15, desc[UR32] ;  /* 0x00002008260073b4 */ /* 0x0001e4000801180f */
[----:B0-----:R-:W-:Y:S05]  /*18f10*/  @P1 BRA `(.L_x_423) ;  /* 0xfffffffc000c1947 */ /* 0x001fea000383ffff */
.L_x_420:
[----:B------:R-:W-:Y:S05]  /*18f20*/  BSYNC B1 ;  /* 0x0000000000017941 */ /* 0x000fea0003800000 */
.L_x_419:
[----:B------:R-:W2:Y:S01]  /*18f30*/  LDL.LU R18, [R1+0x204] ;  /* 0x0002040001127983 */ /* 0x000ea20000300800 */
[----:B------:R-:W-:Y:S01]  /*18f40*/  LOP3.LUT P3, RZ, R8, 0xff, RZ, 0xc0, !PT ;  /* 0x000000ff08ff7812 */ /* 0x000fe2000786c0ff */
[----:B------:R-:W-:Y:S01]  /*18f50*/  VIADD R6, R6, UR7 ;  /* 0x0000000706067c36 */ /* 0x000fe20008000000 */
[----:B------:R-:W-:Y:S01]  /*18f60*/  ULDC.64 UR8, c[0x0][0x750] ;  /* 0x0001d40000087ab9 */ /* 0x000fe20000000a00 */
[----:B------:R-:W3:Y:S01]  /*18f70*/  LDL.LU R17, [R1+0x208] ;  /* 0x0002080001117983 */ /* 0x000ee20000300800 */
[----:B------:R-:W-:Y:S01]  /*18f80*/  BSSY B1, `(.L_x_424) ;  /* 0x0000070000017945 */ /* 0x000fe20003800000 */
[----:B------:R-:W-:Y:S01]  /*18f90*/  MOV R4, 0xffffffff ;  /* 0xffffffff00047802 */ /* 0x000fe20000000f00 */
[----:B------:R-:W-:Y:S01]  /*18fa0*/  IMAD.MOV.U32 R9, RZ, RZ, -0x1 ;  /* 0xffffffffff097424 */ /* 0x000fe200078e00ff */
[----:B------:R-:W-:Y:S02]  /*18fb0*/  SHF.R.U32.HI R2, RZ, 0x2, R6 ;  /* 0x00000002ff027819 */ /* 0x000fe40000011606 */
[----:B------:R-:W-:-:S02]  /*18fc0*/  ISETP.GT.U32.AND P0, PT, R6, 0x3, PT ;  /* 0x000000030600780c */ /* 0x000fc40003f04070 */
[----:B------:R-:W-:Y:S02]  /*18fd0*/  LOP3.LUT R2, R2, 0x1, RZ, 0xc0, !PT ;  /* 0x0000000102027812 */ /* 0x000fe400078ec0ff */
[----:B------:R-:W0:Y:S01]  /*18fe0*/  @P3 S2R R3, SR_CgaCtaId ;  /* 0x0000000000033919 */ /* 0x000e220000008800 */
[----:B------:R-:W-:Y:S02]  /*18ff0*/  LOP3.LUT R6, R6, 0x3, RZ, 0xc0, !PT ;  /* 0x0000000306067812 */ /* 0x000fe400078ec0ff */
[----:B------:R-:W-:Y:S02]  /*19000*/  ISETP.NE.U32.AND P1, PT, R2, 0x1, PT ;  /* 0x000000010200780c */ /* 0x000fe40003f25070 */
[----:B------:R-:W-:Y:S02]  /*19010*/  @P3 MOV R2, 0x400 ;  /* 0x0000040000023802 */ /* 0x000fe40000000f00 */
[----:B------:R-:W-:Y:S02]  /*19020*/  PRMT R8, RZ, 0x7610, R8 ;  /* 0x00007610ff087816 */ /* 0x000fe40000000008 */
[----:B0-----:R-:W-:Y:S01]  /*19030*/  @P3 LEA R2, R3, R2, 0x18 ;  /* 0x0000000203023211 */ /* 0x001fe200078ec0ff */
[----:B------:R-:W-:-:S03]  /*19040*/  IMAD.U32 R3, RZ, RZ, UR7 ;  /* 0x00000007ff037e24 */ /* 0x000fc6000f8e00ff */
[----:B------:R0:W-:Y:S02]  /*19050*/  @P3 SYNCS.ARRIVE.TRANS64.A1T0 RZ, [R2+URZ+0x58], RZ ;  /* 0x000058ff02ff39a7 */ /* 0x0001e4000810003f */
[C---:B------:R-:W-:Y:S02]  /*19060*/  ISETP.LT.U32.AND P0, PT, R3.reuse, 0x4, P0 ;  /* 0x000000040300780c */ /* 0x040fe40000701070 */
[----:B------:R-:W-:Y:S02]  /*19070*/  ISETP.GT.U32.AND P1, PT, R3, 0x3, !P1 ;  /* 0x000000030300780c */ /* 0x000fe40004f24070 */
[----:B------:R-:W-:Y:S02]  /*19080*/  SEL R3, RZ, 0x1, !P0 ;  /* 0x00000001ff037807 */ /* 0x000fe40004000000 */
[----:B0-----:R-:W-:-:S04]  /*19090*/  SEL R2, RZ, 0x1, !P1 ;  /* 0x00000001ff027807 */ /* 0x001fc80004800000 */
[--C-:B------:R-:W-:Y:S01]  /*190a0*/  LOP3.LUT R0, R2, R0, R3.reuse, 0x96, !PT ;  /* 0x0000000002007212 */ /* 0x100fe200078e9603 */
[----:B------:R-:W-:Y:S01]  /*190b0*/  IMAD.MOV.U32 R2, RZ, RZ, -0x1 ;  /* 0xffffffffff027424 */ /* 0x000fe200078e00ff */
[----:B------:R-:W-:Y:S02]  /*190c0*/  PRMT R3, RZ, 0x7610, R3 ;  /* 0x00007610ff037816 */ /* 0x000fe40000000003 */
[----:B---3--:R-:W-:-:S04]  /*190d0*/  IADD3 R17, P0, R17, UR34, RZ ;  /* 0x0000002211117c10 */ /* 0x008fc8000ff1e0ff */
[----:B--2---:R-:W-:Y:S01]  /*190e0*/  IADD3.X R18, R18, UR14, RZ, P0, !PT ;  /* 0x0000000e12127c10 */ /* 0x004fe200087fe4ff */
[----:B------:R0:W-:Y:S01]  /*190f0*/  STL [R1+0x208], R17 ;  /* 0x0002081101007387 */ /* 0x0001e20000100800 */
[----:B------:R-:W-:-:S03]  /*19100*/  ISETP.GE.U32.AND P0, PT, R17, UR8, PT ;  /* 0x0000000811007c0c */ /* 0x000fc6000bf06070 */
[----:B------:R0:W-:Y:S01]  /*19110*/  STL [R1+0x204], R18 ;  /* 0x0002041201007387 */ /* 0x0001e20000100800 */
[----:B------:R-:W-:-:S13]  /*19120*/  ISETP.GE.U32.AND.EX P0, PT, R18, UR9, PT, P0 ;  /* 0x0000000912007c0c */ /* 0x000fda000bf06100 */
[----:B0-----:R-:W-:Y:S05]  /*19130*/  @P0 BRA `(.L_x_425) ;  /* 0x0000000400500947 */ /* 0x001fea0003800000 */
[----:B------:R-:W0:Y:S01]  /*19140*/  S2R R7, SR_CTAID.X ;  /* 0x0000000000077919 */ /* 0x000e220000002500 */
[----:B------:R-:W-:Y:S01]  /*19150*/  ULDC UR8, c[0x0][0x150] ;  /* 0x0000540000087ab9 */ /* 0x000fe20000000800 */
[----:B------:R-:W1:Y:S01]  /*19160*/  LDC R4, c[0x0][0x144] ;  /* 0x00005100ff047b82 */ /* 0x000e620000000800 */
[----:B------:R-:W-:Y:S01]  /*19170*/  ULDC UR11, c[0x0][0x730] ;  /* 0x0001cc00000b7ab9 */ /* 0x000fe20000000800 */
[----:B------:R-:W2:Y:S06]  /*19180*/  S2R R5, SR_CTAID.Y ;  /* 0x0000000000057919 */ /* 0x000eac0000002600 */
[----:B------:R-:W3:Y:S01]  /*19190*/  LDC R12, c[0x0][0x148] ;  /* 0x00005200ff0c7b82 */ /* 0x000ee20000000800 */
[----:B0-----:R-:W-:-:S02]  /*191a0*/  I2FP.F32.U32 R2, R7 ;  /* 0x0000000700027245 */ /* 0x001fc40000201000 */
[----:B--2---:R-:W-:-:S03]  /*191b0*/  I2FP.F32.U32 R3, R5 ;  /* 0x0000000500037245 */ /* 0x004fc60000201000 */
[----:B------:R-:W-:Y:S01]  /*191c0*/  FMUL R2, R2, UR8 ;  /* 0x0000000802027c20 */ /* 0x000fe20008400000 */
[----:B------:R-:W-:Y:S02]  /*191d0*/  ULDC UR8, c[0x0][0x154] ;  /* 0x0000550000087ab9 */ /* 0x000fe40000000800 */
[----:B------:R-:W-:Y:S01]  /*191e0*/  FMUL R9, R3, UR8 ;  /* 0x0000000803097c20 */ /* 0x000fe20008400000 */
[----:B------:R-:W-:Y:S02]  /*191f0*/  ULDC.64 UR8, c[0x0][0x728] ;  /* 0x0001ca0000087ab9 */ /* 0x000fe40000000a00 */
[----:B------:R-:W0:Y:S01]  /*19200*/  F2I.U32.TRUNC.NTZ R2, R2 ;  /* 0x0000000200027305 */ /* 0x000e22000020f000 */
[----:B------:R-:W-:-:S04]  /*19210*/  ISETP.NE.U32.AND P0, PT, RZ, UR8, PT ;  /* 0x00000008ff007c0c */ /* 0x000fc8000bf05070 */
[----:B------:R-:W-:-:S03]  /*19220*/  ISETP.NE.AND.EX P0, PT, RZ, UR9, PT, P0 ;  /* 0x00000009ff007c0c */ /* 0x000fc6000bf05300 */
[----:B------:R-:W2:Y:S01]  /*19230*/  F2I.U32.TRUNC.NTZ R9, R9 ;  /* 0x0000000900097305 */ /* 0x000ea2000020f000 */
[----:B0-----:R-:W-:Y:S01]  /*19240*/  IMAD.MOV R3, RZ, RZ, -R2 ;  /* 0x000000ffff037224 */ /* 0x001fe200078e0a02 */
[----:B------:R-:W-:-:S03]  /*19250*/  MOV R2, R17 ;  /* 0x0000001100027202 */ /* 0x000fc60000000f00 */
[----:B-1----:R-:W-:Y:S02]  /*19260*/  IMAD R7, R4, R3, R7 ;  /* 0x0000000304077224 */ /* 0x002fe400078e0207 */
[----:B--2---:R-:W-:-:S04]  /*19270*/  IMAD.MOV R3, RZ, RZ, -R9 ;  /* 0x000000ffff037224 */ /* 0x004fc800078e0a09 */
[----:B---3--:R-:W-:Y:S02]  /*19280*/  @P2 IMAD R7, R12, R3, R5 ;  /* 0x000000030c072224 */ /* 0x008fe400078e0205 */
[----:B------:R-:W-:Y:S01]  /*19290*/  IMAD.MOV.U32 R3, RZ, RZ, R18 ;  /* 0x000000ffff037224 */ /* 0x000fe200078e0012 */
[----:B------:R-:W-:Y:S06]  /*192a0*/  @!P0 BRA `(.L_x_426) ;  /* 0x0000000000288947 */ /* 0x000fec0003800000 */
[----:B------:R-:W-:Y:S02]  /*192b0*/  ULDC UR10, c[0x0][0x734] ;  /* 0x0001cd00000a7ab9 */ /* 0x000fe40000000800 */
[----:B------:R-:W-:-:S05]  /*192c0*/  IADD3 R3, P0, R17, UR10, RZ ;  /* 0x0000000a11037c10 */ /* 0x000fca000ff1e0ff */
[----:B------:R-:W-:-:S04]  /*192d0*/  IMAD.X R9, RZ, RZ, R18, P0 ;  /* 0x000000ffff097224 */ /* 0x000fc800000e0612 */
[----:B------:R-:W-:-:S04]  /*192e0*/  IMAD.WIDE.U32 R4, R9, UR8, RZ ;  /* 0x0000000809047c25 */ /* 0x000fc8000f8e00ff */
[----:B------:R-:W-:-:S04]  /*192f0*/  IMAD.WIDE.U32 R4, P0, R3, UR9, R4 ;  /* 0x0000000903047c25 */ /* 0x000fc8000f800004 */
[----:B------:R-:W-:Y:S01]  /*19300*/  IMAD.WIDE.U32 R2, R3, UR8, RZ ;  /* 0x0000000803027c25 */ /* 0x000fe2000f8e00ff */
[----:B------:R-:W-:-:S04]  /*19310*/  MOV R2, R5 ;  /* 0x0000000500027202 */ /* 0x000fc80000000f00 */
[----:B------:R-:W-:Y:S01]  /*19320*/  IADD3 RZ, P1, R3, R4, RZ ;  /* 0x0000000403ff7210 */ /* 0x000fe20007f3e0ff */
[----:B------:R-:W-:-:S04]  /*19330*/  IMAD.X R3, RZ, RZ, RZ, P0 ;  /* 0x000000ffff037224 */ /* 0x000fc800000e06ff */
[----:B------:R-:W-:-:S08]  /*19340*/  IMAD.WIDE.U32.X R2, R9, UR9, R2, P1 ;  /* 0x0000000909027c25 */ /* 0x000fd000088e0402 */
.L_x_426:
[--C-:B------:R-:W-:Y:S01]  /*19350*/  SHF.R.U64 R9, R2, UR11, R3.reuse ;  /* 0x0000000b02097c19 */ /* 0x100fe20008001203 */
[----:B------:R-:W-:Y:S01]  /*19360*/  ULDC.64 UR8, c[0x0][0x720] ;  /* 0x0001c80000087ab9 */ /* 0x000fe20000000a00 */
[----:B------:R-:W-:Y:S01]  /*19370*/  SHF.R.U32.HI R2, RZ, UR11, R3 ;  /* 0x0000000bff027c19 */ /* 0x000fe20008011603 */
[----:B------:R-:W-:Y:S01]  /*19380*/  IMAD.MOV.U32 R3, RZ, RZ, R18 ;  /* 0x000000ffff037224 */ /* 0x000fe200078e0012 */
[----:B------:R-:W-:Y:S01]  /*19390*/  IADD3 R11, P0, RZ, -R9, RZ ;  /* 0x80000009ff0b7210 */ /* 0x000fe20007f1e0ff */
[----:B------:R-:W-:-:S04]  /*193a0*/  ULDC.64 UR10, c[0x0][0x740] ;  /* 0x0001d000000a7ab9 */ /* 0x000fc80000000a00 */
[----:B------:R-:W-:Y:S01]  /*193b0*/  IMAD.X R2, RZ, RZ, ~R2, P0 ;  /* 0x000000ffff027224 */ /* 0x000fe200000e0e02 */
[----:B------:R-:W-:-:S03]  /*193c0*/  ISETP.NE.U32.AND P0, PT, RZ, UR10, PT ;  /* 0x0000000aff007c0c */ /* 0x000fc6000bf05070 */
[----:B------:R-:W-:Y:S01]  /*193d0*/  IMAD R2, R2, UR8, RZ ;  /* 0x0000000802027c24 */ /* 0x000fe2000f8e02ff */
[----:B------:R-:W-:-:S03]  /*193e0*/  ISETP.NE.AND.EX P0, PT, RZ, UR11, PT, P0 ;  /* 0x0000000bff007c0c */ /* 0x000fc6000bf05300 */
[----:B------:R-:W-:Y:S02]  /*193f0*/  IMAD R5, R11, UR9, R2 ;  /* 0x000000090b057c24 */ /* 0x000fe4000f8e0202 */
[----:B------:R-:W-:-:S04]  /*19400*/  IMAD.MOV.U32 R2, RZ, RZ, R17 ;  /* 0x000000ffff027224 */ /* 0x000fc800078e0011 */
[----:B------:R-:W-:Y:S01]  /*19410*/  IMAD.WIDE.U32 R2, R11, UR8, R2 ;  /* 0x000000080b027c25 */ /* 0x000fe2000f8e0002 */
[----:B------:R-:W-:-:S04]  /*19420*/  ULDC UR8, c[0x0][0x718] ;  /* 0x0001c60000087ab9 */ /* 0x000fc80000000800 */
[----:B------:R-:W-:-:S04]  /*19430*/  IADD3 R3, R3, R5, RZ ;  /* 0x0000000503037210 */ /* 0x000fc80007ffe0ff */
[--C-:B------:R-:W-:Y:S02]  /*19440*/  SHF.R.U64 R11, R2, UR8, R3.reuse ;  /* 0x00000008020b7c19 */ /* 0x100fe40008001203 */
[----:B------:R-:W-:Y:S01]  /*19450*/  SHF.R.U32.HI R2, RZ, UR8, R3 ;  /* 0x00000008ff027c19 */ /* 0x000fe20008011603 */
[----:B------:R-:W-:-:S03]  /*19460*/  ULDC UR8, c[0x0][0x708] ;  /* 0x0001c20000087ab9 */ /* 0x000fc60000000800 */
[--C-:B------:R-:W-:Y:S02]  /*19470*/  SHF.R.U64 R12, R11, UR8, R2.reuse ;  /* 0x000000080b0c7c19 */ /* 0x100fe40008001202 */
[----:B------:R-:W-:Y:S01]  /*19480*/  SHF.R.U32.HI R3, RZ, UR8, R2 ;  /* 0x00000008ff037c19 */ /* 0x000fe20008011602 */
[----:B------:R-:W-:-:S03]  /*19490*/  ULDC UR8, c[0x0][0x758] ;  /* 0x0001d60000087ab9 */ /* 0x000fc60000000800 */
[--C-:B------:R-:W-:Y:S02]  /*194a0*/  SHF.R.U64 R13, R12, UR8, R3.reuse ;  /* 0x000000080c0d7c19 */ /* 0x100fe40008001203 */
[----:B------:R-:W-:-:S03]  /*194b0*/  SHF.R.U32.HI R14, RZ, UR8, R3 ;  /* 0x00000008ff0e7c19 */ /* 0x000fc60008011603 */
[----:B------:R-:W-:Y:S02]  /*194c0*/  IMAD.MOV.U32 R2, RZ, RZ, R13 ;  /* 0x000000ffff027224 */ /* 0x000fe400078e000d */
[----:B------:R-:W-:Y:S01]  /*194d0*/  IMAD.MOV.U32 R3, RZ, RZ, R14 ;  /* 0x000000ffff037224 */ /* 0x000fe200078e000e */
[----:B------:R-:W-:Y:S06]  /*194e0*/  @!P0 BRA `(.L_x_427) ;  /* 0x0000000000288947 */ /* 0x000fec0003800000 */
[----:B------:R-:W-:Y:S02]  /*194f0*/  ULDC UR8, c[0x0][0x74c] ;  /* 0x0001d30000087ab9 */ /* 0x000fe40000000800 */
[----:B------:R-:W-:-:S05]  /*19500*/  IADD3 R3, P0, R13, UR8, RZ ;  /* 0x000000080d037c10 */ /* 0x000fca000ff1e0ff */
[----:B------:R-:W-:-:S04]  /*19510*/  IMAD.X R14, RZ, RZ, R14, P0 ;  /* 0x000000ffff0e7224 */ /* 0x000fc800000e060e */
[----:B------:R-:W-:-:S04]  /*19520*/  IMAD.WIDE.U32 R4, R14, UR10, RZ ;  /* 0x0000000a0e047c25 */ /* 0x000fc8000f8e00ff */
[----:B------:R-:W-:-:S04]  /*19530*/  IMAD.WIDE.U32 R4, P0, R3, UR11, R4 ;  /* 0x0000000b03047c25 */ /* 0x000fc8000f800004 */
[----:B------:R-:W-:-:S04]  /*19540*/  IMAD.WIDE.U32 R2, R3, UR10, RZ ;  /* 0x0000000a03027c25 */ /* 0x000fc8000f8e00ff */
[----:B------:R-:W-:Y:S01]  /*19550*/  IMAD.MOV.U32 R2, RZ, RZ, R5 ;  /* 0x000000ffff027224 */ /* 0x000fe200078e0005 */
[----:B------:R-:W-:Y:S02]  /*19560*/  IADD3 RZ, P1, R3, R4, RZ ;  /* 0x0000000403ff7210 */ /* 0x000fe40007f3e0ff */
[----:B------:R-:W-:-:S03]  /*19570*/  IADD3.X R3, RZ, RZ, RZ, P0, !PT ;  /* 0x000000ffff037210 */ /* 0x000fc600007fe4ff */
[----:B------:R-:W-:-:S08]  /*19580*/  IMAD.WIDE.U32.X R2, R14, UR11, R2, P1 ;  /* 0x0000000b0e027c25 */ /* 0x000fd000088e0402 */
.L_x_427:
[----:B------:R-:W-:Y:S01]  /*19590*/  ULDC UR8, c[0x0][0x748] ;  /* 0x0001d20000087ab9 */ /* 0x000fe20000000800 */
[----:B------:R-:W-:Y:S02]  /*195a0*/  LOP3.LUT R12, R12, UR13, RZ, 0xc0, !PT ;  /* 0x0000000d0c0c7c12 */ /* 0x000fe4000f8ec0ff */
[----:B------:R-:W-:Y:S01]  /*195b0*/  SHF.R.U64 R3, R2, UR8, R3 ;  /* 0x0000000802037c19 */ /* 0x000fe20008001203 */
[----:B------:R-:W-:-:S04]  /*195c0*/  ULDC UR8, c[0x0][0x738] ;  /* 0x0001ce0000087ab9 */ /* 0x000fc80000000800 */
[----:B------:R-:W-:Y:S02]  /*195d0*/  IMAD.MOV R2, RZ, RZ, -R3 ;  /* 0x000000ffff027224 */ /* 0x000fe400078e0a03 */
[----:B------:R-:W-:Y:S02]  /*195e0*/  IMAD R12, R3, UR5, R12 ;  /* 0x00000005030c7c24 */ /* 0x000fe4000f8e020c */
[----:B------:R-:W-:Y:S01]  /*195f0*/  IMAD R13, R2, UR8, R13 ;  /* 0x00000008020d7c24 */ /* 0x000fe2000f8e020d */
[----:B------:R-:W-:Y:S01]  /*19600*/  ULDC UR8, c[0x0][0x710] ;  /* 0x0001c40000087ab9 */ /* 0x000fe20000000800 */
[----:B------:R-:W-:Y:S01]  /*19610*/  LOP3.LUT R2, R11, UR4, RZ, 0xc0, !PT ;  /* 0x000000040b027c12 */ /* 0x000fe2000f8ec0ff */
[----:B------:R-:W-:Y:S01]  /*19620*/  IMAD R7, R12, UR8, R7 ;  /* 0x000000080c077c24 */ /* 0x000fe2000f8e0207 */
[----:B------:R-:W-:Y:S01]  /*19630*/  ULDC UR8, c[0x0][0x700] ;  /* 0x0001c00000087ab9 */ /* 0x000fe20000000800 */
[----:B------:R-:W-:Y:S02]  /*19640*/  IMAD.MOV.U32 R3, RZ, RZ, 0x1 ;  /* 0x00000001ff037424 */ /* 0x000fe400078e00ff */
[----:B------:R-:W-:-:S05]  /*19650*/  IMAD R2, R13, UR8, R2 ;  /* 0x000000080d027c24 */ /* 0x000fca000f8e0202 */
[----:B------:R-:W-:Y:S02]  /*19660*/  SEL R4, R2, R7, !P2 ;  /* 0x0000000702047207 */ /* 0x000fe40005000000 */
[----:B------:R-:W-:-:S07]  /*19670*/  SEL R2, R7, R2, !P2 ;  /* 0x0000000207027207 */ /* 0x000fce0005000000 */
.L_x_425:
[----:B------:R-:W-:Y:S05]  /*19680*/  BSYNC B1 ;  /* 0x0000000000017941 */ /* 0x000fea0003800000 */
.L_x_424:
[----:B------:R-:W-:-:S13]  /*19690*/  LOP3.LUT P0, RZ, R3, 0xff, RZ, 0xc0, !PT ;  /* 0x000000ff03ff7812 */ /* 0x000fda000780c0ff */
[----:B------:R-:W-:Y:S05]  /*196a0*/  @P0 BRA `(.L_x_428) ;  /* 0xfffffff000ec0947 */ /* 0x000fea000383ffff */
[----:B------:R-:W-:Y:S05]  /*196b0*/  BSYNC B0 ;  /* 0x0000000000007941 */ /* 0x000fea0003800000 */
.L_x_417:
[----:B------:R-:W-:-:S03]  /*196c0*/  UMOV UR8, 0xffffffff ;  /* 0xffffffff00087882 */ /* 0x000fc60000000000 */
[----:B------:R-:W-:Y:S05]  /*196d0*/  BRA.DIV UR8, `(.L_x_429) ;  /* 0x0000000608087947 */ /* 0x000fea000b800000 */
[----:B------:R-:W-:-:S13]  /*196e0*/  ELECT P0, URZ, PT ;  /* 0x00000000003f782f */ /* 0x000fda0003800000 */
.L_x_443:
[----:B------:R-:W-:Y:S04]  /*196f0*/  BSSY B0, `(.L_x_430) ;  /* 0x000002c000007945 */ /* 0x000fe80003800000 */
[----:B------:R-:W-:Y:S05]  /*19700*/  @!P0 BRA `(.L_x_431) ;  /* 0x0000000000a88947 */ /* 0x000fea0003800000 */
[----:B------:R-:W-:-:S04]  /*19710*/  ULOP3.LUT UR8, UR6, 0x2, URZ, 0xfc, !UPT ;  /* 0x0000000206087892 */ /* 0x000fc8000f8efc3f */
[----:B------:R-:W-:-:S06]  /*19720*/  UISETP.NE.AND UP0, UPT, UR8, 0x3, UPT ;  /* 0x000000030800788c */ /* 0x000fcc000bf05270 */
[----:B------:R-:W-:-:S13]  /*19730*/  PLOP3.LUT P0, PT, PT, PT, UP0, 0x80, 0x0 ;  /* 0x000000000000781c */ /* 0x000fda0003f0f008 */
[----:B------:R-:W-:Y:S05]  /*19740*/  @!P0 BRA `(.L_x_432) ;  /* 0x0000000000048947 */ /* 0x000fea0003800000 */
[----:B------:R-:W-:Y:S01]  /*19750*/  BPT.TRAP 0x1 ;  /* 0x000000040000795c */ /* 0x000fe20000300000 */
.L_x_432:
[----:B------:R-:W0:Y:S01]  /*19760*/  S2R R3, SR_CgaCtaId ;  /* 0x0000000000037919 */ /* 0x000e220000008800 */
[----:B------:R-:W-:-:S04]  /*19770*/  MOV R2, 0x400 ;  /* 0x0000040000027802 */ /* 0x000fc80000000f00 */
[----:B0-----:R-:W-:Y:S02]  /*19780*/  LEA R3, R3, R2, 0x18 ;  /* 0x0000000203037211 */ /* 0x001fe400078ec0ff */
[----:B------:R-:W-:Y:S02]  /*19790*/  SHF.L.U32 R2, R0, 0x1f, RZ ;  /* 0x0000001f00027819 */ /* 0x000fe400000006ff */
[----:B------:R-:W-:-:S05]  /*197a0*/  IADD3 R3, R3, 0x20, RZ ;  /* 0x0000002003037810 */ /* 0x000fca0007ffe0ff */
[----:B------:R-:W-:-:S04]  /*197b0*/  IMAD R5, R6, 0x8, R3 ;  /* 0x0000000806057824 */ /* 0x000fc800078e0203 */
[----:B------:R-:W0:Y:S02]  /*197c0*/  SYNCS.PHASECHK.TRANS64.TRYWAIT P0, [R5+URZ], R2 ;  /* 0x00000002050075a7 */ /* 0x000e24000800017f */
[----:B0-----:R-:W-:Y:S05]  /*197d0*/  @!P0 BRA `(.L_x_433) ;  /* 0x0000000000e88947 */ /* 0x001fea0003800000 */
.L_x_444:
[----:B------:R-:W-:-:S05]  /*197e0*/  VIADD R6, R6, 0x1 ;  /* 0x0000000106067836 */ /* 0x000fca0000000000 */
[----:B------:R-:W-:-:S04]  /*197f0*/  ISETP.NE.AND P0, PT, R6, 0x4, PT ;  /* 0x000000040600780c */ /* 0x000fc80003f05270 */
[----:B0-----:R-:W-:Y:S02]  /*19800*/  SEL R5, RZ, 0x1, P0 ;  /* 0x00000001ff057807 */ /* 0x001fe40000000000 */
[----:B------:R-:W-:Y:S02]  /*19810*/  SEL R6, R6, RZ, P0 ;  /* 0x000000ff06067207 */ /* 0x000fe40000000000 */
[----:B------:R-:W-:-:S03]  /*19820*/  LOP3.LUT R5, R0, R5, RZ, 0x3c, !PT ;  /* 0x0000000500057212 */ /* 0x000fc600078e3cff */
[----:B------:R-:W-:Y:S01]  /*19830*/  IMAD R7, R6, 0x8, R3 ;  /* 0x0000000806077824 */ /* 0x000fe200078e0203 */
[----:B------:R-:W-:-:S04]  /*19840*/  SHF.L.U32 R0, R5, 0x1f, RZ ;  /* 0x0000001f05007819 */ /* 0x000fc800000006ff */
[----:B------:R-:W0:Y:S02]  /*19850*/  SYNCS.PHASECHK.TRANS64.TRYWAIT P0, [R7+URZ], R0 ;  /* 0x00000000070075a7 */ /* 0x000e24000800017f */
[----:B0-----:R-:W-:Y:S05]  /*19860*/  @!P0 BRA `(.L_x_434) ;  /* 0x0000000000d88947 */ /* 0x001fea0003800000 */
.L_x_445:
[----:B0-----:R-:W-:-:S04]  /*19870*/  IADD3 R0, R6, 0x1, RZ ;  /* 0x0000000106007810 */ /* 0x001fc80007ffe0ff */
[----:B------:R-:W-:-:S04]  /*19880*/  ISETP.NE.AND P0, PT, R0, 0x4, PT ;  /* 0x000000040000780c */ /* 0x000fc80003f05270 */
[----:B------:R-:W-:Y:S02]  /*19890*/  SEL R2, RZ, 0x1, P0 ;  /* 0x00000001ff027807 */ /* 0x000fe40000000000 */
[----:B------:R-:W-:Y:S02]  /*198a0*/  SEL R4, R0, RZ, P0 ;  /* 0x000000ff00047207 */ /* 0x000fe40000000000 */
[----:B------:R-:W-:-:S03]  /*198b0*/  LOP3.LUT R5, R5, R2, RZ, 0x3c, !PT ;  /* 0x0000000205057212 */ /* 0x000fc600078e3cff */
[----:B------:R-:W-:Y:S01]  /*198c0*/  IMAD R7, R4, 0x8, R3 ;  /* 0x0000000804077824 */ /* 0x000fe200078e0203 */
[----:B------:R-:W-:-:S04]  /*198d0*/  SHF.L.U32 R0, R5, 0x1f, RZ ;  /* 0x0000001f05007819 */ /* 0x000fc800000006ff */
[----:B------:R-:W0:Y:S02]  /*198e0*/  SYNCS.PHASECHK.TRANS64.TRYWAIT P0, [R7+URZ], R0 ;  /* 0x00000000070075a7 */ /* 0x000e24000800017f */
[----:B0-----:R-:W-:Y:S05]  /*198f0*/  @!P0 BRA `(.L_x_435) ;  /* 0x0000000000c88947 */ /* 0x001fea0003800000 */
.L_x_446:
[----:B0-----:R-:W-:-:S05]  /*19900*/  VIADD R0, R4, 0x1 ;  /* 0x0000000104007836 */ /* 0x001fca0000000000 */
[----:B------:R-:W-:-:S04]  /*19910*/  ISETP.NE.AND P0, PT, R0, 0x4, PT ;  /* 0x000000040000780c */ /* 0x000fc80003f05270 */
[----:B------:R-:W-:Y:S02]  /*19920*/  SEL R2, RZ, 0x1, P0 ;  /* 0x00000001ff027807 */ /* 0x000fe40000000000 */
[----:B------:R-:W-:Y:S02]  /*19930*/  SEL R0, R0, RZ, P0 ;  /* 0x000000ff00007207 */ /* 0x000fe40000000000 */
[----:B------:R-:W-:-:S03]  /*19940*/  LOP3.LUT R2, R5, R2, RZ, 0x3c, !PT ;  /* 0x0000000205027212 */ /* 0x000fc600078e3cff */
[----:B------:R-:W-:Y:S01]  /*19950*/  IMAD R3, R0, 0x8, R3 ;  /* 0x0000000800037824 */ /* 0x000fe200078e0203 */
[----:B------:R-:W-:-:S07]  /*19960*/  SHF.L.U32 R0, R2, 0x1f, RZ ;  /* 0x0000001f02007819 */ /* 0x000fce00000006ff */
.L_x_436:
[----:B0-----:R0:W1:Y:S02]  /*19970*/  SYNCS.PHASECHK.TRANS64.TRYWAIT P0, [R3+URZ], R0 ;  /* 0x00000000030075a7 */ /* 0x001064000800017f */
[----:B-1----:R-:W-:Y:S05]  /*19980*/  @!P0 NANOSLEEP.SYNCS 0x989680 ;  /* 0x009896800000895d */ /* 0x002fea0003900000 */
[----:B------:R-:W1:Y:S02]  /*19990*/  @!P0 SYNCS.PHASECHK.TRANS64 P0, [R3+URZ], R0 ;  /* 0x00000000030085a7 */ /* 0x000e64000800007f */
[----:B-1----:R-:W-:Y:S05]  /*199a0*/  @!P0 BRA `(.L_x_436) ;  /* 0xfffffffc00f08947 */ /* 0x002fea000383ffff */
.L_x_431:
[----:B------:R-:W-:Y:S05]  /*199b0*/  BSYNC B0 ;  /* 0x0000000000007941 */ /* 0x000fea0003800000 */
.L_x_430:
[----:B------:R-:W-:Y:S05]  /*199c0*/  EXIT ;  /* 0x000000000000794d */ /* 0x000fea0003800000 */
.L_x_21:
[----:B---3--:R-:W-:-:S04]  /*199d0*/  MOV R3, UR12 ;  /* 0x0000000c00037c02 */ /* 0x008fc80008000f00 */
[----:B------:R3:W4:Y:S03]  /*199e0*/  SYNCS.PHASECHK.TRANS64.TRYWAIT P0, [R3+URZ], R2 ;  /* 0x00000002030075a7 */ /* 0x000726000800017f */
[----:B----4-:R-:W-:Y:S05]  /*199f0*/  @!P0 NANOSLEEP.SYNCS 0x989680 ;  /* 0x009896800000895d */ /* 0x010fea0003900000 */
[----:B------:R-:W4:Y:S02]  /*19a00*/  @!P0 SYNCS.PHASECHK.TRANS64 P0, [R3+URZ], R2 ;  /* 0x00000002030085a7 */ /* 0x000f24000800007f */
[----:B----4-:R-:W-:Y:S05]  /*19a10*/  @!P0 BRA `(.L_x_21) ;  /* 0xfffffffc00ec8947 */ /* 0x010fea000383ffff */
[----:B------:R-:W-:Y:S05]  /*19a20*/  BRA `(.L_x_20) ;  /* 0xfffffe8800007947 */ /* 0x000fea000383ffff */
.L_x_418:
[----:B------:R-:W-:Y:S01]  /*19a30*/  BSSY B1, `(.L_x_437) ;  /* 0x0000006000017945 */ /* 0x000fe20003800000 */
[----:B------:R-:W-:-:S07]  /*19a40*/  IMAD.MOV.U32 R3, RZ, RZ, -0x1 ;  /* 0xffffffffff037424 */ /* 0x000fce00078e00ff */
[----:B------:R-:W-:Y:S05]  /*19a50*/  WARPSYNC.COLLECTIVE R3, `(.L_x_438) ;  /* 0x00000000030c7348 */ /* 0x000fea0003c00000 */
[----:B------:R-:W-:Y:S02]  /*19a60*/  ELECT P0, UR62, PT ;  /* 0x00000000003e782f */ /* 0x000fe40003800000 */
[----:B------:R-:W-:Y:S01]  /*19a70*/  MOV R3, UR62 ;  /* 0x0000003e00037c02 */ /* 0x000fe20008000f00 */
[----:B------:R-:W-:Y:S10]  /*19a80*/  ENDCOLLECTIVE ;  /* 0x000000000000791b */ /* 0x000ff40003800000 */
.L_x_438:
[----:B------:R-:W-:Y:S05]  /*19a90*/  BSYNC B1 ;  /* 0x0000000000017941 */ /* 0x000fea0003800000 */
.L_x_437:
[----:B------:R-:W-:Y:S05]  /*19aa0*/  BRA `(.L_x_439) ;  /* 0xffffffec00f87947 */ /* 0x000fea000383ffff */
.L_x_421:
[----:B0-----:R0:W1:Y:S02]  /*19ab0*/  SYNCS.PHASECHK.TRANS64.TRYWAIT P0, [R18+URZ+0x20], R7 ;  /* 0x00002007120075a7 */ /* 0x001064000800017f */
[----:B-1----:R-:W-:Y:S05]  /*19ac0*/  @!P0 NANOSLEEP.SYNCS 0x989680 ;  /* 0x009896800000895d */ /* 0x002fea0003900000 */
[----:B------:R-:W1:Y:S02]  /*19ad0*/  @!P0 SYNCS.PHASECHK.TRANS64 P0, [R18+URZ+0x20], R7 ;  /* 0x00002007120085a7 */ /* 0x000e64000800007f */
[----:B-1----:R-:W-:Y:S05]  /*19ae0*/  @!P0 BRA `(.L_x_421) ;  /* 0xfffffffc00f08947 */ /* 0x002fea000383ffff */
[----:B------:R-:W-:Y:S05]  /*19af0*/  BRA `(.L_x_440) ;  /* 0xfffffff000307947 */ /* 0x000fea000383ffff */
.L_x_429:
[----:B------:R-:W-:Y:S01]  /*19b00*/  BSSY B0, `(.L_x_441) ;  /* 0x0000006000007945 */ /* 0x000fe20003800000 */
[----:B------:R-:W-:-:S07]  /*19b10*/  IMAD.MOV.U32 R3, RZ, RZ, -0x1 ;  /* 0xffffffffff037424 */ /* 0x000fce00078e00ff */
[----:B------:R-:W-:Y:S05]  /*19b20*/  WARPSYNC.COLLECTIVE R3, `(.L_x_442) ;  /* 0x00000000030c7348 */ /* 0x000fea0003c00000 */
[----:B------:R-:W-:Y:S02]  /*19b30*/  ELECT P0, UR62, PT ;  /* 0x00000000003e782f */ /* 0x000fe40003800000 */
[----:B------:R-:W-:Y:S01]  /*19b40*/  MOV R3, UR62 ;  /* 0x0000003e00037c02 */ /* 0x000fe20008000f00 */
[----:B------:R-:W-:Y:S10]  /*19b50*/  ENDCOLLECTIVE ;  /* 0x000000000000791b */ /* 0x000ff40003800000 */
.L_x_442:
[----:B------:R-:W-:Y:S05]  /*19b60*/  BSYNC B0 ;  /* 0x0000000000007941 */ /* 0x000fea0003800000 */
.L_x_441:
[----:B------:R-:W-:Y:S05]  /*19b70*/  BRA `(.L_x_443) ;  /* 0xfffffff800dc7947 */ /* 0x000fea000383ffff */
.L_x_433:
[----:B0-----:R0:W1:Y:S02]  /*19b80*/  SYNCS.PHASECHK.TRANS64.TRYWAIT P0, [R5+URZ], R2 ;  /* 0x00000002050075a7 */ /* 0x001064000800017f */
[----:B-1----:R-:W-:Y:S05]  /*19b90*/  @!P0 NANOSLEEP.SYNCS 0x989680 ;  /* 0x009896800000895d */ /* 0x002fea0003900000 */
[----:B------:R-:W1:Y:S02]  /*19ba0*/  @!P0 SYNCS.PHASECHK.TRANS64 P0, [R5+URZ], R2 ;  /* 0x00000002050085a7 */ /* 0x000e64000800007f */
[----:B-1----:R-:W-:Y:S05]  /*19bb0*/  @!P0 BRA `(.L_x_433) ;  /* 0xfffffffc00f08947 */ /* 0x002fea000383ffff */
[----:B------:R-:W-:Y:S05]  /*19bc0*/  BRA `(.L_x_444) ;  /* 0xfffffffc00047947 */ /* 0x000fea000383ffff */
.L_x_434:
[----:B0-----:R0:W1:Y:S02]  /*19bd0*/  SYNCS.PHASECHK.TRANS64.TRYWAIT P0, [R7+URZ], R0 ;  /* 0x00000000070075a7 */ /* 0x001064000800017f */
[----:B-1----:R-:W-:Y:S05]  /*19be0*/  @!P0 NANOSLEEP.SYNCS 0x989680 ;  /* 0x009896800000895d */ /* 0x002fea0003900000 */
[----:B------:R-:W1:Y:S02]  /*19bf0*/  @!P0 SYNCS.PHASECHK.TRANS64 P0, [R7+URZ], R0 ;  /* 0x00000000070085a7 */ /* 0x000e64000800007f */
[----:B-1----:R-:W-:Y:S05]  /*19c00*/  @!P0 BRA `(.L_x_434) ;  /* 0xfffffffc00f08947 */ /* 0x002fea000383ffff */
[----:B------:R-:W-:Y:S05]  /*19c10*/  BRA `(.L_x_445) ;  /* 0xfffffffc00147947 */ /* 0x000fea000383ffff */
.L_x_435:
[----:B0-----:R0:W1:Y:S02]  /*19c20*/  SYNCS.PHASECHK.TRANS64.TRYWAIT P0, [R7+URZ], R0 ;  /* 0x00000000070075a7 */ /* 0x001064000800017f */
[----:B-1----:R-:W-:Y:S05]  /*19c30*/  @!P0 NANOSLEEP.SYNCS 0x989680 ;  /* 0x009896800000895d */ /* 0x002fea0003900000 */
[----:B------:R-:W1:Y:S02]  /*19c40*/  @!P0 SYNCS.PHASECHK.TRANS64 P0, [R7+URZ], R0 ;  /* 0x00000000070085a7 */ /* 0x000e64000800007f */
[----:B-1----:R-:W-:Y:S05]  /*19c50*/  @!P0 BRA `(.L_x_435) ;  /* 0xfffffffc00f08947 */ /* 0x002fea000383ffff */
[----:B------:R-:W-:Y:S05]  /*19c60*/  BRA `(.L_x_446) ;  /* 0xfffffffc00247947 */ /* 0x000fea000383ffff */
.L_x_447:
[----:B------:R-:W-:-:S00]  /*19c70*/  BRA `(.L_x_447) ;  /* 0xfffffffc00fc7947 */ /* 0x000fc0000383ffff */
[----:B------:R-:W-:-:S00]  /*19c80*/  NOP ;  /* 0x0000000000007918 */ /* 0x000fc00000000000 */
[----:B------:R-:W-:-:S00]  /*19c90*/  NOP ;  /* 0x0000000000007918 */ /* 0x000fc00000000000 */
[----:B------:R-:W-:-:S00]  /*19ca0*/  NOP ;  /* 0x0000000000007918 */ /* 0x000fc00000000000 */
[----:B------:R-:W-:-:S00]  /*19cb0*/  NOP ;  /* 0x0000000000007918 */ /* 0x000fc00000000000 */
[----:B------:R-:W-:-:S00]  /*19cc0*/  NOP ;  /* 0x0000000000007918 */ /* 0x000fc00000000000 */
[----:B------:R-:W-:-:S00]  /*19cd0*/  NOP ;  /* 0x0000000000007918 */ /* 0x000fc00000000000 */
[----:B------:R-:W-:-:S00]  /*19ce0*/  NOP ;  /* 0x0000000000007918 */ /* 0x000fc00000000000 */
[----:B------:R-:W-:-:S00]  /*19cf0*/  NOP ;  /* 0x0000000000007918 */ /* 0x000fc00000000000 */
.L_x_448:


//--------------------- .nv.shared._ZN7cutlass13device_kernelINS_4gemm6kernel13GemmUniversalIN4cute5tupleIJiiiiEEENS1_10collective13CollectiveMmaINS1_40MainloopSm90TmaGmmaWarpSpecializedSparseILi4ENS5_IJNS4_1CILi2EEENSA_ILi1EEESC_EEENS1_35KernelTmaWarpSpecializedCooperativeEEENS5_IJNSA_ILi256EEESG_NSA_ILi64EEEEEENS_6half_tENS5_IJNS4_6LayoutINS5_IJiNS5_IJSB_iEEEiEEENS5_IJlNS5_IJSC_SB_EEElEEEEENSK_INS5_IJNS5_IJNS5_IJNSA_ILi8EEESB_NSA_ILi4EEEEEEiEEENS5_IJNS5_IJNSA_ILi16EEESB_SB_EEEiEEEiEEENS5_IJNS5_IJNS5_IJSH_SU_NSA_ILi1024EEEEEENSA_ILi4096EEEEEENS5_IJNS5_IJSC_NSA_ILi512EEENSA_ILi32EEEEEElEEElEEEEEEEESJ_NS5_IJlSC_lEEENS4_8TiledMMAINS4_8MMA_AtomIJNS4_4SM904GMMA6SPARSE27GMMA_64x256x32_F32F16F16_SSILNS1D_5MajorE0ELS1G_0ELNS1D_7ScaleInE1ELS1H_1ELNS1D_9SparseSelE0EEEEEENSK_ISD_NS5_IJSC_NSA_ILi0EEES1L_EEEEENS5_IJNS4_10UnderscoreES1O_S1O_EEEEENS4_13SM90_TMA_LOADENS4_14ComposedLayoutINS4_7SwizzleILi2ELi4ELi3EEENS4_25smem_sparse_ptr_flag_bitsILi2ELi16EEENSK_INS5_IJNS5_IJSC_SQ_EEENS5_IJSB_S13_EEEEEENS5_IJNS5_IJS1L_SH_EEESN_EEEEEEEvNS4_8identityENS4_23SM90_TMA_LOAD_MULTICASTENS1S_INS1T_ILi3ELi4ELi3EEENS4_18smem_ptr_flag_bitsILi16EEENSK_INS5_IJSQ_SH_EEENS5_IJSH_SC_EEEEEEEvS24_EENS_8epilogue10collective6detail29Sm90TmaWarpSpecializedAdapterINS2F_15DefaultEpilogueIfNS5_IJSC_llEEES2J_NS2E_6thread17LinearCombinationIfLi1EffLNS2K_9ScaleType4KindE0ELNS_15FloatRoundStyleE2EfEENS1_15EpilogueDefaultEEEEEvvEEEEvNT_6ParamsE --------------------------
	.section	.nv.shared._ZN7cutlass13device_kernelINS_4gemm6kernel13GemmUniversalIN4cute5tupleIJiiiiEEENS1_10collective13CollectiveMmaINS1_40MainloopSm90TmaGmmaWarpSpecializedSparseILi4ENS5_IJNS4_1CILi2EEENSA_ILi1EEESC_EEENS1_35KernelTmaWarpSpecializedCooperativeEEENS5_IJNSA_ILi256EEESG_NSA_ILi64EEEEEENS_6half_tENS5_IJNS4_6LayoutINS5_IJiNS5_IJSB_iEEEiEEENS5_IJlNS5_IJSC_SB_EEElEEEEENSK_INS5_IJNS5_IJNS5_IJNSA_ILi8EEESB_NSA_ILi4EEEEEEiEEENS5_IJNS5_IJNSA_ILi16EEESB_SB_EEEiEEEiEEENS5_IJNS5_IJNS5_IJSH_SU_NSA_ILi1024EEEEEENSA_ILi4096EEEEEENS5_IJNS5_IJSC_NSA_ILi512EEENSA_ILi32EEEEEElEEElEEEEEEEESJ_NS5_IJlSC_lEEENS4_8TiledMMAINS4_8MMA_AtomIJNS4_4SM904GMMA6SPARSE27GMMA_64x256x32_F32F16F16_SSILNS1D_5MajorE0ELS1G_0ELNS1D_7ScaleInE1ELS1H_1ELNS1D_9SparseSelE0EEEEEENSK_ISD_NS5_IJSC_NSA_ILi0EEES1L_EEEEENS5_IJNS4_10UnderscoreES1O_S1O_EEEEENS4_13SM90_TMA_LOADENS4_14ComposedLayoutINS4_7SwizzleILi2ELi4ELi3EEENS4_25smem_sparse_ptr_flag_bitsILi2ELi16EEENSK_INS5_IJNS5_IJSC_SQ_EEENS5_IJSB_S13_EEEEEENS5_IJNS5_IJS1L_SH_EEESN_EEEEEEEvNS4_8identityENS4_23SM90_TMA_LOAD_MULTICASTENS1S_INS1T_ILi3ELi4ELi3EEENS4_18smem_ptr_flag_bitsILi16EEENSK_INS5_IJSQ_SH_EEENS5_IJSH_SC_EEEEEEEvS24_EENS_8epilogue10collective6detail29Sm90TmaWarpSpecializedAdapterINS2F_15DefaultEpilogueIfNS5_IJSC_llEEES2J_NS2E_6thread17LinearCombinationIfLi1EffLNS2K_9ScaleType4KindE0ELNS_15FloatRoundStyleE2EfEENS1_15EpilogueDefaultEEEEEvvEEEEvNT_6ParamsE,"aw",@nobits
	.sectionflags	@""
	.align	16
	.zero		1024


//--------------------- .nv.shared.reserved.0     --------------------------
	.section	.nv.shared.reserved.0,"aw",@nobits
	.weak		__nv_reservedSMEM_offset_0_alias
	.size		__nv_reservedSMEM_offset_0_alias, 0, 0
	.other		__nv_reservedSMEM_offset_0_alias,@"STO_CUDA_RESERVED_SHARED STV_DEFAULT"
__nv_reservedSMEM_offset_0_alias:
	.zero		0


//--------------------- .nv.global                --------------------------
	.section	.nv.global,"aw",@nobits
.nv.global:
	.type		_ZN39_INTERNAL_18fbc148_4_k_cu_57a026b6_28334cute1_E,@object
	.size		_ZN39_INTERNAL_18fbc148_4_k_cu_57a026b6_28334cute1_E,(_ZN39_INTERNAL_18fbc148_4_k_cu_57a026b6_28334cuda3std3__45__cpo6cbeginE - _ZN39_INTERNAL_18fbc148_4_k_cu_57a026b6_28334cute1_E)
_ZN39_INTERNAL_18fbc148_4_k_cu_57a026b6_28334cute1_E:
	.zero		1
	.type		_ZN39_INTERNAL_18fbc148_4_k_cu_57a026b6_28334cuda3std3__45__cpo6cbeginE,@object
	.size		_ZN39_INTERNAL_18fbc148_4_k_cu_57a026b6_28334cuda3std3__45__cpo6cbeginE,(_ZN39_INTERNAL_18fbc148_4_k_cu_57a026b6_28334cuda3std3__48in_placeE - _ZN39_INTERNAL_18fbc148_4_k_cu_57a026b6_28334cuda3std3__45__cpo6cbeginE)
_ZN39_INTERNAL_18fbc148_4_k_cu_57a026b6_28334cuda3std3__45__cpo6cbeginE:
	.zero		1
	.type		_ZN39_INTERNAL_18fbc148_4_k_cu_57a026b6_28334cuda3std3__48in_placeE,@object
	.size		_ZN39_INTERNAL_18fbc148_4_k_cu_57a026b6_28334cuda3std3__48in_placeE,(_ZN39_INTERNAL_18fbc148_4_k_cu_57a026b6_28334cuda3std6ranges3__45__cpo9iter_moveE - _ZN39_INTERNAL_18fbc148_4_k_cu_57a026b6_28334cuda3std3__48in_placeE)
_ZN39_INTERNAL_18fbc148_4_k_cu_57a026b6_28334cuda3std3__48in_placeE:
	.zero		1
	.type		_ZN39_INTERNAL_18fbc148_4_k_cu_57a026b6_28334cuda3std6ranges3__45__cpo9iter_moveE,@object
	.size		_ZN39_INTERNAL_18fbc148_4_k_cu_57a026b6_28334cuda3std6ranges3__45__cpo9iter_moveE,(_ZN39_INTERNAL_18fbc148_4_k_cu_57a026b6_28334cuda3std3__45__cpo5beginE - _ZN39_INTERNAL_18fbc148_4_k_cu_57a026b6_28334cuda3std6ranges3__45__cpo9iter_moveE)
_ZN39_INTERNAL_18fbc148_4_k_cu_57a026b6_28334cuda3std6ranges3__45__cpo9iter_moveE:
	.zero		1
	.type		_ZN39_INTERNAL_18fbc148_4_k_cu_57a026b6_28334cuda3std3__45__cpo5beginE,@object
	.size		_ZN39_INTERNAL_18fbc148_4_k_cu_57a026b6_28334cuda3std3__45__cpo5beginE,(_ZN39_INTERNAL_18fbc148_4_k_cu_57a026b6_28334cuda3std3__441_GLOBAL__N__18fbc148_4_k_cu_57a026b6_28336ignoreE - _ZN39_INTERNAL_18fbc148_4_k_cu_57a026b6_28334cuda3std3__45__cpo5beginE)
_ZN39_INTERNAL_18fbc148_4_k_cu_57a026b6_28334cuda3std3__45__cpo5beginE:
	.zero		1
	.type		_ZN39_INTERNAL_18fbc148_4_k_cu_57a026b6_28334cuda3std3__441_GLOBAL__N__18fbc148_4_k_cu_57a026b6_28336ignoreE,@object
	.size		_ZN39_INTERNAL_18fbc148_4_k_cu_57a026b6_28334cuda3std3__441_GLOBAL__N__18fbc148_4_k_cu_57a026b6_28336ignoreE,(_ZN39_INTERNAL_18fbc148_4_k_cu_57a026b6_28334cute7productE - _ZN39_INTERNAL_18fbc148_4_k_cu_57a026b6_28334cuda3std3__441_GLOBAL__N__18fbc148_4_k_cu_57a026b6_28336ignoreE)
_ZN39_INTERNAL_18fbc148_4_k_cu_57a026b6_28334cuda3std3__441_GLOBAL__N__18fbc148_4_k_cu_57a026b6_28336ignoreE:
	.zero		1
	.type		_ZN39_INTERNAL_18fbc148_4_k_cu_57a026b6_28334cute7productE,@object
	.size		_ZN39_INTERNAL_18fbc148_4_k_cu_57a026b6_28334cute7productE,(_ZN39_INTERNAL_18fbc148_4_k_cu_57a026b6_28334cuda3std3__45__cpo3endE - _ZN39_INTERNAL_18fbc148_4_k_cu_57a026b6_28334cute7productE)
_ZN39_INTERNAL_18fbc148_4_k_cu_57a026b6_28334cute7productE:
	.zero		1
	.type		_ZN39_INTERNAL_18fbc148_4_k_cu_57a026b6_28334cuda3std3__45__cpo3endE,@object
	.size		_ZN39_INTERNAL_18fbc148_4_k_cu_57a026b6_28334cuda3std3__45__cpo3endE,(_ZN39_INTERNAL_18fbc148_4_k_cu_57a026b6_28334cuda3std3__419piecewise_constructE - _ZN39_INTERNAL_18fbc148_4_k_cu_57a026b6_28334cuda3std3__45__cpo3endE)
_ZN39_INTERNAL_18fbc148_4_k_cu_57a026b6_28334cuda3std3__45__cpo3endE:
	.zero		1
	.type		_ZN39_INTERNAL_18fbc148_4_k_cu_57a026b6_28334cuda3std3__419piecewise_constructE,@object
	.size		_ZN39_INTERNAL_18fbc148_4_k_cu_57a026b6_28334cuda3std3__419piecewise_constructE,(_ZN39_INTERNAL_18fbc148_4_k_cu_57a026b6_28334cuda3std3__45__cpo4cendE - _ZN39_INTERNAL_18fbc148_4_k_cu_57a026b6_28334cuda3std3__419piecewise_constructE)
_ZN39_INTERNAL_18fbc148_4_k_cu_57a026b6_28334cuda3std3__419piecewise_constructE:
	.zero		1
	.type		_ZN39_INTERNAL_18fbc148_4_k_cu_57a026b6_28334cuda3std3__45__cpo4cendE,@object
	.size		_ZN39_INTERNAL_18fbc148_4_k_cu_57a026b6_28334cuda3std3__45__cpo4cendE,(_ZN39_INTERNAL_18fbc148_4_k_cu_57a026b6_28334cuda3std6ranges3__45__cpo4swapE - _ZN39_INTERNAL_18fbc148_4_k_cu_57a026b6_28334cuda3std3__45__cpo4cendE)
_ZN39_INTERNAL_18fbc148_4_k_cu_57a026b6_28334cuda3std3__45__cpo4cendE:
	.zero		1
	.type		_ZN39_INTERNAL_18fbc148_4_k_cu_57a026b6_28334cuda3std6ranges3__45__cpo4swapE,@object
	.size		_ZN39_INTERNAL_18fbc148_4_k_cu_57a026b6_28334cuda3std6ranges3__45__cpo4swapE,(.L_7 - _ZN39_INTERNAL_18fbc148_4_k_cu_57a026b6_28334cuda3std6ranges3__45__cpo4swapE)
_ZN39_INTERNAL_18fbc148_4_k_cu_57a026b6_28334cuda3std6ranges3__45__cpo4swapE:
	.zero		1
.L_7:


//--------------------- .nv.constant0._ZN7cutlass13device_kernelINS_4gemm6kernel13GemmUniversalIN4cute5tupleIJiiiiEEENS1_10collective13CollectiveMmaINS1_40MainloopSm90TmaGmmaWarpSpecializedSparseILi4ENS5_IJNS4_1CILi2EEENSA_ILi1EEESC_EEENS1_35KernelTmaWarpSpecializedCooperativeEEENS5_IJNSA_ILi256EEESG_NSA_ILi64EEEEEENS_6half_tENS5_IJNS4_6LayoutINS5_IJiNS5_IJSB_iEEEiEEENS5_IJlNS5_IJSC_SB_EEElEEEEENSK_INS5_IJNS5_IJNS5_IJNSA_ILi8EEESB_NSA_ILi4EEEEEEiEEENS5_IJNS5_IJNSA_ILi16EEESB_SB_EEEiEEEiEEENS5_IJNS5_IJNS5_IJSH_SU_NSA_ILi1024EEEEEENSA_ILi4096EEEEEENS5_IJNS5_IJSC_NSA_ILi512EEENSA_ILi32EEEEEElEEElEEEEEEEESJ_NS5_IJlSC_lEEENS4_8TiledMMAINS4_8MMA_AtomIJNS4_4SM904GMMA6SPARSE27GMMA_64x256x32_F32F16F16_SSILNS1D_5MajorE0ELS1G_0ELNS1D_7ScaleInE1ELS1H_1ELNS1D_9SparseSelE0EEEEEENSK_ISD_NS5_IJSC_NSA_ILi0EEES1L_EEEEENS5_IJNS4_10UnderscoreES1O_S1O_EEEEENS4_13SM90_TMA_LOADENS4_14ComposedLayoutINS4_7SwizzleILi2ELi4ELi3EEENS4_25smem_sparse_ptr_flag_bitsILi2ELi16EEENSK_INS5_IJNS5_IJSC_SQ_EEENS5_IJSB_S13_EEEEEENS5_IJNS5_IJS1L_SH_EEESN_EEEEEEEvNS4_8identityENS4_23SM90_TMA_LOAD_MULTICASTENS1S_INS1T_ILi3ELi4ELi3EEENS4_18smem_ptr_flag_bitsILi16EEENSK_INS5_IJSQ_SH_EEENS5_IJSH_SC_EEEEEEEvS24_EENS_8epilogue10collective6detail29Sm90TmaWarpSpecializedAdapterINS2F_15DefaultEpilogueIfNS5_IJSC_llEEES2J_NS2E_6thread17LinearCombinationIfLi1EffLNS2K_9ScaleType4KindE0ELNS_15FloatRoundStyleE2EfEENS1_15EpilogueDefaultEEEEEvvEEEEvNT_6ParamsE --------------------------
	.section	.nv.constant0._ZN7cutlass13device_kernelINS_4gemm6kernel13GemmUniversalIN4cute5tupleIJiiiiEEENS1_10collective13CollectiveMmaINS1_40MainloopSm90TmaGmmaWarpSpecializedSparseILi4ENS5_IJNS4_1CILi2EEENSA_ILi1EEESC_EEENS1_35KernelTmaWarpSpecializedCooperativeEEENS5_IJNSA_ILi256EEESG_NSA_ILi64EEEEEENS_6half_tENS5_IJNS4_6LayoutINS5_IJiNS5_IJSB_iEEEiEEENS5_IJlNS5_IJSC_SB_EEElEEEEENSK_INS5_IJNS5_IJNS5_IJNSA_ILi8EEESB_NSA_ILi4EEEEEEiEEENS5_IJNS5_IJNSA_ILi16EEESB_SB_EEEiEEEiEEENS5_IJNS5_IJNS5_IJSH_SU_NSA_ILi1024EEEEEENSA_ILi4096EEEEEENS5_IJNS5_IJSC_NSA_ILi512EEENSA_ILi32EEEEEElEEElEEEEEEEESJ_NS5_IJlSC_lEEENS4_8TiledMMAINS4_8MMA_AtomIJNS4_4SM904GMMA6SPARSE27GMMA_64x256x32_F32F16F16_SSILNS1D_5MajorE0ELS1G_0ELNS1D_7ScaleInE1ELS1H_1ELNS1D_9SparseSelE0EEEEEENSK_ISD_NS5_IJSC_NSA_ILi0EEES1L_EEEEENS5_IJNS4_10UnderscoreES1O_S1O_EEEEENS4_13SM90_TMA_LOADENS4_14ComposedLayoutINS4_7SwizzleILi2ELi4ELi3EEENS4_25smem_sparse_ptr_flag_bitsILi2ELi16EEENSK_INS5_IJNS5_IJSC_SQ_EEENS5_IJSB_S13_EEEEEENS5_IJNS5_IJS1L_SH_EEESN_EEEEEEEvNS4_8identityENS4_23SM90_TMA_LOAD_MULTICASTENS1S_INS1T_ILi3ELi4ELi3EEENS4_18smem_ptr_flag_bitsILi16EEENSK_INS5_IJSQ_SH_EEENS5_IJSH_SC_EEEEEEEvS24_EENS_8epilogue10collective6detail29Sm90TmaWarpSpecializedAdapterINS2F_15DefaultEpilogueIfNS5_IJSC_llEEES2J_NS2E_6thread17LinearCombinationIfLi1EffLNS2K_9ScaleType4KindE0ELNS_15FloatRoundStyleE2EfEENS1_15EpilogueDefaultEEEEEvvEEEEvNT_6ParamsE,"a",@progbits
	.sectionflags	@""
	.align	4
.nv.constant0._ZN7cutlass13device_kernelINS_4gemm6kernel13GemmUniversalIN4cute5tupleIJiiiiEEENS1_10collective13CollectiveMmaINS1_40MainloopSm90TmaGmmaWarpSpecializedSparseILi4ENS5_IJNS4_1CILi2EEENSA_ILi1EEESC_EEENS1_35KernelTmaWarpSpecializedCooperativeEEENS5_IJNSA_ILi256EEESG_NSA_ILi64EEEEEENS_6half_tENS5_IJNS4_6LayoutINS5_IJiNS5_IJSB_iEEEiEEENS5_IJlNS5_IJSC_SB_EEElEEEEENSK_INS5_IJNS5_IJNS5_IJNSA_ILi8EEESB_NSA_ILi4EEEEEEiEEENS5_IJNS5_IJNSA_ILi16EEESB_SB_EEEiEEEiEEENS5_IJNS5_IJNS5_IJSH_SU_NSA_ILi1024EEEEEENSA_ILi4096EEEEEENS5_IJNS5_IJSC_NSA_ILi512EEENSA_ILi32EEEEEElEEElEEEEEEEESJ_NS5_IJlSC_lEEENS4_8TiledMMAINS4_8MMA_AtomIJNS4_4SM904GMMA6SPARSE27GMMA_64x256x32_F32F16F16_SSILNS1D_5MajorE0ELS1G_0ELNS1D_7ScaleInE1ELS1H_1ELNS1D_9SparseSelE0EEEEEENSK_ISD_NS5_IJSC_NSA_ILi0EEES1L_EEEEENS5_IJNS4_10UnderscoreES1O_S1O_EEEEENS4_13SM90_TMA_LOADENS4_14ComposedLayoutINS4_7SwizzleILi2ELi4ELi3EEENS4_25smem_sparse_ptr_flag_bitsILi2ELi16EEENSK_INS5_IJNS5_IJSC_SQ_EEENS5_IJSB_S13_EEEEEENS5_IJNS5_IJS1L_SH_EEESN_EEEEEEEvNS4_8identityENS4_23SM90_TMA_LOAD_MULTICASTENS1S_INS1T_ILi3ELi4ELi3EEENS4_18smem_ptr_flag_bitsILi16EEENSK_INS5_IJSQ_SH_EEENS5_IJSH_SC_EEEEEEEvS24_EENS_8epilogue10collective6detail29Sm90TmaWarpSpecializedAdapterINS2F_15DefaultEpilogueIfNS5_IJSC_llEEES2J_NS2E_6thread17LinearCombinationIfLi1EffLNS2K_9ScaleType4KindE0ELNS_15FloatRoundStyleE2EfEENS1_15EpilogueDefaultEEEEEvvEEEEvNT_6ParamsE:
	.zero		1920


//--------------------- SYMBOLS --------------------------

	.type		.nv.reservedSmem.offset0,@object
	.size		.nv.reservedSmem.offset0,0x4
